	.target	sm_90a

	.elftype	@"ET_EXEC"


//--------------------- .note.nv.tkinfo           --------------------------
	.section	.note.nv.tkinfo,"",@"SHT_NOTE"
	.sectionflags	@"SHF_NOTE_NV_TKINFO"
	.tkinfo
        /*0018*/ 	.word	0x00000002
        /*0030*/ 	.string	""
        /*0030*/ 	.string	"ptxas"
        /*0030*/ 	.string	"Cuda compilation tools, release 13.0, V13.0.88"
        /*0030*/ 	.string	"Build cuda_13.0.r13.0/compiler.36424714_0"
        /*0030*/ 	.string	"-v  -suppress-debug-info  -lineinfo  -arch sm_90a "



//--------------------- .note.nv.cuinfo           --------------------------
	.section	.note.nv.cuinfo,"",@"SHT_NOTE"
	.sectionflags	@"SHF_NOTE_NV_CUINFO"
        /*0018*/ 	.short	0x0002
        /*001a*/ 	.short	0x005a
        /*001c*/ 	.short	0x0082
	.zero		2


//--------------------- .nv.info                  --------------------------
	.section	.nv.info,"",@"SHT_CUDA_INFO"
	.align	4


	//----- nvinfo : EIATTR_REGCOUNT
	.align		4
        /*0000*/ 	.byte	0x04, 0x2f
        /*0002*/ 	.short	(.L_1 - .L_0)
	.align		4
.L_0:
        /*0004*/ 	.word	index@(matmul_kernel)
        /*0008*/ 	.word	0x000000ff


	//----- nvinfo : EIATTR_FRAME_SIZE
	.align		4
.L_1:
        /*000c*/ 	.byte	0x04, 0x11
        /*000e*/ 	.short	(.L_3 - .L_2)
	.align		4
.L_2:
        /*0010*/ 	.word	index@(matmul_kernel)
        /*0014*/ 	.word	0x00002590


	//----- nvinfo : EIATTR_MIN_STACK_SIZE
	.align		4
.L_3:
        /*0018*/ 	.byte	0x04, 0x12
        /*001a*/ 	.short	(.L_5 - .L_4)
	.align		4
.L_4:
        /*001c*/ 	.word	index@(matmul_kernel)
        /*0020*/ 	.word	0x00002590
.L_5:


//--------------------- .nv.compat                --------------------------
	.section	.nv.compat,"",@"SHT_CUDA_COMPAT_INFO"
	.align	4
        /*0000*/ 	.byte	0x02, 0x09, 0x01, 0x00, 0x02, 0x02, 0x04, 0x00, 0x02, 0x05, 0x05, 0x00, 0x03, 0x07, 0x01, 0x01
        /*0010*/ 	.byte	0x02, 0x03, 0x00, 0x00, 0x02, 0x06, 0x01, 0x00, 0x04, 0x0b, 0x08, 0x00, 0x00, 0x00, 0x00, 0x00
        /*0020*/ 	.byte	0x00, 0x00, 0x00, 0x00


//--------------------- .nv.info.matmul_kernel    --------------------------
	.section	.nv.info.matmul_kernel,"",@"SHT_CUDA_INFO"
	.sectionflags	@""
	.align	4


	//----- nvinfo : EIATTR_CUDA_API_VERSION
	.align		4
        /*0000*/ 	.byte	0x04, 0x37
        /*0002*/ 	.short	(.L_7 - .L_6)
.L_6:
        /*0004*/ 	.word	0x00000082


	//----- nvinfo : EIATTR_KPARAM_INFO
	.align		4
.L_7:
        /*0008*/ 	.byte	0x04, 0x17
        /*000a*/ 	.short	(.L_9 - .L_8)
.L_8:
        /*000c*/ 	.word	0x00000000
        /*0010*/ 	.short	0x000d
        /*0012*/ 	.short	0x0048
        /*0014*/ 	.byte	0x00, 0xf4, 0x21, 0x00


	//----- nvinfo : EIATTR_KPARAM_INFO
	.align		4
.L_9:
        /*0018*/ 	.byte	0x04, 0x17
        /*001a*/ 	.short	(.L_11 - .L_10)
.L_10:
        /*001c*/ 	.word	0x00000000
        /*0020*/ 	.short	0x000c
        /*0022*/ 	.short	0x0040
        /*0024*/ 	.byte	0x00, 0xf4, 0x21, 0x00


	//----- nvinfo : EIATTR_KPARAM_INFO
	.align		4
.L_11:
        /*0028*/ 	.byte	0x04, 0x17
        /*002a*/ 	.short	(.L_13 - .L_12)
.L_12:
        /*002c*/ 	.word	0x00000000
        /*0030*/ 	.short	0x000b
        /*0032*/ 	.short	0x0038
        /*0034*/ 	.byte	0x00, 0xf0, 0x11, 0x00


	//----- nvinfo : EIATTR_KPARAM_INFO
	.align		4
.L_13:
        /*0038*/ 	.byte	0x04, 0x17
        /*003a*/ 	.short	(.L_15 - .L_14)
.L_14:
        /*003c*/ 	.word	0x00000000
        /*0040*/ 	.short	0x000a
        /*0042*/ 	.short	0x0034
        /*0044*/ 	.byte	0x00, 0xf0, 0x11, 0x00


	//----- nvinfo : EIATTR_KPARAM_INFO
	.align		4
.L_15:
        /*0048*/ 	.byte	0x04, 0x17
        /*004a*/ 	.short	(.L_17 - .L_16)
.L_16:
        /*004c*/ 	.word	0x00000000
        /*0050*/ 	.short	0x0009
        /*0052*/ 	.short	0x0030
        /*0054*/ 	.byte	0x00, 0xf0, 0x11, 0x00


	//----- nvinfo : EIATTR_KPARAM_INFO
	.align		4
.L_17:
        /*0058*/ 	.byte	0x04, 0x17
        /*005a*/ 	.short	(.L_19 - .L_18)
.L_18:
        /*005c*/ 	.word	0x00000000
        /*0060*/ 	.short	0x0008
        /*0062*/ 	.short	0x002c
        /*0064*/ 	.byte	0x00, 0xf0, 0x11, 0x00


	//----- nvinfo : EIATTR_KPARAM_INFO
	.align		4
.L_19:
        /*0068*/ 	.byte	0x04, 0x17
        /*006a*/ 	.short	(.L_21 - .L_20)
.L_20:
        /*006c*/ 	.word	0x00000000
        /*0070*/ 	.short	0x0007
        /*0072*/ 	.short	0x0028
        /*0074*/ 	.byte	0x00, 0xf0, 0x11, 0x00


	//----- nvinfo : EIATTR_KPARAM_INFO
	.align		4
.L_21:
        /*0078*/ 	.byte	0x04, 0x17
        /*007a*/ 	.short	(.L_23 - .L_22)
.L_22:
        /*007c*/ 	.word	0x00000000
        /*0080*/ 	.short	0x0006
        /*0082*/ 	.short	0x0024
        /*0084*/ 	.byte	0x00, 0xf0, 0x11, 0x00


	//----- nvinfo : EIATTR_KPARAM_INFO
	.align		4
.L_23:
        /*0088*/ 	.byte	0x04, 0x17
        /*008a*/ 	.short	(.L_25 - .L_24)
.L_24:
        /*008c*/ 	.word	0x00000000
        /*0090*/ 	.short	0x0005
        /*0092*/ 	.short	0x0020
        /*0094*/ 	.byte	0x00, 0xf0, 0x11, 0x00


	//----- nvinfo : EIATTR_KPARAM_INFO
	.align		4
.L_25:
        /*0098*/ 	.byte	0x04, 0x17
        /*009a*/ 	.short	(.L_27 - .L_26)
.L_26:
        /*009c*/ 	.word	0x00000000
        /*00a0*/ 	.short	0x0004
        /*00a2*/ 	.short	0x001c
        /*00a4*/ 	.byte	0x00, 0xf0, 0x11, 0x00


	//----- nvinfo : EIATTR_KPARAM_INFO
	.align		4
.L_27:
        /*00a8*/ 	.byte	0x04, 0x17
        /*00aa*/ 	.short	(.L_29 - .L_28)
.L_28:
        /*00ac*/ 	.word	0x00000000
        /*00b0*/ 	.short	0x0003
        /*00b2*/ 	.short	0x0018
        /*00b4*/ 	.byte	0x00, 0xf0, 0x11, 0x00


	//----- nvinfo : EIATTR_KPARAM_INFO
	.align		4
.L_29:
        /*00b8*/ 	.byte	0x04, 0x17
        /*00ba*/ 	.short	(.L_31 - .L_30)
.L_30:
        /*00bc*/ 	.word	0x00000000
        /*00c0*/ 	.short	0x0002
        /*00c2*/ 	.short	0x0010
        /*00c4*/ 	.byte	0x00, 0xf4, 0x21, 0x00


	//----- nvinfo : EIATTR_KPARAM_INFO
	.align		4
.L_31:
        /*00c8*/ 	.byte	0x04, 0x17
        /*00ca*/ 	.short	(.L_33 - .L_32)
.L_32:
        /*00cc*/ 	.word	0x00000000
        /*00d0*/ 	.short	0x0001
        /*00d2*/ 	.short	0x0008
        /*00d4*/ 	.byte	0x00, 0xf4, 0x21, 0x00


	//----- nvinfo : EIATTR_KPARAM_INFO
	.align		4
.L_33:
        /*00d8*/ 	.byte	0x04, 0x17
        /*00da*/ 	.short	(.L_35 - .L_34)
.L_34:
        /*00dc*/ 	.word	0x00000000
        /*00e0*/ 	.short	0x0000
        /*00e2*/ 	.short	0x0000
        /*00e4*/ 	.byte	0x00, 0xf4, 0x21, 0x00


	//----- nvinfo : EIATTR_EXPLICIT_CLUSTER
	.align		4
.L_35:
        /*00e8*/ 	.byte	0x01, 0x3e
	.zero		2


	//----- nvinfo : EIATTR_CTA_PER_CLUSTER
	.align		4
        /*00ec*/ 	.byte	0x04, 0x3d
        /*00ee*/ 	.short	(.L_37 - .L_36)
.L_36:
        /*00f0*/ 	.word	0x00000002
        /*00f4*/ 	.word	0x00000001
        /*00f8*/ 	.word	0x00000001


	//----- nvinfo : EIATTR_SPARSE_MMA_MASK
	.align		4
.L_37:
        /*00fc*/ 	.byte	0x03, 0x50
        /*00fe*/ 	.short	0x0000


	//----- nvinfo : EIATTR_MAXREG_COUNT
	.align		4
        /*0100*/ 	.byte	0x03, 0x1b
        /*0102*/ 	.short	0x00ff


	//----- nvinfo : EIATTR_NUM_BARRIERS
	.align		4
        /*0104*/ 	.byte	0x02, 0x4c
        /*0106*/ 	.byte	0x01
	.zero		1


	//----- nvinfo : EIATTR_ANNOTATIONS
	.align		4
        /*0108*/ 	.byte	0x04, 0x55
        /*010a*/ 	.short	(.L_39 - .L_38)


	//   ....[0]....
.L_38:
        /*010c*/ 	.word	0x00000001
        /*0110*/ 	.byte	0x80, 0x05, 0x00, 0x00, 0x01, 0x00, 0x00, 0x00, 0xb0, 0x05, 0x00, 0x00, 0x01, 0x00, 0x00, 0x00
        /* <DEDUP_REMOVED lines=2197> */
        /*8a70*/ 	.byte	0x60, 0x74, 0x03, 0x00


	//----- nvinfo : EIATTR_MERCURY_ISA_VERSION
	.align		4
.L_39:
        /*8a74*/ 	.byte	0x03, 0x5f
        /*8a76*/ 	.short	0x0101


	//----- nvinfo : EIATTR_EXIT_INSTR_OFFSETS
	.align		4
        /*8a78*/ 	.byte	0x04, 0x1c
        /*8a7a*/ 	.short	(.L_41 - .L_40)


	//   ....[0]....
.L_40:
        /*8a7c*/ 	.word	0x0008bb20


	//   ....[1]....
        /*8a80*/ 	.word	0x0008bb40


	//----- nvinfo : EIATTR_REQNTID
	.align		4
.L_41:
        /*8a84*/ 	.byte	0x04, 0x10
        /*8a86*/ 	.short	(.L_43 - .L_42)
.L_42:
        /*8a88*/ 	.word	0x00000080
        /*8a8c*/ 	.word	0x00000001
        /*8a90*/ 	.word	0x00000001


	//----- nvinfo : EIATTR_CBANK_PARAM_SIZE
	.align		4
.L_43:
        /*8a94*/ 	.byte	0x03, 0x19
        /*8a96*/ 	.short	0x0050


	//----- nvinfo : EIATTR_PARAM_CBANK
	.align		4
        /*8a98*/ 	.byte	0x04, 0x0a
        /*8a9a*/ 	.short	(.L_45 - .L_44)
	.align		4
.L_44:
        /*8a9c*/ 	.word	index@(.nv.constant0.matmul_kernel)
        /*8aa0*/ 	.short	0x0210
        /*8aa2*/ 	.short	0x0050


	//----- nvinfo : EIATTR_SW_WAR
	.align		4
.L_45:
        /*8aa4*/ 	.byte	0x04, 0x36
        /*8aa6*/ 	.short	(.L_47 - .L_46)
.L_46:
        /*8aa8*/ 	.word	0x00000008
.L_47:


//--------------------- .nv.callgraph             --------------------------
	.section	.nv.callgraph,"",@"SHT_CUDA_CALLGRAPH"
	.align	4
	.sectionentsize	8
	.align		4
        /*0000*/ 	.word	0x00000000
	.align		4
        /*0004*/ 	.word	0xffffffff
	.align		4
        /*0008*/ 	.word	0x00000000
	.align		4
        /*000c*/ 	.word	0xfffffffe
	.align		4
        /*0010*/ 	.word	0x00000000
	.align		4
        /*0014*/ 	.word	0xfffffffd
	.align		4
        /*0018*/ 	.word	0x00000000
	.align		4
        /*001c*/ 	.word	0xfffffffc


//--------------------- .text.matmul_kernel       --------------------------
	.section	.text.matmul_kernel,"ax",@progbits
	.align	128
        .global         matmul_kernel
        .type           matmul_kernel,@function
        .size           matmul_kernel,(.L_x_4 - matmul_kernel)
        .other          matmul_kernel,@"STO_CUDA_ENTRY STV_DEFAULT"
matmul_kernel:
.text.matmul_kernel:
[----:B------:R-:W0:Y:S08]  /*0000*/  LDC R1, c[0x0][0x28] ;  /* 0x00000a00ff017b82 */ /* 0x000e300000000800 */
[----:B------:R-:W1:Y:S01]  /*0010*/  LDC.64 R124, c[0x0][0x228] ;  /* 0x00008a00ff7c7b82 */ /* 0x000e620000000a00 */
[----:B0-----:R-:W-:Y:S01]  /*0020*/  VIADD R1, R1, 0xffffda70 ;  /* 0xffffda7001017836 */ /* 0x001fe20000000000 */
[----:B------:R-:W0:Y:S06]  /*0030*/  S2R R126, SR_TID.X ;  /* 0x00000000007e7919 */ /* 0x000e2c0000002100 */
[----:B------:R-:W2:Y:S08]  /*0040*/  S2UR UR4, SR_CTAID.X ;  /* 0x00000000000479c3 */ /* 0x000eb00000002500 */
[----:B------:R-:W3:Y:S01]  /*0050*/  S2UR UR7, SR_CgaCtaId ;  /* 0x00000000000779c3 */ /* 0x000ee20000008800 */
[----:B-1----:R-:W-:-:S05]  /*0060*/  VIADD R0, R125, 0x1ff ;  /* 0x000001ff7d007836 */ /* 0x002fca0000000000 */
[----:B------:R-:W-:Y:S02]  /*0070*/  SHF.R.S32.HI R3, RZ, 0x1f, R0 ;  /* 0x0000001fff037819 */ /* 0x000fe40000011400 */
[----:B--2---:R-:W-:Y:S01]  /*0080*/  I2FP.F32.U32 R5, UR4 ;  /* 0x0000000400057c45 */ /* 0x004fe20008201000 */
[----:B------:R-:W-:Y:S01]  /*0090*/  ULDC UR4, c[0x0][0x150] ;  /* 0x0000540000047ab9 */ /* 0x000fe20000000800 */
[----:B------:R-:W-:Y:S02]  /*00a0*/  LEA.HI R3, R3, R0, RZ, 0x9 ;  /* 0x0000000003037211 */ /* 0x000fe400078f48ff */
[----:B0-----:R-:W-:Y:S01]  /*00b0*/  LOP3.LUT R127, R126, 0x7f, RZ, 0xc0, !PT ;  /* 0x0000007f7e7f7812 */ /* 0x001fe200078ec0ff */
[----:B------:R-:W-:Y:S01]  /*00c0*/  FMUL R5, R5, UR4 ;  /* 0x0000000405057c20 */ /* 0x000fe20008400000 */
[----:B------:R-:W-:Y:S01]  /*00d0*/  SHF.R.S32.HI R3, RZ, 0x9, R3 ;  /* 0x00000009ff037819 */ /* 0x000fe20000011403 */
[----:B------:R-:W-:Y:S01]  /*00e0*/  UMOV UR4, 0x400 ;  /* 0x0000040000047882 */ /* 0x000fe20000000000 */
[----:B---3--:R-:W-:-:S02]  /*00f0*/  USHF.L.U32 UR6, UR7, 0x7, URZ ;  /* 0x0000000707067899 */ /* 0x008fc4000800063f */
[----:B------:R-:W-:Y:S01]  /*0100*/  ULEA UR4, UR7, UR4, 0x18 ;  /* 0x0000000407047291 */ /* 0x000fe2000f8ec03f */
[----:B------:R-:W-:Y:S01]  /*0110*/  IMAD.SHL.U32 R4, R3, 0x8, RZ ;  /* 0x0000000803047824 */ /* 0x000fe200078e00ff */
[----:B------:R-:W0:Y:S01]  /*0120*/  F2I.U32.TRUNC.NTZ R5, R5 ;  /* 0x0000000500057305 */ /* 0x000e22000020f000 */
[----:B------:R-:W-:-:S03]  /*0130*/  ULOP3.LUT UR6, UR6, 0x80, URZ, 0xc0, !UPT ;  /* 0x0000008006067892 */ /* 0x000fc6000f8ec03f */
[----:B------:R-:W-:-:S04]  /*0140*/  IABS R7, R4 ;  /* 0x0000000400077213 */ /* 0x000fc80000000000 */
[----:B------:R-:W1:Y:S01]  /*0150*/  I2F.RP R0, R7 ;  /* 0x0000000700007306 */ /* 0x000e620000209400 */
[----:B0-----:R-:W-:-:S07]  /*0160*/  IABS R11, R5 ;  /* 0x00000005000b7213 */ /* 0x001fce0000000000 */
[----:B-1----:R-:W0:Y:S02]  /*0170*/  MUFU.RCP R0, R0 ;  /* 0x0000000000007308 */ /* 0x002e240000001000 */
[----:B0-----:R-:W-:Y:S01]  /*0180*/  VIADD R2, R0, 0xffffffe ;  /* 0x0ffffffe00027836 */ /* 0x001fe20000000000 */
[----:B------:R-:W-:-:S05]  /*0190*/  IABS R0, R4 ;  /* 0x0000000400007213 */ /* 0x000fca0000000000 */
[----:B------:R0:W1:Y:S01]  /*01a0*/  F2I.FTZ.U32.TRUNC.NTZ R3, R2 ;  /* 0x0000000200037305 */ /* 0x000062000021f000 */
[----:B------:R-:W-:Y:S02]  /*01b0*/  IMAD.MOV R0, RZ, RZ, -R0 ;  /* 0x000000ffff007224 */ /* 0x000fe400078e0a00 */
[----:B0-----:R-:W-:Y:S02]  /*01c0*/  IMAD.MOV.U32 R2, RZ, RZ, RZ ;  /* 0x000000ffff027224 */ /* 0x001fe400078e00ff */
[----:B-1----:R-:W-:-:S04]  /*01d0*/  IMAD.MOV R6, RZ, RZ, -R3 ;  /* 0x000000ffff067224 */ /* 0x002fc800078e0a03 */
[----:B------:R-:W-:-:S04]  /*01e0*/  IMAD R9, R6, R7, RZ ;  /* 0x0000000706097224 */ /* 0x000fc800078e02ff */
[----:B------:R-:W-:-:S06]  /*01f0*/  IMAD.HI.U32 R2, R3, R9, R2 ;  /* 0x0000000903027227 */ /* 0x000fcc00078e0002 */
[----:B------:R-:W-:-:S04]  /*0200*/  IMAD.HI.U32 R2, R2, R11, RZ ;  /* 0x0000000b02027227 */ /* 0x000fc800078e00ff */
[----:B------:R-:W-:-:S05]  /*0210*/  IMAD R0, R2, R0, R11 ;  /* 0x0000000002007224 */ /* 0x000fca00078e020b */
[----:B------:R-:W-:-:S13]  /*0220*/  ISETP.GT.U32.AND P1, PT, R7, R0, PT ;  /* 0x000000000700720c */ /* 0x000fda0003f24070 */
[----:B------:R-:W-:Y:S02]  /*0230*/  @!P1 IMAD.IADD R0, R0, 0x1, -R7 ;  /* 0x0000000100009824 */ /* 0x000fe400078e0a07 */
[----:B------:R-:W-:Y:S01]  /*0240*/  @!P1 VIADD R2, R2, 0x1 ;  /* 0x0000000102029836 */ /* 0x000fe20000000000 */
[----:B------:R-:W-:Y:S02]  /*0250*/  ISETP.NE.AND P1, PT, R4, RZ, PT ;  /* 0x000000ff0400720c */ /* 0x000fe40003f25270 */
[----:B------:R-:W-:Y:S02]  /*0260*/  ISETP.GE.U32.AND P0, PT, R0, R7, PT ;  /* 0x000000070000720c */ /* 0x000fe40003f06070 */
[----:B------:R-:W-:-:S04]  /*0270*/  LOP3.LUT R0, R5, R4, RZ, 0x3c, !PT ;  /* 0x0000000405007212 */ /* 0x000fc800078e3cff */
[----:B------:R-:W-:Y:S01]  /*0280*/  ISETP.GE.AND P2, PT, R0, RZ, PT ;  /* 0x000000ff0000720c */ /* 0x000fe20003f46270 */
[----:B------:R-:W-:-:S05]  /*0290*/  VIADD R0, R124, 0xff ;  /* 0x000000ff7c007836 */ /* 0x000fca0000000000 */
[----:B------:R-:W-:Y:S01]  /*02a0*/  SHF.R.S32.HI R3, RZ, 0x1f, R0 ;  /* 0x0000001fff037819 */ /* 0x000fe20000011400 */
[----:B------:R-:W-:-:S03]  /*02b0*/  @P0 VIADD R2, R2, 0x1 ;  /* 0x0000000102020836 */ /* 0x000fc60000000000 */
[----:B------:R-:W-:-:S03]  /*02c0*/  LEA.HI R3, R3, R0, RZ, 0x8 ;  /* 0x0000000003037211 */ /* 0x000fc600078f40ff */
[----:B------:R-:W-:Y:S01]  /*02d0*/  @!P2 IMAD.MOV R2, RZ, RZ, -R2 ;  /* 0x000000ffff02a224 */ /* 0x000fe200078e0a02 */
[----:B------:R-:W-:-:S05]  /*02e0*/  @!P1 LOP3.LUT R2, RZ, R4, RZ, 0x33, !PT ;  /* 0x00000004ff029212 */ /* 0x000fca00078e33ff */
[----:B------:R-:W-:Y:S02]  /*02f0*/  IMAD.SHL.U32 R6, R2, 0x8, RZ ;  /* 0x0000000802067824 */ /* 0x000fe400078e00ff */
[----:B------:R-:W-:-:S03]  /*0300*/  IMAD.MOV R2, RZ, RZ, -R2 ;  /* 0x000000ffff027224 */ /* 0x000fc600078e0a02 */
[----:B------:R-:W-:Y:S01]  /*0310*/  LEA.HI.SX32 R3, R3, -R6, 0x18 ;  /* 0x8000000603037211 */ /* 0x000fe200078fc2ff */
[----:B------:R-:W-:-:S03]  /*0320*/  IMAD R4, R4, R2, R5 ;  /* 0x0000000204047224 */ /* 0x000fc600078e0205 */
[----:B------:R-:W-:Y:S02]  /*0330*/  VIMNMX R11, R3, 0x8, PT ;  /* 0x00000008030b7848 */ /* 0x000fe40003fe0100 */
[----:B------:R-:W-:Y:S02]  /*0340*/  IABS R9, R4 ;  /* 0x0000000400097213 */ /* 0x000fe40000000000 */
[----:B------:R-:W-:-:S04]  /*0350*/  IABS R7, R11 ;  /* 0x0000000b00077213 */ /* 0x000fc80000000000 */
[----:B------:R-:W0:Y:S08]  /*0360*/  I2F.RP R0, R7 ;  /* 0x0000000700007306 */ /* 0x000e300000209400 */
[----:B0-----:R-:W0:Y:S02]  /*0370*/  MUFU.RCP R0, R0 ;  /* 0x0000000000007308 */ /* 0x001e240000001000 */
[----:B0-----:R-:W-:-:S06]  /*0380*/  VIADD R3, R0, 0xffffffe ;  /* 0x0ffffffe00037836 */ /* 0x001fcc0000000000 */
[----:B------:R-:W0:Y:S02]  /*0390*/  F2I.FTZ.U32.TRUNC.NTZ R3, R3 ;  /* 0x0000000300037305 */ /* 0x000e24000021f000 */
[----:B0-----:R-:W-:-:S04]  /*03a0*/  IMAD.MOV R8, RZ, RZ, -R3 ;  /* 0x000000ffff087224 */ /* 0x001fc800078e0a03 */
[----:B------:R-:W-:Y:S01]  /*03b0*/  IMAD.MOV.U32 R2, RZ, RZ, R8 ;  /* 0x000000ffff027224 */ /* 0x000fe200078e0008 */
[----:B------:R-:W-:-:S03]  /*03c0*/  IABS R8, R11 ;  /* 0x0000000b00087213 */ /* 0x000fc60000000000 */
[----:B------:R-:W-:Y:S02]  /*03d0*/  IMAD R5, R2, R7, RZ ;  /* 0x0000000702057224 */ /* 0x000fe400078e02ff */
[----:B------:R-:W-:Y:S02]  /*03e0*/  IMAD.MOV.U32 R2, RZ, RZ, RZ ;  /* 0x000000ffff027224 */ /* 0x000fe400078e00ff */
[----:B------:R-:W-:Y:S02]  /*03f0*/  IMAD.MOV R0, RZ, RZ, -R8 ;  /* 0x000000ffff007224 */ /* 0x000fe400078e0a08 */
[----:B------:R-:W-:Y:S02]  /*0400*/  IMAD.HI.U32 R2, R3, R5, R2 ;  /* 0x0000000503027227 */ /* 0x000fe400078e0002 */
[----:B------:R-:W0:Y:S04]  /*0410*/  LDC R3, c[0x0][0x230] ;  /* 0x00008c00ff037b82 */ /* 0x000e280000000800 */
[----:B------:R-:W-:-:S04]  /*0420*/  IMAD.HI.U32 R2, R2, R9, RZ ;  /* 0x0000000902027227 */ /* 0x000fc800078e00ff */
[----:B------:R-:W-:-:S05]  /*0430*/  IMAD R0, R2, R0, R9 ;  /* 0x0000000002007224 */ /* 0x000fca00078e0209 */
[----:B------:R-:W-:Y:S01]  /*0440*/  ISETP.GT.U32.AND P1, PT, R7, R0, PT ;  /* 0x000000000700720c */ /* 0x000fe20003f24070 */
[----:B0-----:R-:W-:-:S12]  /*0450*/  VIADD R10, R3, 0x7f ;  /* 0x0000007f030a7836 */ /* 0x001fd80000000000 */
[----:B------:R-:W-:Y:S02]  /*0460*/  @!P1 IMAD.IADD R0, R0, 0x1, -R7 ;  /* 0x0000000100009824 */ /* 0x000fe400078e0a07 */
[----:B------:R-:W-:Y:S01]  /*0470*/  @!P1 VIADD R2, R2, 0x1 ;  /* 0x0000000102029836 */ /* 0x000fe20000000000 */
[----:B------:R-:W-:Y:S02]  /*0480*/  ISETP.NE.AND P1, PT, R11, RZ, PT ;  /* 0x000000ff0b00720c */ /* 0x000fe40003f25270 */
[----:B------:R-:W-:Y:S02]  /*0490*/  ISETP.GE.U32.AND P0, PT, R0, R7, PT ;  /* 0x000000070000720c */ /* 0x000fe40003f06070 */
[----:B------:R-:W-:-:S04]  /*04a0*/  LOP3.LUT R0, R4, R11, RZ, 0x3c, !PT ;  /* 0x0000000b04007212 */ /* 0x000fc800078e3cff */
[----:B------:R-:W-:-:S07]  /*04b0*/  ISETP.GE.AND P2, PT, R0, RZ, PT ;  /* 0x000000ff0000720c */ /* 0x000fce0003f46270 */
[----:B------:R-:W-:Y:S01]  /*04c0*/  @P0 VIADD R2, R2, 0x1 ;  /* 0x0000000102020836 */ /* 0x000fe20000000000 */
[----:B------:R-:W-:-:S05]  /*04d0*/  ISETP.GT.AND P0, PT, R10, 0x7f, PT ;  /* 0x0000007f0a00780c */ /* 0x000fca0003f04270 */
[----:B------:R-:W-:Y:S01]  /*04e0*/  @!P2 IMAD.MOV R2, RZ, RZ, -R2 ;  /* 0x000000ffff02a224 */ /* 0x000fe200078e0a02 */
[----:B------:R-:W-:-:S05]  /*04f0*/  @!P1 LOP3.LUT R2, RZ, R11, RZ, 0x33, !PT ;  /* 0x0000000bff029212 */ /* 0x000fca00078e33ff */
[----:B------:R-:W-:-:S04]  /*0500*/  IMAD.MOV R0, RZ, RZ, -R2 ;  /* 0x000000ffff007224 */ /* 0x000fc800078e0a02 */
[----:B------:R-:W-:-:S04]  /*0510*/  IMAD R0, R11, R0, R4 ;  /* 0x000000000b007224 */ /* 0x000fc800078e0204 */
[----:B------:R-:W-:-:S05]  /*0520*/  IMAD.IADD R0, R6, 0x1, R0 ;  /* 0x0000000106007824 */ /* 0x000fca00078e0200 */
[----:B------:R-:W-:Y:S01]  /*0530*/  R2UR UR5, R0 ;  /* 0x00000000000572ca */ /* 0x000fe200000e0000 */
[----:B------:R-:W-:-:S04]  /*0540*/  IMAD.SHL.U32 R0, R2, 0x200, RZ ;  /* 0x0000020002007824 */ /* 0x000fc800078e00ff */
[C---:B------:R-:W-:Y:S02]  /*0550*/  VIADD R2, R0.reuse, 0x1 ;  /* 0x0000000100027836 */ /* 0x040fe40000000000 */
[C---:B------:R-:W-:Y:S02]  /*0560*/  VIADD R4, R0.reuse, 0x2 ;  /* 0x0000000200047836 */ /* 0x040fe40000000000 */
[C---:B------:R-:W-:Y:S01]  /*0570*/  VIADD R3, R0.reuse, 0x3 ;  /* 0x0000000300037836 */ /* 0x040fe20000000000 */
[----:B------:R0:W-:Y:S01]  /*0580*/  STL [R1+0x820], R2 ;  /* 0x0008200201007387 */ /* 0x0001e20000100800 */
[C---:B------:R-:W-:Y:S02]  /*0590*/  VIADD R5, R0.reuse, 0xf6 ;  /* 0x000000f600057836 */ /* 0x040fe40000000000 */
[C---:B------:R-:W-:Y:S01]  /*05a0*/  VIADD R6, R0.reuse, 0x108 ;  /* 0x0000010800067836 */ /* 0x040fe20000000000 */
[----:B------:R1:W-:Y:S01]  /*05b0*/  STL [R1+0x81c], R4 ;  /* 0x00081c0401007387 */ /* 0x0003e20000100800 */
[----:B------:R-:W-:Y:S01]  /*05c0*/  ULEA UR5, UR5, UR6, 0x8 ;  /* 0x0000000605057291 */ /* 0x000fe2000f8e403f */
[----:B------:R-:W-:-:S02]  /*05d0*/  VIADD R251, R0, 0xff ;  /* 0x000000ff00fb7836 */ /* 0x000fc40000000000 */
[----:B------:R2:W-:Y:S01]  /*05e0*/  STL [R1+0x818], R3 ;  /* 0x0008180301007387 */ /* 0x0005e20000100800 */
[----:B------:R-:W-:Y:S01]  /*05f0*/  ULDC.64 UR6, c[0x0][0x208] ;  /* 0x0000820000067ab9 */ /* 0x000fe20000000a00 */
[C---:B0-----:R-:W-:Y:S02]  /*0600*/  VIADD R2, R0.reuse, 0x4 ;  /* 0x0000000400027836 */ /* 0x041fe40000000000 */
[----:B------:R-:W-:Y:S02]  /*0610*/  VIADD R127, R127, UR5 ;  /* 0x000000057f7f7c36 */ /* 0x000fe40008000000 */
[C---:B-1----:R-:W-:Y:S01]  /*0620*/  VIADD R4, R0.reuse, 0x5 ;  /* 0x0000000500047836 */ /* 0x042fe20000000000 */
[----:B------:R0:W-:Y:S01]  /*0630*/  STL [R1+0x814], R2 ;  /* 0x0008140201007387 */ /* 0x0001e20000100800 */
[C---:B------:R-:W-:Y:S02]  /*0640*/  VIADD R252, R0.reuse, 0x10d ;  /* 0x0000010d00fc7836 */ /* 0x040fe40000000000 */
[C---:B--2---:R-:W-:Y:S01]  /*0650*/  VIADD R3, R0.reuse, 0x6 ;  /* 0x0000000600037836 */ /* 0x044fe20000000000 */
[----:B------:R1:W-:Y:S01]  /*0660*/  STL [R1+0x810], R4 ;  /* 0x0008100401007387 */ /* 0x0003e20000100800 */
[----:B------:R-:W-:-:S02]  /*0670*/  VIADD R8, R0, 0x112 ;  /* 0x0000011200087836 */ /* 0x000fc40000000000 */
[C---:B------:R-:W-:Y:S01]  /*0680*/  VIADD R7, R0.reuse, 0x113 ;  /* 0x0000011300077836 */ /* 0x040fe20000000000 */
[----:B------:R2:W-:Y:S01]  /*0690*/  STL [R1+0x80c], R3 ;  /* 0x00080c0301007387 */ /* 0x0005e20000100800 */
[C---:B------:R-:W-:Y:S02]  /*06a0*/  VIADD R250, R0.reuse, 0x114 ;  /* 0x0000011400fa7836 */ /* 0x040fe40000000000 */
[C---:B0-----:R-:W-:Y:S02]  /*06b0*/  VIADD R2, R0.reuse, 0x7 ;  /* 0x0000000700027836 */ /* 0x041fe40000000000 */
[C---:B------:R-:W-:Y:S02]  /*06c0*/  VIADD R249, R0.reuse, 0x115 ;  /* 0x0000011500f97836 */ /* 0x040fe40000000000 */
[C---:B-1----:R-:W-:Y:S01]  /*06d0*/  VIADD R4, R0.reuse, 0x8 ;  /* 0x0000000800047836 */ /* 0x042fe20000000000 */
[----:B------:R0:W-:Y:S01]  /*06e0*/  STL [R1+0x808], R2 ;  /* 0x0008080201007387 */ /* 0x0001e20000100800 */
[----:B------:R-:W-:-:S02]  /*06f0*/  VIADD R248, R0, 0x116 ;  /* 0x0000011600f87836 */ /* 0x000fc40000000000 */
[C---:B--2---:R-:W-:Y:S01]  /*0700*/  VIADD R3, R0.reuse, 0x9 ;  /* 0x0000000900037836 */ /* 0x044fe20000000000 */
[----:B------:R1:W-:Y:S01]  /*0710*/  STL [R1+0x804], R4 ;  /* 0x0008040401007387 */ /* 0x0003e20000100800 */
[C---:B------:R-:W-:Y:S02]  /*0720*/  VIADD R247, R0.reuse, 0x117 ;  /* 0x0000011700f77836 */ /* 0x040fe40000000000 */
[C---:B------:R-:W-:Y:S01]  /*0730*/  VIADD R246, R0.reuse, 0x118 ;  /* 0x0000011800f67836 */ /* 0x040fe20000000000 */
[----:B------:R2:W-:Y:S01]  /*0740*/  STL [R1+0x800], R3 ;  /* 0x0008000301007387 */ /* 0x0005e20000100800 */
[C---:B------:R-:W-:Y:S02]  /*0750*/  VIADD R245, R0.reuse, 0x119 ;  /* 0x0000011900f57836 */ /* 0x040fe40000000000 */
[C---:B0-----:R-:W-:Y:S02]  /*0760*/  VIADD R2, R0.reuse, 0xa ;  /* 0x0000000a00027836 */ /* 0x041fe40000000000 */
[----:B------:R-:W-:-:S02]  /*0770*/  VIADD R244, R0, 0x11a ;  /* 0x0000011a00f47836 */ /* 0x000fc40000000000 */
[C---:B-1----:R-:W-:Y:S01]  /*0780*/  VIADD R4, R0.reuse, 0xb ;  /* 0x0000000b00047836 */ /* 0x042fe20000000000 */
[----:B------:R0:W-:Y:S01]  /*0790*/  STL [R1+0x7fc], R2 ;  /* 0x0007fc0201007387 */ /* 0x0001e20000100800 */
[C---:B------:R-:W-:Y:S02]  /*07a0*/  VIADD R243, R0.reuse, 0x11b ;  /* 0x0000011b00f37836 */ /* 0x040fe40000000000 */
[C---:B--2---:R-:W-:Y:S01]  /*07b0*/  VIADD R3, R0.reuse, 0xc ;  /* 0x0000000c00037836 */ /* 0x044fe20000000000 */
[----:B------:R1:W-:Y:S01]  /*07c0*/  STL [R1+0x7f8], R4 ;  /* 0x0007f80401007387 */ /* 0x0003e20000100800 */
[C---:B------:R-:W-:Y:S02]  /*07d0*/  VIADD R242, R0.reuse, 0x11c ;  /* 0x0000011c00f27836 */ /* 0x040fe40000000000 */
[C---:B------:R-:W-:Y:S01]  /*07e0*/  VIADD R241, R0.reuse, 0x11d ;  /* 0x0000011d00f17836 */ /* 0x040fe20000000000 */
[----:B------:R2:W-:Y:S01]  /*07f0*/  STL [R1+0x7f4], R3 ;  /* 0x0007f40301007387 */ /* 0x0005e20000100800 */
[----:B------:R-:W-:-:S02]  /*0800*/  VIADD R240, R0, 0x11e ;  /* 0x0000011e00f07836 */ /* 0x000fc40000000000 */
[C---:B0-----:R-:W-:Y:S02]  /*0810*/  VIADD R2, R0.reuse, 0xd ;  /* 0x0000000d00027836 */ /* 0x041fe40000000000 */
[C---:B------:R-:W-:Y:S02]  /*0820*/  VIADD R239, R0.reuse, 0x11f ;  /* 0x0000011f00ef7836 */ /* 0x040fe40000000000 */
        /* <DEDUP_REMOVED lines=494> */
[----:B-1----:R-:W-:-:S03]  /*2710*/  VIADD R4, R0, 0x95 ;  /* 0x0000009500047836 */ /* 0x002fc60000000000 */
[----:B------:R0:W-:Y:S01]  /*2720*/  STL [R1+0x5b0], R2 ;  /* 0x0005b00201007387 */ /* 0x0001e20000100800 */
[----:B--2---:R-:W-:-:S03]  /*2730*/  VIADD R3, R0, 0x96 ;  /* 0x0000009600037836 */ /* 0x004fc60000000000 */
[----:B------:R1:W-:Y:S04]  /*2740*/  STL [R1+0x5a0], R4 ;  /* 0x0005a00401007387 */ /* 0x0003e80000100800 */
[----:B------:R2:W-:Y:S01]  /*2750*/  STL [R1+0x59c], R3 ;  /* 0x00059c0301007387 */ /* 0x0005e20000100800 */
        /* <DEDUP_REMOVED lines=208> */
[----:B------:R1:W-:Y:S01]  /*3460*/  STL [R1+0xc8], R5 ;  /* 0x0000c80501007387 */ /* 0x0003e20000100800 */
[C---:B0-----:R-:W-:Y:S02]  /*3470*/  VIADD R2, R0.reuse, 0x101 ;  /* 0x0000010100027836 */ /* 0x041fe40000000000 */
[----:B-1----:R-:W-:-:S03]  /*3480*/  VIADD R5, R0, 0x105 ;  /* 0x0000010500057836 */ /* 0x002fc60000000000 */
[----:B------:R0:W-:Y:S04]  /*3490*/  STL [R1+0x9c], R2 ;  /* 0x00009c0201007387 */ /* 0x0001e80000100800 */
[----:B------:R1:W-:Y:S01]  /*34a0*/  STL [R1+0x2c], R3 ;  /* 0x00002c0301007387 */ /* 0x0003e20000100800 */
[C---:B0-----:R-:W-:Y:S02]  /*34b0*/  VIADD R2, R0.reuse, 0x103 ;  /* 0x0000010300027836 */ /* 0x041fe40000000000 */
[----:B-1----:R-:W-:-:S03]  /*34c0*/  VIADD R3, R0, 0x104 ;  /* 0x0000010400037836 */ /* 0x002fc60000000000 */
[----:B------:R0:W-:Y:S04]  /*34d0*/  STL [R1+0x28], R2 ;  /* 0x0000280201007387 */ /* 0x0001e80000100800 */
        /* <DEDUP_REMOVED lines=14> */
[----:B------:R1:W-:Y:S01]  /*35c0*/  STL [R1], R5 ;  /* 0x0000000501007387 */ /* 0x0003e20000100800 */
[C---:B0-----:R-:W-:Y:S02]  /*35d0*/  VIADD R2, R0.reuse, 0x10e ;  /* 0x0000010e00027836 */ /* 0x041fe40000000000 */
[----:B-1----:R-:W-:-:S03]  /*35e0*/  VIADD R5, R0, 0x110 ;  /* 0x0000011000057836 */ /* 0x002fc60000000000 */
[----:B------:R0:W-:Y:S04]  /*35f0*/  STL [R1+0x8], R2 ;  /* 0x0000080201007387 */ /* 0x0001e80000100800 */
[----:B------:R1:W-:Y:S01]  /*3600*/  STL [R1+0x1d54], R127 ;  /* 0x001d547f01007387 */ /* 0x0003e20000100800 */
[----:B0-----:R-:W-:Y:S01]  /*3610*/  VIADD R2, R0, 0x111 ;  /* 0x0000011100027836 */ /* 0x001fe20000000000 */
[----:B------:R-:W-:Y:S06]  /*3620*/  @P0 BRA `(.L_x_0) ;  /* 0x0000001c000c0947 */ /* 0x000fec0003800000 */
[----:B------:R-:W-:Y:S01]  /*3630*/  IMAD.SHL.U32 R2, R126, 0x10, RZ ;  /* 0x000000107e027824 */ /* 0x000fe200078e00ff */
[----:B------:R2:W-:Y:S01]  /*3640*/  STL [R1+0x400], RZ ;  /* 0x000400ff01007387 */ /* 0x0005e20000100800 */
[----:B------:R-:W-:Y:S02]  /*3650*/  CS2R R24, SRZ ;  /* 0x0000000000187805 */ /* 0x000fe4000001ff00 */
[----:B------:R-:W-:Y:S02]  /*3660*/  CS2R R26, SRZ ;  /* 0x00000000001a7805 */ /* 0x000fe4000001ff00 */
[----:B------:R-:W-:Y:S01]  /*3670*/  CS2R R28, SRZ ;  /* 0x00000000001c7805 */ /* 0x000fe2000001ff00 */
[----:B------:R2:W-:Y:S01]  /*3680*/  STL [R1+0x1d50], R2 ;  /* 0x001d500201007387 */ /* 0x0005e20000100800 */
[----:B------:R-:W-:Y:S02]  /*3690*/  CS2R R30, SRZ ;  /* 0x00000000001e7805 */ /* 0x000fe4000001ff00 */
[----:B------:R-:W-:-:S02]  /*36a0*/  CS2R R32, SRZ ;  /* 0x0000000000207805 */ /* 0x000fc4000001ff00 */
[----:B------:R-:W-:Y:S01]  /*36b0*/  CS2R R34, SRZ ;  /* 0x0000000000227805 */ /* 0x000fe2000001ff00 */
[----:B------:R2:W-:Y:S01]  /*36c0*/  STL [R1+0x404], RZ ;  /* 0x000404ff01007387 */ /* 0x0005e20000100800 */
[----:B------:R-:W-:Y:S02]  /*36d0*/  CS2R R36, SRZ ;  /* 0x0000000000247805 */ /* 0x000fe4000001ff00 */
[----:B------:R-:W-:Y:S02]  /*36e0*/  CS2R R38, SRZ ;  /* 0x0000000000267805 */ /* 0x000fe4000001ff00 */
[----:B------:R-:W-:Y:S01]  /*36f0*/  CS2R R40, SRZ ;  /* 0x0000000000287805 */ /* 0x000fe2000001ff00 */
[----:B------:R2:W-:Y:S01]  /*3700*/  STL [R1+0x408], RZ ;  /* 0x000408ff01007387 */ /* 0x0005e20000100800 */
        /* <DEDUP_REMOVED lines=56> */
[----:B-1----:R-:W-:Y:S02]  /*3a90*/  CS2R R126, SRZ ;  /* 0x00000000007e7805 */ /* 0x002fe4000001ff00 */
        /* <DEDUP_REMOVED lines=15> */
[----:B------:R-:W-:-:S03]  /*3b90*/  CS2R R150, SRZ ;  /* 0x0000000000967805 */ /* 0x000fc6000001ff00 */
[----:B------:R2:W-:Y:S04]  /*3ba0*/  STL [R1+0x454], RZ ;  /* 0x000454ff01007387 */ /* 0x0005e80000100800 */
        /* <DEDUP_REMOVED lines=234> */
[----:B------:R2:W-:Y:S04]  /*4a50*/  STL [R1], RZ ;  /* 0x000000ff01007387 */ /* 0x0005e80000100800 */
        /* <DEDUP_REMOVED lines=126> */
[----:B------:R2:W-:Y:S01]  /*5240*/  STL [R1+0x1fc], RZ ;  /* 0x0001fcff01007387 */ /* 0x0005e20000100800 */
[----:B------:R-:W-:Y:S05]  /*5250*/  BRA `(.L_x_1) ;  /* 0x000005b800087947 */ /* 0x000fea0003800000 */
.L_x_0:
[----:B------:R0:W-:Y:S01]  /*5260*/  STL [R1+0x1e80], R246 ;  /* 0x001e80f601007387 */ /* 0x0001e20000100800 */
[----:B------:R-:W-:Y:S01]  /*5270*/  ISETP.GE.AND P4, PT, R9, RZ, PT ;  /* 0x000000ff0900720c */ /* 0x000fe20003f86270 */
[----:B------:R-:W-:Y:S01]  /*5280*/  ULDC UR5, c[0x0][0x23c] ;  /* 0x00008f0000057ab9 */ /* 0x000fe20000000800 */
[----:B------:R-:W-:Y:S01]  /*5290*/  ISETP.GE.AND P2, PT, R11, RZ, PT ;  /* 0x000000ff0b00720c */ /* 0x000fe20003f46270 */
[----:B------:R-:W-:Y:S01]  /*52a0*/  ULDC.64 UR8, c[0x0][0x218] ;  /* 0x0000860000087ab9 */ /* 0x000fe20000000a00 */
[----:B------:R-:W-:Y:S01]  /*52b0*/  ISETP.NE.AND P6, PT, R124, RZ, PT ;  /* 0x000000ff7c00720c */ /* 0x000fe20003fc5270 */
[----:B------:R-:W-:Y:S01]  /*52c0*/  ULDC.64 UR10, c[0x0][0x210] ;  /* 0x00008400000a7ab9 */ /* 0x000fe20000000a00 */
[----:B0-----:R-:W2:Y:S04]  /*52d0*/  LDL.LU R246, [R1+0x3cc] ;  /* 0x0003cc0001f67983 */ /* 0x001ea80000300800 */
[----:B------:R-:W-:Y:S04]  /*52e0*/  STL [R1+0x1e7c], R247 ;  /* 0x001e7cf701007387 */ /* 0x000fe80000100800 */
[----:B------:R-:W-:Y:S04]  /*52f0*/  STL [R1+0x1e78], R248 ;  /* 0x001e78f801007387 */ /* 0x000fe80000100800 */
[----:B------:R-:W-:Y:S04]  /*5300*/  STL [R1+0x1e74], R249 ;  /* 0x001e74f901007387 */ /* 0x000fe80000100800 */
[----:B------:R-:W-:Y:S04]  /*5310*/  STL [R1+0x1e70], R250 ;  /* 0x001e70fa01007387 */ /* 0x000fe80000100800 */
[----:B------:R-:W-:Y:S04]  /*5320*/  STL [R1+0x1e6c], R7 ;  /* 0x001e6c0701007387 */ /* 0x000fe80000100800 */
[----:B------:R0:W-:Y:S04]  /*5330*/  STL [R1+0x1e68], R8 ;  /* 0x001e680801007387 */ /* 0x0001e80000100800 */
[----:B0-----:R-:W3:Y:S04]  /*5340*/  LDL.LU R8, [R1+0x258] ;  /* 0x0002580001087983 */ /* 0x001ee80000300800 */
[----:B------:R-:W-:Y:S04]  /*5350*/  STL [R1+0x1e64], R2 ;  /* 0x001e640201007387 */ /* 0x000fe80000100800 */
[----:B------:R-:W-:Y:S04]  /*5360*/  STL [R1+0x1e60], R5 ;  /* 0x001e600501007387 */ /* 0x000fe80000100800 */
[----:B------:R0:W-:Y:S04]  /*5370*/  STL [R1+0x1e5c], R6 ;  /* 0x001e5c0601007387 */ /* 0x0001e80000100800 */
[----:B0-----:R-:W4:Y:S04]  /*5380*/  LDL.LU R6, [R1+0x1c0] ;  /* 0x0001c00001067983 */ /* 0x001f280000300800 */
[----:B------:R0:W-:Y:S04]  /*5390*/  STL [R1+0x1e58], R252 ;  /* 0x001e58fc01007387 */ /* 0x0001e80000100800 */
[----:B0-----:R-:W2:Y:S04]  /*53a0*/  LDL.LU R252, [R1+0xf8] ;  /* 0x0000f80001fc7983 */ /* 0x001ea80000300800 */
[----:B------:R-:W2:Y:S04]  /*53b0*/  LDL.LU R2, [R1+0x154] ;  /* 0x0001540001027983 */ /* 0x000ea80000300800 */
[----:B------:R-:W2:Y:S04]  /*53c0*/  LDL.LU R247, [R1+0x2e4] ;  /* 0x0002e40001f77983 */ /* 0x000ea80000300800 */
[----:B------:R-:W2:Y:S04]  /*53d0*/  LDL.LU R250, [R1+0x220] ;  /* 0x0002200001fa7983 */ /* 0x000ea80000300800 */
[----:B------:R-:W2:Y:S01]  /*53e0*/  LDL.LU R249, [R1+0x1a4] ;  /* 0x0001a40001f97983 */ /* 0x000ea20000300800 */
[----:B------:R-:W-:-:S02]  /*53f0*/  IMAD.MOV.U32 R5, RZ, RZ, R251 ;  /* 0x000000ffff057224 */ /* 0x000fc400078e00fb */
[----:B------:R-:W-:Y:S01]  /*5400*/  IMAD.MOV.U32 R248, RZ, RZ, R3 ;  /* 0x000000fffff87224 */ /* 0x000fe200078e0003 */
[----:B------:R0:W-:Y:S01]  /*5410*/  STL [R1+0x1e54], R0 ;  /* 0x001e540001007387 */ /* 0x0001e20000100800 */
[----:B------:R-:W-:-:S03]  /*5420*/  IMAD.MOV.U32 R7, RZ, RZ, R4 ;  /* 0x000000ffff077224 */ /* 0x000fc600078e0004 */
[----:B0-----:R-:W3:Y:S01]  /*5430*/  LDL R0, [R1+0x1d54] ;  /* 0x001d540001007983 */ /* 0x001ee20000100800 */
[----:B------:R-:W-:Y:S02]  /*5440*/  IABS R251, R124 ;  /* 0x0000007c00fb7213 */ /* 0x000fe40000000000 */
[----:B------:R-:W-:Y:S02]  /*5450*/  IABS R3, R125 ;  /* 0x0000007d00037213 */ /* 0x000fe40000000000 */
[----:B------:R-:W0:Y:S08]  /*5460*/  I2F.RP R126, R251 ;  /* 0x000000fb007e7306 */ /* 0x000e300000209400 */
[----:B------:R-:W1:Y:S08]  /*5470*/  I2F.RP R128, R3 ;  /* 0x0000000300807306 */ /* 0x000e700000209400 */
[----:B0-----:R-:W0:Y:S08]  /*5480*/  MUFU.RCP R126, R126 ;  /* 0x0000007e007e7308 */ /* 0x001e300000001000 */
[----:B-1----:R-:W1:Y:S01]  /*5490*/  MUFU.RCP R128, R128 ;  /* 0x0000008000807308 */ /* 0x002e620000001000 */
[----:B0-----:R-:W-:-:S07]  /*54a0*/  VIADD R126, R126, 0xffffffe ;  /* 0x0ffffffe7e7e7836 */ /* 0x001fce0000000000 */
[----:B------:R0:W0:Y:S01]  /*54b0*/  F2I.FTZ.U32.TRUNC.NTZ R127, R126 ;  /* 0x0000007e007f7305 */ /* 0x000022000021f000 */
[----:B-1----:R-:W-:-:S07]  /*54c0*/  VIADD R128, R128, 0xffffffe ;  /* 0x0ffffffe80807836 */ /* 0x002fce0000000000 */
[----:B------:R-:W1:Y:S01]  /*54d0*/  F2I.FTZ.U32.TRUNC.NTZ R129, R128 ;  /* 0x0000008000817305 */ /* 0x000e62000021f000 */
[----:B0-----:R-:W-:Y:S02]  /*54e0*/  IMAD.MOV.U32 R126, RZ, RZ, RZ ;  /* 0x000000ffff7e7224 */ /* 0x001fe400078e00ff */
[----:B------:R-:W-:-:S04]  /*54f0*/  IMAD.MOV R4, RZ, RZ, -R127 ;  /* 0x000000ffff047224 */ /* 0x000fc800078e0a7f */
[----:B------:R-:W-:-:S04]  /*5500*/  IMAD R4, R4, R251, RZ ;  /* 0x000000fb04047224 */ /* 0x000fc800078e02ff */
[----:B------:R-:W-:-:S04]  /*5510*/  IMAD.HI.U32 R4, R127, R4, R126 ;  /* 0x000000047f047227 */ /* 0x000fc800078e007e */
[----:B-1----:R-:W-:Y:S01]  /*5520*/  IMAD.MOV R127, RZ, RZ, -R129 ;  /* 0x000000ffff7f7224 */ /* 0x002fe200078e0a81 */
[----:B---3--:R-:W-:Y:S02]  /*5530*/  IABS R128, R0 ;  /* 0x0000000000807213 */ /* 0x008fe40000000000 */
[----:B------:R-:W-:Y:S01]  /*5540*/  ISETP.GE.AND P3, PT, R0, RZ, PT ;  /* 0x000000ff0000720c */ /* 0x000fe20003f66270 */
[----:B----4-:R-:W-:Y:S02]  /*5550*/  IMAD.MOV.U32 R0, RZ, RZ, R6 ;  /* 0x000000ffff007224 */ /* 0x010fe400078e0006 */
[----:B------:R-:W-:Y:S02]  /*5560*/  IMAD.MOV.U32 R126, RZ, RZ, R128 ;  /* 0x000000ffff7e7224 */ /* 0x000fe400078e0080 */
[----:B------:R-:W-:Y:S02]  /*5570*/  IMAD.MOV.U32 R128, RZ, RZ, RZ ;  /* 0x000000ffff807224 */ /* 0x000fe400078e00ff */
[----:B------:R-:W-:-:S04]  /*5580*/  IMAD.HI.U32 R4, R4, R126, RZ ;  /* 0x0000007e04047227 */ /* 0x000fc800078e00ff */
[----:B------:R-:W-:Y:S02]  /*5590*/  IMAD.MOV R4, RZ, RZ, -R4 ;  /* 0x000000ffff047224 */ /* 0x000fe400078e0a04 */
[----:B------:R-:W-:Y:S02]  /*55a0*/  IMAD.MOV.U32 R6, RZ, RZ, R8 ;  /* 0x000000ffff067224 */ /* 0x000fe400078e0008 */
[----:B------:R-:W-:Y:S02]  /*55b0*/  IMAD R126, R251, R4, R126 ;  /* 0x00000004fb7e7224 */ /* 0x000fe400078e027e */
[----:B------:R-:W-:Y:S01]  /*55c0*/  IMAD R4, R127, R3, RZ ;  /* 0x000000037f047224 */ /* 0x000fe200078e02ff */
[----:B------:R-:W-:Y:S01]  /*55d0*/  IABS R127, R9 ;  /* 0x00000009007f7213 */ /* 0x000fe20000000000 */
[----:B--2---:R-:W-:Y:S01]  /*55e0*/  IMAD.MOV.U32 R8, RZ, RZ, R246 ;  /* 0x000000ffff087224 */ /* 0x004fe200078e00f6 */
[----:B------:R-:W-:Y:S01]  /*55f0*/  ISETP.GT.U32.AND P0, PT, R251, R126, PT ;  /* 0x0000007efb00720c */ /* 0x000fe20003f04070 */
[----:B------:R-:W-:Y:S01]  /*5600*/  IMAD.HI.U32 R4, R129, R4, R128 ;  /* 0x0000000481047227 */ /* 0x000fe200078e0080 */
[----:B------:R-:W-:-:S02]  /*5610*/  IABS R129, R11 ;  /* 0x0000000b00817213 */ /* 0x000fc40000000000 */
[----:B------:R-:W-:-:S03]  /*5620*/  IABS R128, R10 ;  /* 0x0000000a00807213 */ /* 0x000fc60000000000 */
[----:B------:R-:W-:-:S04]  /*5630*/  IMAD.HI.U32 R9, R4, R127, RZ ;  /* 0x0000007f04097227 */ /* 0x000fc800078e00ff */
[----:B------:R-:W-:Y:S02]  /*5640*/  IMAD.MOV R9, RZ, RZ, -R9 ;  /* 0x000000ffff097224 */ /* 0x000fe400078e0a09 */
[----:B------:R-:W-:Y:S01]  /*5650*/  @!P0 IMAD.IADD R126, R126, 0x1, -R251 ;  /* 0x000000017e7e8824 */ /* 0x000fe200078e0afb */
[----:B------:R-:W-:Y:S01]  /*5660*/  ISETP.GE.AND P0, PT, R10, RZ, PT ;  /* 0x000000ff0a00720c */ /* 0x000fe20003f06270 */
[----:B------:R-:W-:-:S03]  /*5670*/  IMAD.HI.U32 R10, R4, R129, RZ ;  /* 0x00000081040a7227 */ /* 0x000fc600078e00ff */
[----:B------:R-:W-:Y:S01]  /*5680*/  ISETP.GT.U32.AND P5, PT, R251, R126, PT ;  /* 0x0000007efb00720c */ /* 0x000fe20003fa4070 */
[----:B------:R-:W-:Y:S02]  /*5690*/  IMAD.MOV R10, RZ, RZ, -R10 ;  /* 0x000000ffff0a7224 */ /* 0x000fe400078e0a0a */
[----:B------:R-:W-:Y:S01]  /*56a0*/  IMAD R127, R3, R9, R127 ;  /* 0x00000009037f7224 */ /* 0x000fe200078e027f */
[----:B------:R-:W-:Y:S01]  /*56b0*/  IABS R9, R13 ;  /* 0x0000000d00097213 */ /* 0x000fe20000000000 */
[----:B------:R-:W-:-:S03]  /*56c0*/  IMAD.HI.U32 R11, R4, R128, RZ ;  /* 0x00000080040b7227 */ /* 0x000fc600078e00ff */
[C---:B------:R-:W-:Y:S01]  /*56d0*/  ISETP.GT.U32.AND P1, PT, R3.reuse, R127, PT ;  /* 0x0000007f0300720c */ /* 0x040fe20003f24070 */
[C---:B------:R-:W-:Y:S01]  /*56e0*/  IMAD R129, R3.reuse, R10, R129 ;  /* 0x0000000a03817224 */ /* 0x040fe200078e0281 */
[----:B------:R-:W-:Y:S01]  /*56f0*/  IABS R10, R12 ;  /* 0x0000000c000a7213 */ /* 0x000fe20000000000 */
[----:B------:R-:W-:Y:S02]  /*5700*/  IMAD.MOV R11, RZ, RZ, -R11 ;  /* 0x000000ffff0b7224 */ /* 0x000fe400078e0a0b */
[----:B------:R-:W-:Y:S02]  /*5710*/  @!P5 IMAD.IADD R126, R126, 0x1, -R251 ;  /* 0x000000017e7ed824 */ /* 0x000fe400078e0afb */
[C---:B------:R-:W-:Y:S01]  /*5720*/  IMAD R128, R3.reuse, R11, R128 ;  /* 0x0000000b03807224 */ /* 0x040fe200078e0280 */
[----:B------:R-:W-:Y:S01]  /*5730*/  IABS R11, R14 ;  /* 0x0000000e000b7213 */ /* 0x000fe20000000000 */
[----:B------:R-:W-:Y:S02]  /*5740*/  IMAD.MOV.U32 R246, RZ, RZ, R126 ;  /* 0x000000fffff67224 */ /* 0x000fe400078e007e */
[----:B------:R-:W-:Y:S01]  /*5750*/  IMAD.HI.U32 R126, R4, R10, RZ ;  /* 0x0000000a047e7227 */ /* 0x000fe200078e00ff */
[----:B------:R-:W-:-:S03]  /*5760*/  ISETP.GT.U32.AND P5, PT, R3, R128, PT ;  /* 0x000000800300720c */ /* 0x000fc60003fa4070 */
[----:B------:R-:W-:Y:S02]  /*5770*/  IMAD.MOV R126, RZ, RZ, -R126 ;  /* 0x000000ffff7e7224 */ /* 0x000fe400078e0a7e */
[--C-:B------:R-:W-:Y:S02]  /*5780*/  @!P1 IMAD.IADD R127, R127, 0x1, -R3.reuse ;  /* 0x000000017f7f9824 */ /* 0x100fe400078e0a03 */
[C---:B------:R-:W-:Y:S02]  /*5790*/  IMAD R10, R3.reuse, R126, R10 ;  /* 0x0000007e030a7224 */ /* 0x040fe400078e020a */
[----:B------:R-:W-:Y:S01]  /*57a0*/  @!P3 IMAD.MOV R246, RZ, RZ, -R246 ;  /* 0x000000fffff6b224 */ /* 0x000fe200078e0af6 */
[C---:B------:R-:W-:Y:S01]  /*57b0*/  ISETP.GT.U32.AND P3, PT, R3.reuse, R129, PT ;  /* 0x000000810300720c */ /* 0x040fe20003f64070 */
[----:B------:R-:W-:Y:S01]  /*57c0*/  IMAD.HI.U32 R251, R4, R9, RZ ;  /* 0x0000000904fb7227 */ /* 0x000fe200078e00ff */
[----:B------:R-:W-:Y:S02]  /*57d0*/  @!P6 LOP3.LUT R246, RZ, R124, RZ, 0x33, !PT ;  /* 0x0000007cfff6e212 */ /* 0x000fe400078e33ff */
[C---:B------:R-:W-:Y:S01]  /*57e0*/  ISETP.GT.U32.AND P1, PT, R3.reuse, R127, PT ;  /* 0x0000007f0300720c */ /* 0x040fe20003f24070 */
[----:B------:R-:W-:Y:S01]  /*57f0*/  @!P5 IMAD.IADD R128, R128, 0x1, -R3 ;  /* 0x000000018080d824 */ /* 0x000fe200078e0a03 */
[----:B------:R-:W-:Y:S01]  /*5800*/  ISETP.GT.U32.AND P6, PT, R3, R10, PT ;  /* 0x0000000a0300720c */ /* 0x000fe20003fc4070 */
[----:B------:R-:W-:-:S02]  /*5810*/  IMAD.MOV R251, RZ, RZ, -R251 ;  /* 0x000000fffffb7224 */ /* 0x000fc400078e0afb */
[----:B------:R-:W-:Y:S01]  /*5820*/  IMAD.HI.U32 R126, R4, R11, RZ ;  /* 0x0000000b047e7227 */ /* 0x000fe200078e00ff */
[----:B------:R-:W-:-:S03]  /*5830*/  ISETP.GT.U32.AND P5, PT, R3, R128, PT ;  /* 0x000000800300720c */ /* 0x000fc60003fa4070 */
[----:B------:R-:W-:Y:S02]  /*5840*/  @!P3 IMAD.IADD R129, R129, 0x1, -R3 ;  /* 0x000000018181b824 */ /* 0x000fe400078e0a03 */
[----:B------:R-:W-:Y:S02]  /*5850*/  IMAD R9, R3, R251, R9 ;  /* 0x000000fb03097224 */ /* 0x000fe400078e0209 */
[--C-:B------:R-:W-:Y:S02]  /*5860*/  @!P1 IMAD.IADD R127, R127, 0x1, -R3.reuse ;  /* 0x000000017f7f9824 */ /* 0x100fe400078e0a03 */
[----:B------:R-:W-:Y:S01]  /*5870*/  @!P6 IMAD.IADD R10, R10, 0x1, -R3 ;  /* 0x000000010a0ae824 */ /* 0x000fe200078e0a03 */
[C---:B------:R-:W-:Y:S01]  /*5880*/  ISETP.GT.U32.AND P3, PT, R3.reuse, R129, PT ;  /* 0x000000810300720c */ /* 0x040fe20003f64070 */
[----:B------:R-:W-:Y:S01]  /*5890*/  IMAD.MOV R126, RZ, RZ, -R126 ;  /* 0x000000ffff7e7224 */ /* 0x000fe200078e0a7e */
[C---:B------:R-:W-:Y:S01]  /*58a0*/  ISETP.GT.U32.AND P1, PT, R3.reuse, R9, PT ;  /* 0x000000090300720c */ /* 0x040fe20003f24070 */
[----:B------:R-:W-:Y:S01]  /*58b0*/  @!P4 IMAD.MOV R127, RZ, RZ, -R127 ;  /* 0x000000ffff7fc224 */ /* 0x000fe200078e0a7f */
[C---:B------:R-:W-:Y:S01]  /*58c0*/  ISETP.GT.U32.AND P4, PT, R3.reuse, R10, PT ;  /* 0x0000000a0300720c */ /* 0x040fe20003f84070 */
[----:B------:R-:W-:Y:S01]  /*58d0*/  IMAD R11, R3, R126, R11 ;  /* 0x0000007e030b7224 */ /* 0x000fe200078e020b */
[----:B------:R-:W-:Y:S01]  /*58e0*/  IABS R124, R15 ;  /* 0x0000000f007c7213 */ /* 0x000fe20000000000 */
[----:B------:R-:W2:Y:S01]  /*58f0*/  LDL.LU R251, [R1+0x204] ;  /* 0x0002040001fb7983 */ /* 0x000ea20000300800 */
[----:B------:R-:W-:-:S02]  /*5900*/  IABS R126, R16 ;  /* 0x00000010007e7213 */ /* 0x000fc40000000000 */
[----:B------:R-:W-:Y:S01]  /*5910*/  ISETP.GE.AND P6, PT, R12, RZ, PT ;  /* 0x000000ff0c00720c */ /* 0x000fe20003fc6270 */
[----:B------:R0:W-:Y:S01]  /*5920*/  STL [R1+0x5f4], R246 ;  /* 0x0005f4f601007387 */ /* 0x0001e20000100800 */
[----:B------:R-:W-:-:S04]  /*5930*/  IMAD.HI.U32 R12, R4, R124, RZ ;  /* 0x0000007c040c7227 */ /* 0x000fc800078e00ff */
[--C-:B------:R-:W-:Y:S01]  /*5940*/  @!P5 IMAD.IADD R128, R128, 0x1, -R3.reuse ;  /* 0x000000018080d824 */ /* 0x100fe200078e0a03 */
[----:B------:R-:W-:Y:S01]  /*5950*/  ISETP.GT.U32.AND P5, PT, R3, R11, PT ;  /* 0x0000000b0300720c */ /* 0x000fe20003fa4070 */
[----:B0-----:R-:W3:Y:S01]  /*5960*/  LDL.LU R246, [R1+0x1e80] ;  /* 0x001e800001f67983 */ /* 0x001ee20000300800 */
[----:B------:R-:W-:Y:S02]  /*5970*/  IMAD.MOV R12, RZ, RZ, -R12 ;  /* 0x000000ffff0c7224 */ /* 0x000fe400078e0a0c */
[--C-:B------:R-:W-:Y:S01]  /*5980*/  @!P3 IMAD.IADD R129, R129, 0x1, -R3.reuse ;  /* 0x000000018181b824 */ /* 0x100fe200078e0a03 */
[----:B------:R0:W-:Y:S01]  /*5990*/  STL [R1+0x5e8], R127 ;  /* 0x0005e87f01007387 */ /* 0x0001e20000100800 */
[----:B------:R-:W-:Y:S01]  /*59a0*/  @!P0 IMAD.MOV R128, RZ, RZ, -R128 ;  /* 0x000000ffff808224 */ /* 0x000fe200078e0a80 */
[----:B------:R-:W-:Y:S01]  /*59b0*/  ISETP.GE.AND P3, PT, R13, RZ, PT ;  /* 0x000000ff0d00720c */ /* 0x000fe20003f66270 */
[--C-:B------:R-:W-:Y:S01]  /*59c0*/  @!P1 IMAD.IADD R9, R9, 0x1, -R3.reuse ;  /* 0x0000000109099824 */ /* 0x100fe200078e0a03 */
[----:B------:R-:W-:Y:S01]  /*59d0*/  ISETP.GE.AND P1, PT, R14, RZ, PT ;  /* 0x000000ff0e00720c */ /* 0x000fe20003f26270 */
[----:B------:R-:W-:-:S02]  /*59e0*/  @!P4 IMAD.IADD R10, R10, 0x1, -R3 ;  /* 0x000000010a0ac824 */ /* 0x000fc400078e0a03 */
[----:B0-----:R-:W-:-:S04]  /*59f0*/  IMAD.HI.U32 R127, R4, R126, RZ ;  /* 0x0000007e047f7227 */ /* 0x001fc800078e00ff */
[----:B------:R-:W-:Y:S02]  /*5a00*/  IMAD.MOV R13, RZ, RZ, -R127 ;  /* 0x000000ffff0d7224 */ /* 0x000fe400078e0a7f */
[----:B------:R-:W4:Y:S01]  /*5a10*/  LDL.LU R127, [R1+0x140] ;  /* 0x00014000017f7983 */ /* 0x000f220000300800 */
[----:B------:R-:W-:-:S03]  /*5a20*/  IMAD R124, R3, R12, R124 ;  /* 0x0000000c037c7224 */ /* 0x000fc600078e027c */
[----:B------:R-:W2:Y:S01]  /*5a30*/  LDL.LU R14, [R1+0x1a0] ;  /* 0x0001a000010e7983 */ /* 0x000ea20000300800 */
[C---:B------:R-:W-:Y:S01]  /*5a40*/  IMAD R126, R3.reuse, R13, R126 ;  /* 0x0000000d037e7224 */ /* 0x040fe200078e027e */
[----:B------:R-:W-:Y:S01]  /*5a50*/  ISETP.GT.U32.AND P4, PT, R3, R124, PT ;  /* 0x0000007c0300720c */ /* 0x000fe20003f84070 */
[----:B------:R-:W-:Y:S01]  /*5a60*/  @!P5 IMAD.IADD R11, R11, 0x1, -R3 ;  /* 0x000000010b0bd824 */ /* 0x000fe200078e0a03 */
[----:B------:R0:W-:Y:S01]  /*5a70*/  STL [R1+0x5e4], R128 ;  /* 0x0005e48001007387 */ /* 0x0001e20000100800 */
[C---:B------:R-:W-:Y:S01]  /*5a80*/  ISETP.GT.U32.AND P0, PT, R3.reuse, R9, PT ;  /* 0x000000090300720c */ /* 0x040fe20003f04070 */
[----:B------:R-:W-:Y:S01]  /*5a90*/  IMAD.MOV.U32 R12, RZ, RZ, R129 ;  /* 0x000000ffff0c7224 */ /* 0x000fe200078e0081 */
[----:B------:R-:W-:Y:S02]  /*5aa0*/  IABS R13, R17 ;  /* 0x00000011000d7213 */ /* 0x000fe40000000000 */
[----:B------:R-:W-:Y:S01]  /*5ab0*/  ISETP.GT.U32.AND P5, PT, R3, R11, PT ;  /* 0x0000000b0300720c */ /* 0x000fe20003fa4070 */
[----:B------:R-:W-:Y:S01]  /*5ac0*/  @!P2 IMAD.MOV R12, RZ, RZ, -R12 ;  /* 0x000000ffff0ca224 */ /* 0x000fe200078e0a0c */
[----:B------:R-:W-:-:S02]  /*5ad0*/  ISETP.GE.AND P2, PT, R15, RZ, PT ;  /* 0x000000ff0f00720c */ /* 0x000fc40003f46270 */
[----:B------:R-:W-:Y:S01]  /*5ae0*/  IABS R15, R19 ;  /* 0x00000013000f7213 */ /* 0x000fe20000000000 */
[----:B0-----:R-:W-:Y:S01]  /*5af0*/  IMAD.MOV.U32 R128, RZ, RZ, R10 ;  /* 0x000000ffff807224 */ /* 0x001fe200078e000a */
[----:B------:R0:W-:Y:S01]  /*5b00*/  STL [R1+0x5e0], R12 ;  /* 0x0005e00c01007387 */ /* 0x0001e20000100800 */
[--C-:B------:R-:W-:Y:S01]  /*5b10*/  @!P4 IMAD.IADD R124, R124, 0x1, -R3.reuse ;  /* 0x000000017c7cc824 */ /* 0x100fe200078e0a03 */
[----:B------:R-:W-:Y:S01]  /*5b20*/  ISETP.GE.AND P4, PT, R18, RZ, PT ;  /* 0x000000ff1200720c */ /* 0x000fe20003f86270 */
[----:B------:R-:W-:Y:S01]  /*5b30*/  @!P6 IMAD.MOV R128, RZ, RZ, -R128 ;  /* 0x000000ffff80e224 */ /* 0x000fe200078e0a80 */
[----:B------:R-:W-:Y:S01]  /*5b40*/  ISETP.GT.U32.AND P6, PT, R3, R126, PT ;  /* 0x0000007e0300720c */ /* 0x000fe20003fc4070 */
[--C-:B------:R-:W-:Y:S01]  /*5b50*/  @!P0 IMAD.IADD R9, R9, 0x1, -R3.reuse ;  /* 0x0000000109098824 */ /* 0x100fe200078e0a03 */
[----:B------:R-:W-:Y:S01]  /*5b60*/  ISETP.GE.AND P0, PT, R16, RZ, PT ;  /* 0x000000ff1000720c */ /* 0x000fe20003f06270 */
[----:B------:R-:W-:Y:S01]  /*5b70*/  @!P5 IMAD.IADD R11, R11, 0x1, -R3 ;  /* 0x000000010b0bd824 */ /* 0x000fe200078e0a03 */
[----:B------:R-:W-:Y:S01]  /*5b80*/  ISETP.GE.AND P5, PT, R17, RZ, PT ;  /* 0x000000ff1100720c */ /* 0x000fe20003fa6270 */
[----:B------:R-:W-:Y:S01]  /*5b90*/  @!P3 IMAD.MOV R9, RZ, RZ, -R9 ;  /* 0x000000ffff09b224 */ /* 0x000fe200078e0a09 */
[----:B------:R-:W-:Y:S01]  /*5ba0*/  STL [R1+0x5dc], R128 ;  /* 0x0005dc8001007387 */ /* 0x000fe20000100800 */
[----:B------:R-:W-:Y:S01]  /*5bb0*/  IMAD.MOV.U32 R129, RZ, RZ, R11 ;  /* 0x000000ffff817224 */ /* 0x000fe200078e000b */
[----:B------:R-:W-:Y:S01]  /*5bc0*/  IABS R11, R20 ;  /* 0x00000014000b7213 */ /* 0x000fe20000000000 */
[----:B------:R-:W-:Y:S01]  /*5bd0*/  IMAD.MOV.U32 R10, RZ, RZ, R13 ;  /* 0x000000ffff0a7224 */ /* 0x000fe200078e000d */
[----:B------:R-:W-:Y:S01]  /*5be0*/  STL [R1+0x5cc], R9 ;  /* 0x0005cc0901007387 */ /* 0x000fe20000100800 */
[----:B------:R-:W-:Y:S01]  /*5bf0*/  @!P1 IMAD.MOV R129, RZ, RZ, -R129 ;  /* 0x000000ffff819224 */ /* 0x000fe200078e0a81 */
[----:B------:R-:W-:Y:S01]  /*5c00*/  ISETP.GE.AND P1, PT, R19, RZ, PT ;  /* 0x000000ff1300720c */ /* 0x000fe20003f26270 */
[----:B------:R-:W-:Y:S01]  /*5c10*/  @!P6 IMAD.IADD R126, R126, 0x1, -R3 ;  /* 0x000000017e7ee824 */ /* 0x000fe200078e0a03 */
[C---:B------:R-:W-:Y:S01]  /*5c20*/  ISETP.GT.U32.AND P6, PT, R3.reuse, R124, PT ;  /* 0x0000007c0300720c */ /* 0x040fe20003fc4070 */
[----:B------:R-:W-:Y:S01]  /*5c30*/  IMAD.MOV.U32 R19, RZ, RZ, R247 ;  /* 0x000000ffff137224 */ /* 0x000fe200078e00f7 */
[----:B------:R-:W-:Y:S01]  /*5c40*/  STL [R1+0x5c8], R129 ;  /* 0x0005c88101007387 */ /* 0x000fe20000100800 */
[----:B------:R-:W-:Y:S01]  /*5c50*/  IMAD.HI.U32 R17, R4, R11, RZ ;  /* 0x0000000b04117227 */ /* 0x000fe200078e00ff */
[----:B------:R-:W-:-:S02]  /*5c60*/  ISETP.GT.U32.AND P3, PT, R3, R126, PT ;  /* 0x0000007e0300720c */ /* 0x000fc40003f64070 */
[----:B0-----:R-:W-:Y:S01]  /*5c70*/  IABS R12, R18 ;  /* 0x00000012000c7213 */ /* 0x001fe20000000000 */
[----:B------:R-:W-:-:S04]  /*5c80*/  IMAD.HI.U32 R13, R4, R10, RZ ;  /* 0x0000000a040d7227 */ /* 0x000fc800078e00ff */
[----:B------:R-:W-:Y:S01]  /*5c90*/  IMAD.MOV.U32 R16, RZ, RZ, R15 ;  /* 0x000000ffff107224 */ /* 0x000fe200078e000f */
[----:B------:R-:W-:Y:S01]  /*5ca0*/  IABS R15, R23 ;  /* 0x00000017000f7213 */ /* 0x000fe20000000000 */
[----:B------:R-:W-:Y:S02]  /*5cb0*/  @!P6 IMAD.IADD R124, R124, 0x1, -R3 ;  /* 0x000000017c7ce824 */ /* 0x000fe400078e0a03 */
[----:B------:R-:W-:Y:S02]  /*5cc0*/  IMAD.MOV R13, RZ, RZ, -R13 ;  /* 0x000000ffff0d7224 */ /* 0x000fe400078e0a0d */
[----:B------:R-:W-:Y:S02]  /*5cd0*/  @!P3 IMAD.IADD R126, R126, 0x1, -R3 ;  /* 0x000000017e7eb824 */ /* 0x000fe400078e0a03 */
[----:B------:R-:W-:Y:S02]  /*5ce0*/  IMAD.MOV.U32 R247, RZ, RZ, R124 ;  /* 0x000000fffff77224 */ /* 0x000fe400078e007c */
[----:B------:R-:W-:-:S02]  /*5cf0*/  IMAD.MOV.U32 R124, RZ, RZ, R19 ;  /* 0x000000ffff7c7224 */ /* 0x000fc400078e0013 */
[----:B------:R-:W-:Y:S02]  /*5d00*/  IMAD.MOV R19, RZ, RZ, -R17 ;  /* 0x000000ffff137224 */ /* 0x000fe400078e0a11 */
[----:B------:R-:W-:Y:S02]  /*5d10*/  IMAD.MOV.U32 R17, RZ, RZ, R248 ;  /* 0x000000ffff117224 */ /* 0x000fe400078e00f8 */
[----:B------:R-:W-:Y:S02]  /*5d20*/  IMAD.MOV.U32 R248, RZ, RZ, R126 ;  /* 0x000000fffff87224 */ /* 0x000fe400078e007e */
[----:B------:R-:W3:Y:S01]  /*5d30*/  LDL.LU R126, [R1+0x3e8] ;  /* 0x0003e800017e7983 */ /* 0x000ee20000300800 */
[----:B------:R-:W-:Y:S01]  /*5d40*/  IMAD R10, R3, R13, R10 ;  /* 0x0000000d030a7224 */ /* 0x000fe200078e020a */
[----:B------:R-:W-:Y:S01]  /*5d50*/  IABS R13, R21 ;  /* 0x00000015000d7213 */ /* 0x000fe20000000000 */
[----:B------:R-:W-:Y:S02]  /*5d60*/  @!P2 IMAD.MOV R247, RZ, RZ, -R247 ;  /* 0x000000fffff7a224 */ /* 0x000fe400078e0af7 */
[----:B------:R-:W-:Y:S01]  /*5d70*/  @!P0 IMAD.MOV R248, RZ, RZ, -R248 ;  /* 0x000000fffff88224 */ /* 0x000fe200078e0af8 */
[----:B------:R-:W-:-:S02]  /*5d80*/  ISETP.GE.AND P0, PT, R20, RZ, PT ;  /* 0x000000ff1400720c */ /* 0x000fc40003f06270 */
[----:B------:R0:W-:Y:S01]  /*5d90*/  STL [R1+0x5bc], R247 ;  /* 0x0005bcf701007387 */ /* 0x0001e20000100800 */
[C---:B------:R-:W-:Y:S01]  /*5da0*/  IMAD R11, R3.reuse, R19, R11 ;  /* 0x00000013030b7224 */ /* 0x040fe200078e020b */
[----:B------:R-:W-:Y:S02]  /*5db0*/  ISETP.GT.U32.AND P6, PT, R3, R10, PT ;  /* 0x0000000a0300720c */ /* 0x000fe40003fc4070 */
[----:B0-----:R-:W3:Y:S04]  /*5dc0*/  LDL.LU R247, [R1+0x1e7c] ;  /* 0x001e7c0001f77983 */ /* 0x001ee80000300800 */
[----:B------:R0:W-:Y:S07]  /*5dd0*/  STL [R1+0x5b8], R248 ;  /* 0x0005b8f801007387 */ /* 0x0001ee0000100800 */
[----:B------:R-:W-:Y:S01]  /*5de0*/  @!P6 IMAD.IADD R10, R10, 0x1, -R3 ;  /* 0x000000010a0ae824 */ /* 0x000fe200078e0a03 */
[----:B0-----:R-:W3:Y:S01]  /*5df0*/  LDL.LU R248, [R1+0x1e78] ;  /* 0x001e780001f87983 */ /* 0x001ee20000300800 */
[----:B----4-:R-:W-:-:S02]  /*5e00*/  IMAD.MOV.U32 R129, RZ, RZ, R127 ;  /* 0x000000ffff817224 */ /* 0x010fc400078e007f */
[----:B------:R-:W-:-:S04]  /*5e10*/  IMAD.HI.U32 R127, R4, R15, RZ ;  /* 0x0000000f047f7227 */ /* 0x000fc800078e00ff */
[----:B--2---:R-:W-:Y:S02]  /*5e20*/  IMAD.MOV.U32 R128, RZ, RZ, R14 ;  /* 0x000000ffff807224 */ /* 0x004fe400078e000e */
[----:B------:R-:W-:-:S04]  /*5e30*/  IMAD.HI.U32 R14, R4, R12, RZ ;  /* 0x0000000c040e7227 */ /* 0x000fc800078e00ff */
[----:B------:R-:W-:Y:S01]  /*5e40*/  IMAD.MOV R9, RZ, RZ, -R14 ;  /* 0x000000ffff097224 */ /* 0x000fe200078e0a0e */
[----:B------:R-:W-:-:S03]  /*5e50*/  IABS R14, R22 ;  /* 0x00000016000e7213 */ /* 0x000fc60000000000 */
[----:B------:R-:W-:Y:S02]  /*5e60*/  IMAD R12, R3, R9, R12 ;  /* 0x00000009030c7224 */ /* 0x000fe400078e020c */
[----:B------:R-:W-:-:S03]  /*5e70*/  IMAD.HI.U32 R9, R4, R16, RZ ;  /* 0x0000001004097227 */ /* 0x000fc600078e00ff */
[----:B------:R-:W-:Y:S01]  /*5e80*/  ISETP.GT.U32.AND P3, PT, R3, R12, PT ;  /* 0x0000000c0300720c */ /* 0x000fe20003f64070 */
[----:B------:R-:W-:Y:S02]  /*5e90*/  IMAD.MOV R9, RZ, RZ, -R9 ;  /* 0x000000ffff097224 */ /* 0x000fe400078e0a09 */
[----:B------:R-:W-:-:S04]  /*5ea0*/  IMAD.HI.U32 R18, R4, R14, RZ ;  /* 0x0000000e04127227 */ /* 0x000fc800078e00ff */
[----:B------:R-:W-:Y:S02]  /*5eb0*/  IMAD R9, R3, R9, R16 ;  /* 0x0000000903097224 */ /* 0x000fe400078e0210 */
[----:B------:R-:W-:-:S03]  /*5ec0*/  IMAD.HI.U32 R16, R4, R13, RZ ;  /* 0x0000000d04107227 */ /* 0x000fc600078e00ff */
[C---:B------:R-:W-:Y:S01]  /*5ed0*/  ISETP.GT.U32.AND P6, PT, R3.reuse, R9, PT ;  /* 0x000000090300720c */ /* 0x040fe20003fc4070 */
[----:B------:R-:W-:Y:S02]  /*5ee0*/  IMAD.MOV R16, RZ, RZ, -R16 ;  /* 0x000000ffff107224 */ /* 0x000fe400078e0a10 */
[----:B---3--:R-:W-:Y:S02]  /*5ef0*/  IMAD.MOV.U32 R20, RZ, RZ, R126 ;  /* 0x000000ffff147224 */ /* 0x008fe400078e007e */
[----:B------:R-:W-:Y:S02]  /*5f00*/  IMAD.MOV.U32 R126, RZ, RZ, R17 ;  /* 0x000000ffff7e7224 */ /* 0x000fe400078e0011 */
[----:B------:R-:W-:Y:S02]  /*5f10*/  IMAD.MOV R17, RZ, RZ, -R18 ;  /* 0x000000ffff117224 */ /* 0x000fe400078e0a12 */
[----:B------:R-:W-:Y:S02]  /*5f20*/  IMAD.MOV R18, RZ, RZ, -R127 ;  /* 0x000000ffff127224 */ /* 0x000fe400078e0a7f */
[----:B------:R-:W2:Y:S01]  /*5f30*/  LDL.LU R127, [R1] ;  /* 0x00000000017f7983 */ /* 0x000ea20000300800 */
[C---:B------:R-:W-:Y:S01]  /*5f40*/  IMAD R13, R3.reuse, R16, R13 ;  /* 0x00000010030d7224 */ /* 0x040fe200078e020d */
[C---:B------:R-:W-:Y:S01]  /*5f50*/  ISETP.GT.U32.AND P2, PT, R3.reuse, R10, PT ;  /* 0x0000000a0300720c */ /* 0x040fe20003f44070 */
[--C-:B------:R-:W-:Y:S01]  /*5f60*/  @!P3 IMAD.IADD R12, R12, 0x1, -R3.reuse ;  /* 0x000000010c0cb824 */ /* 0x100fe200078e0a03 */
[----:B------:R-:W3:Y:S04]  /*5f70*/  LDL.LU R19, [R1+0x11c] ;  /* 0x00011c0001137983 */ /* 0x000ee80000300800 */
[----:B------:R-:W4:Y:S01]  /*5f80*/  LDL.LU R16, [R1+0x4] ;  /* 0x0000040001107983 */ /* 0x000f220000300800 */
[----:B------:R-:W-:Y:S01]  /*5f90*/  ISETP.GT.U32.AND P3, PT, R3, R12, PT ;  /* 0x0000000c0300720c */ /* 0x000fe20003f64070 */
[----:B------:R-:W-:-:S02]  /*5fa0*/  @!P6 IMAD.IADD R9, R9, 0x1, -R3 ;  /* 0x000000010909e824 */ /* 0x000fc400078e0a03 */
[----:B------:R-:W-:-:S03]  /*5fb0*/  IMAD R15, R3, R18, R15 ;  /* 0x00000012030f7224 */ /* 0x000fc600078e020f */
[----:B------:R-:W-:Y:S01]  /*5fc0*/  @!P2 IMAD.IADD R10, R10, 0x1, -R3 ;  /* 0x000000010a0aa824 */ /* 0x000fe200078e0a03 */
[C---:B------:R-:W-:Y:S01]  /*5fd0*/  ISETP.GT.U32.AND P6, PT, R3.reuse, R9, PT ;  /* 0x000000090300720c */ /* 0x040fe20003fc4070 */
[----:B------:R-:W-:Y:S02]  /*5fe0*/  IMAD.MOV.U32 R18, RZ, RZ, R249 ;  /* 0x000000ffff127224 */ /* 0x000fe400078e00f9 */
[C---:B------:R-:W-:Y:S02]  /*5ff0*/  IMAD R14, R3.reuse, R17, R14 ;  /* 0x00000011030e7224 */ /* 0x040fe400078e020e */
[----:B------:R-:W-:Y:S02]  /*6000*/  IMAD.MOV.U32 R249, RZ, RZ, R10 ;  /* 0x000000fffff97224 */ /* 0x000fe400078e000a */
[----:B------:R-:W-:Y:S01]  /*6010*/  @!P3 IMAD.IADD R12, R12, 0x1, -R3 ;  /* 0x000000010c0cb824 */ /* 0x000fe200078e0a03 */
[C---:B------:R-:W-:Y:S01]  /*6020*/  ISETP.GT.U32.AND P3, PT, R3.reuse, R13, PT ;  /* 0x0000000d0300720c */ /* 0x040fe20003f64070 */
[----:B------:R-:W-:Y:S01]  /*6030*/  @!P5 IMAD.MOV R249, RZ, RZ, -R249 ;  /* 0x000000fffff9d224 */ /* 0x000fe200078e0af9 */
[C---:B------:R-:W-:Y:S01]  /*6040*/  ISETP.GT.U32.AND P5, PT, R3.reuse, R14, PT ;  /* 0x0000000e0300720c */ /* 0x040fe20003fa4070 */
[----:B------:R-:W-:Y:S01]  /*6050*/  IMAD.MOV.U32 R10, RZ, RZ, R250 ;  /* 0x000000ffff0a7224 */ /* 0x000fe200078e00fa */
[----:B------:R-:W-:Y:S01]  /*6060*/  ISETP.GT.U32.AND P2, PT, R3, R11, PT ;  /* 0x0000000b0300720c */ /* 0x000fe20003f44070 */
[----:B------:R-:W-:Y:S01]  /*6070*/  @!P6 IMAD.IADD R9, R9, 0x1, -R3 ;  /* 0x000000010909e824 */ /* 0x000fe200078e0a03 */
[----:B------:R-:W-:Y:S01]  /*6080*/  ISETP.GT.U32.AND P6, PT, R3, R15, PT ;  /* 0x0000000f0300720c */ /* 0x000fe20003fc4070 */
[----:B------:R-:W-:-:S02]  /*6090*/  IMAD.MOV.U32 R250, RZ, RZ, R12 ;  /* 0x000000fffffa7224 */ /* 0x000fc400078e000c */
[----:B------:R-:W-:-:S04]  /*60a0*/  IMAD.MOV.U32 R12, RZ, RZ, R10 ;  /* 0x000000ffff0c7224 */ /* 0x000fc800078e000a */
[--C-:B------:R-:W-:Y:S02]  /*60b0*/  @!P3 IMAD.IADD R13, R13, 0x1, -R3.reuse ;  /* 0x000000010d0db824 */ /* 0x100fe400078e0a03 */
[----:B------:R-:W-:-:S03]  /*60c0*/  @!P5 IMAD.IADD R14, R14, 0x1, -R3 ;  /* 0x000000010e0ed824 */ /* 0x000fc600078e0a03 */
[----:B------:R-:W-:Y:S01]  /*60d0*/  ISETP.GT.U32.AND P5, PT, R3, R13, PT ;  /* 0x0000000d0300720c */ /* 0x000fe20003fa4070 */
[--C-:B------:R-:W-:Y:S02]  /*60e0*/  @!P2 IMAD.IADD R11, R11, 0x1, -R3.reuse ;  /* 0x000000010b0ba824 */ /* 0x100fe400078e0a03 */
[----:B------:R-:W-:Y:S02]  /*60f0*/  @!P6 IMAD.IADD R15, R15, 0x1, -R3 ;  /* 0x000000010f0fe824 */ /* 0x000fe400078e0a03 */
[----:B------:R-:W-:Y:S01]  /*6100*/  @!P1 IMAD.MOV R9, RZ, RZ, -R9 ;  /* 0x000000ffff099224 */ /* 0x000fe200078e0a09 */
[C---:B------:R-:W-:Y:S02]  /*6110*/  ISETP.GT.U32.AND P3, PT, R3.reuse, R11, PT ;  /* 0x0000000b0300720c */ /* 0x040fe40003f64070 */
[----:B------:R-:W-:Y:S01]  /*6120*/  ISETP.GT.U32.AND P1, PT, R3, R15, PT ;  /* 0x0000000f0300720c */ /* 0x000fe20003f24070 */
[----:B------:R-:W-:Y:S01]  /*6130*/  @!P4 IMAD.MOV R250, RZ, RZ, -R250 ;  /* 0x000000fffffac224 */ /* 0x000fe200078e0afa */
[----:B------:R-:W-:Y:S01]  /*6140*/  ISETP.GE.AND P4, PT, R21, RZ, PT ;  /* 0x000000ff1500720c */ /* 0x000fe20003f86270 */
[----:B------:R-:W-:-:S02]  /*6150*/  IMAD.MOV.U32 R21, RZ, RZ, R12 ;  /* 0x000000ffff157224 */ /* 0x000fc400078e000c */
[----:B------:R-:W-:Y:S01]  /*6160*/  @!P5 IMAD.IADD R13, R13, 0x1, -R3 ;  /* 0x000000010d0dd824 */ /* 0x000fe200078e0a03 */
[----:B------:R-:W-:-:S05]  /*6170*/  IABS R12, R25 ;  /* 0x00000019000c7213 */ /* 0x000fca0000000000 */
[--C-:B------:R-:W-:Y:S01]  /*6180*/  @!P3 IMAD.IADD R11, R11, 0x1, -R3.reuse ;  /* 0x000000010b0bb824 */ /* 0x100fe200078e0a03 */
[----:B------:R-:W-:Y:S01]  /*6190*/  ISETP.GE.AND P3, PT, R23, RZ, PT ;  /* 0x000000ff1700720c */ /* 0x000fe20003f66270 */
[----:B------:R-:W-:Y:S01]  /*61a0*/  @!P1 IMAD.IADD R15, R15, 0x1, -R3 ;  /* 0x000000010f0f9824 */ /* 0x000fe200078e0a03 */
[----:B------:R-:W-:Y:S01]  /*61b0*/  ISETP.GE.AND P1, PT, R24, RZ, PT ;  /* 0x000000ff1800720c */ /* 0x000fe20003f26270 */
[----:B------:R-:W-:Y:S01]  /*61c0*/  IMAD.MOV.U32 R23, RZ, RZ, R21 ;  /* 0x000000ffff177224 */ /* 0x000fe200078e0015 */
[----:B------:R-:W-:Y:S01]  /*61d0*/  ISETP.GT.U32.AND P6, PT, R3, R14, PT ;  /* 0x0000000e0300720c */ /* 0x000fe20003fc4070 */
[----:B------:R0:W-:Y:S04]  /*61e0*/  STL [R1+0x5ac], R249 ;  /* 0x0005acf901007387 */ /* 0x0001e80000100800 */
[----:B0-----:R-:W2:Y:S04]  /*61f0*/  LDL.LU R249, [R1+0x1e74] ;  /* 0x001e740001f97983 */ /* 0x001ea80000300800 */
[----:B------:R0:W-:Y:S04]  /*6200*/  STL [R1+0x5a8], R250 ;  /* 0x0005a8fa01007387 */ /* 0x0001e80000100800 */
[----:B------:R-:W-:Y:S01]  /*6210*/  @!P6 IMAD.IADD R14, R14, 0x1, -R3 ;  /* 0x000000010e0ee824 */ /* 0x000fe200078e0a03 */
[----:B0-----:R-:W2:Y:S04]  /*6220*/  LDL.LU R250, [R1+0x1e70] ;  /* 0x001e700001fa7983 */ /* 0x001ea80000300800 */
[----:B------:R-:W-:Y:S01]  /*6230*/  STL [R1+0x5a4], R9 ;  /* 0x0005a40901007387 */ /* 0x000fe20000100800 */
[----:B----4-:R-:W-:Y:S01]  /*6240*/  IMAD.MOV.U32 R17, RZ, RZ, R16 ;  /* 0x000000ffff117224 */ /* 0x010fe200078e0010 */
[----:B------:R-:W-:-:S05]  /*6250*/  IABS R16, R24 ;  /* 0x0000001800107213 */ /* 0x000fca0000000000 */
[----:B------:R-:W-:-:S04]  /*6260*/  IMAD.MOV.U32 R10, RZ, RZ, R16 ;  /* 0x000000ffff0a7224 */ /* 0x000fc800078e0010 */
[----:B------:R-:W-:-:S04]  /*6270*/  IMAD.HI.U32 R16, R4, R10, RZ ;  /* 0x0000000a04107227 */ /* 0x000fc800078e00ff */
[----:B------:R-:W-:-:S04]  /*6280*/  IMAD.MOV R16, RZ, RZ, -R16 ;  /* 0x000000ffff107224 */ /* 0x000fc800078e0a10 */
[----:B------:R-:W-:-:S05]  /*6290*/  IMAD R10, R3, R16, R10 ;  /* 0x00000010030a7224 */ /* 0x000fca00078e020a */
[----:B------:R-:W-:Y:S01]  /*62a0*/  ISETP.GT.U32.AND P5, PT, R3, R10, PT ;  /* 0x0000000a0300720c */ /* 0x000fe20003fa4070 */
[----:B------:R-:W-:-:S04]  /*62b0*/  IMAD.HI.U32 R16, R4, R12, RZ ;  /* 0x0000000c04107227 */ /* 0x000fc800078e00ff */
[----:B------:R-:W-:Y:S02]  /*62c0*/  IMAD.MOV R16, RZ, RZ, -R16 ;  /* 0x000000ffff107224 */ /* 0x000fe400078e0a10 */
[----:B---3--:R-:W-:Y:S02]  /*62d0*/  IMAD.MOV.U32 R24, RZ, RZ, R19 ;  /* 0x000000ffff187224 */ /* 0x008fe400078e0013 */
[----:B------:R-:W-:Y:S02]  /*62e0*/  IMAD.MOV.U32 R21, RZ, RZ, R17 ;  /* 0x000000ffff157224 */ /* 0x000fe400078e0011 */
[----:B------:R-:W-:Y:S02]  /*62f0*/  IMAD R16, R3, R16, R12 ;  /* 0x0000001003107224 */ /* 0x000fe400078e020c */
[----:B------:R-:W-:Y:S01]  /*6300*/  @!P5 IMAD.IADD R10, R10, 0x1, -R3 ;  /* 0x000000010a0ad824 */ /* 0x000fe200078e0a03 */
[----:B------:R-:W-:Y:S01]  /*6310*/  ISETP.GE.AND P5, PT, R25, RZ, PT ;  /* 0x000000ff1900720c */ /* 0x000fe20003fa6270 */
[----:B------:R-:W-:Y:S01]  /*6320*/  IMAD.MOV.U32 R25, RZ, RZ, R24 ;  /* 0x000000ffff197224 */ /* 0x000fe200078e0018 */
[----:B------:R-:W-:Y:S01]  /*6330*/  IABS R12, R27 ;  /* 0x0000001b000c7213 */ /* 0x000fe20000000000 */
[----:B------:R-:W-:-:S02]  /*6340*/  IMAD.MOV.U32 R24, RZ, RZ, R21 ;  /* 0x000000ffff187224 */ /* 0x000fc400078e0015 */
[----:B--2---:R-:W-:Y:S02]  /*6350*/  IMAD.MOV.U32 R21, RZ, RZ, R127 ;  /* 0x000000ffff157224 */ /* 0x004fe400078e007f */
[----:B------:R-:W-:Y:S02]  /*6360*/  IMAD.MOV.U32 R127, RZ, RZ, R7 ;  /* 0x000000ffff7f7224 */ /* 0x000fe400078e0007 */
[----:B------:R-:W-:Y:S02]  /*6370*/  IMAD.MOV.U32 R7, RZ, RZ, R11 ;  /* 0x000000ffff077224 */ /* 0x000fe400078e000b */
[----:B------:R-:W-:-:S04]  /*6380*/  IMAD.HI.U32 R19, R4, R12, RZ ;  /* 0x0000000c04137227 */ /* 0x000fc800078e00ff */
[----:B------:R-:W-:Y:S02]  /*6390*/  @!P0 IMAD.MOV R7, RZ, RZ, -R7 ;  /* 0x000000ffff078224 */ /* 0x000fe400078e0a07 */
[----:B------:R-:W-:Y:S02]  /*63a0*/  IMAD.MOV R11, RZ, RZ, -R19 ;  /* 0x000000ffff0b7224 */ /* 0x000fe400078e0a13 */
[----:B------:R-:W2:Y:S04]  /*63b0*/  LDL.LU R19, [R1+0x1ec] ;  /* 0x0001ec0001137983 */ /* 0x000ea80000300800 */
[----:B------:R0:W-:Y:S02]  /*63c0*/  STL [R1+0x598], R7 ;  /* 0x0005980701007387 */ /* 0x0001e40000100800 */
[----:B0-----:R-:W-:-:S02]  /*63d0*/  IMAD.MOV.U32 R7, RZ, RZ, R13 ;  /* 0x000000ffff077224 */ /* 0x001fc400078e000d */
[----:B------:R-:W-:Y:S02]  /*63e0*/  IMAD.MOV.U32 R13, RZ, RZ, R8 ;  /* 0x000000ffff0d7224 */ /* 0x000fe400078e0008 */
[----:B------:R-:W-:Y:S02]  /*63f0*/  IMAD.MOV.U32 R8, RZ, RZ, R14 ;  /* 0x000000ffff087224 */ /* 0x000fe400078e000e */
[----:B------:R-:W-:Y:S02]  /*6400*/  IMAD.MOV.U32 R14, RZ, RZ, R2 ;  /* 0x000000ffff0e7224 */ /* 0x000fe400078e0002 */
[----:B------:R-:W-:Y:S02]  /*6410*/  IMAD.MOV.U32 R2, RZ, RZ, R15 ;  /* 0x000000ffff027224 */ /* 0x000fe400078e000f */
[----:B------:R-:W3:Y:S01]  /*6420*/  LDL.LU R15, [R1+0x10] ;  /* 0x00001000010f7983 */ /* 0x000ee20000300800 */
[----:B------:R-:W-:Y:S02]  /*6430*/  ISETP.GT.U32.AND P6, PT, R3, R16, PT ;  /* 0x000000100300720c */ /* 0x000fe40003fc4070 */
[----:B------:R-:W-:-:S02]  /*6440*/  IABS R9, R26 ;  /* 0x0000001a00097213 */ /* 0x000fc40000000000 */
[----:B------:R-:W-:Y:S01]  /*6450*/  ISETP.GE.AND P2, PT, R22, RZ, PT ;  /* 0x000000ff1600720c */ /* 0x000fe20003f46270 */
[----:B------:R-:W-:Y:S01]  /*6460*/  IMAD.MOV.U32 R22, RZ, RZ, R18 ;  /* 0x000000ffff167224 */ /* 0x000fe200078e0012 */
[----:B------:R-:W-:Y:S01]  /*6470*/  ISETP.GT.U32.AND P0, PT, R3, R10, PT ;  /* 0x0000000a0300720c */ /* 0x000fe20003f04070 */
[----:B------:R-:W-:-:S06]  /*6480*/  IMAD.HI.U32 R18, R4, R9, RZ ;  /* 0x0000000904127227 */ /* 0x000fcc00078e00ff */
[----:B------:R-:W-:Y:S02]  /*6490*/  @!P6 IMAD.IADD R16, R16, 0x1, -R3 ;  /* 0x000000011010e824 */ /* 0x000fe400078e0a03 */
[----:B------:R-:W-:-:S03]  /*64a0*/  IMAD.MOV R18, RZ, RZ, -R18 ;  /* 0x000000ffff127224 */ /* 0x000fc600078e0a12 */
[C---:B------:R-:W-:Y:S01]  /*64b0*/  ISETP.GT.U32.AND P6, PT, R3.reuse, R16, PT ;  /* 0x000000100300720c */ /* 0x040fe20003fc4070 */
[C---:B------:R-:W-:Y:S02]  /*64c0*/  IMAD R9, R3.reuse, R18, R9 ;  /* 0x0000001203097224 */ /* 0x040fe400078e0209 */
[----:B------:R-:W-:Y:S02]  /*64d0*/  @!P4 IMAD.MOV R7, RZ, RZ, -R7 ;  /* 0x000000ffff07c224 */ /* 0x000fe400078e0a07 */
[C---:B------:R-:W-:Y:S01]  /*64e0*/  IMAD R11, R3.reuse, R11, R12 ;  /* 0x0000000b030b7224 */ /* 0x040fe200078e020c */
[----:B------:R-:W-:Y:S01]  /*64f0*/  ISETP.GT.U32.AND P4, PT, R3, R9, PT ;  /* 0x000000090300720c */ /* 0x000fe20003f84070 */
[----:B------:R-:W-:Y:S02]  /*6500*/  @!P0 IMAD.IADD R10, R10, 0x1, -R3 ;  /* 0x000000010a0a8824 */ /* 0x000fe400078e0a03 */
[----:B------:R-:W-:Y:S01]  /*6510*/  @!P3 IMAD.MOV R2, RZ, RZ, -R2 ;  /* 0x000000ffff02b224 */ /* 0x000fe200078e0a02 */
[----:B------:R-:W-:Y:S01]  /*6520*/  ISETP.GE.AND P3, PT, R27, RZ, PT ;  /* 0x000000ff1b00720c */ /* 0x000fe20003f66270 */
[----:B------:R-:W-:-:S02]  /*6530*/  IMAD.MOV.U32 R27, RZ, RZ, R10 ;  /* 0x000000ffff1b7224 */ /* 0x000fc400078e000a */
[----:B------:R-:W-:Y:S01]  /*6540*/  @!P6 IMAD.IADD R16, R16, 0x1, -R3 ;  /* 0x000000011010e824 */ /* 0x000fe200078e0a03 */
[----:B------:R-:W-:Y:S01]  /*6550*/  ISETP.GT.U32.AND P6, PT, R3, R11, PT ;  /* 0x0000000b0300720c */ /* 0x000fe20003fc4070 */
[----:B------:R-:W-:Y:S01]  /*6560*/  @!P1 IMAD.MOV R27, RZ, RZ, -R27 ;  /* 0x000000ffff1b9224 */ /* 0x000fe200078e0a1b */
[----:B------:R-:W-:Y:S02]  /*6570*/  ISETP.GE.AND P1, PT, R29, RZ, PT ;  /* 0x000000ff1d00720c */ /* 0x000fe40003f26270 */
[----:B------:R-:W-:Y:S01]  /*6580*/  IABS R29, R29 ;  /* 0x0000001d001d7213 */ /* 0x000fe20000000000 */
[----:B------:R-:W-:Y:S01]  /*6590*/  @!P2 IMAD.MOV R8, RZ, RZ, -R8 ;  /* 0x000000ffff08a224 */ /* 0x000fe200078e0a08 */
[----:B------:R-:W-:Y:S01]  /*65a0*/  ISETP.GE.AND P2, PT, R26, RZ, PT ;  /* 0x000000ff1a00720c */ /* 0x000fe20003f46270 */
[----:B------:R-:W-:Y:S02]  /*65b0*/  @!P4 IMAD.IADD R9, R9, 0x1, -R3 ;  /* 0x000000010909c824 */ /* 0x000fe400078e0a03 */
[----:B------:R-:W-:-:S02]  /*65c0*/  IMAD.MOV.U32 R26, RZ, RZ, R16 ;  /* 0x000000ffff1a7224 */ /* 0x000fc400078e0010 */
[----:B------:R-:W-:Y:S01]  /*65d0*/  IMAD.HI.U32 R10, R4, R29, RZ ;  /* 0x0000001d040a7227 */ /* 0x000fe200078e00ff */
[----:B------:R-:W-:Y:S01]  /*65e0*/  ISETP.GT.U32.AND P4, PT, R3, R9, PT ;  /* 0x000000090300720c */ /* 0x000fe20003f84070 */
[----:B------:R0:W-:Y:S01]  /*65f0*/  STL [R1+0x594], R7 ;  /* 0x0005940701007387 */ /* 0x0001e20000100800 */
[----:B------:R-:W-:Y:S01]  /*6600*/  IABS R17, R28 ;  /* 0x0000001c00117213 */ /* 0x000fe20000000000 */
[----:B------:R-:W-:Y:S02]  /*6610*/  @!P6 IMAD.IADD R11, R11, 0x1, -R3 ;  /* 0x000000010b0be824 */ /* 0x000fe400078e0a03 */
[----:B------:R-:W-:Y:S01]  /*6620*/  @!P5 IMAD.MOV R26, RZ, RZ, -R26 ;  /* 0x000000ffff1ad224 */ /* 0x000fe200078e0a1a */
[----:B------:R-:W-:Y:S01]  /*6630*/  ISETP.GE.AND P5, PT, R30, RZ, PT ;  /* 0x000000ff1e00720c */ /* 0x000fe20003fa6270 */
[----:B------:R-:W-:Y:S01]  /*6640*/  IMAD.MOV R10, RZ, RZ, -R10 ;  /* 0x000000ffff0a7224 */ /* 0x000fe200078e0a0a */
[----:B------:R-:W-:Y:S01]  /*6650*/  IABS R30, R30 ;  /* 0x0000001e001e7213 */ /* 0x000fe20000000000 */
[----:B0-----:R-:W4:Y:S01]  /*6660*/  LDL.LU R7, [R1+0x1e6c] ;  /* 0x001e6c0001077983 */ /* 0x001f220000300800 */
[----:B------:R-:W-:-:S03]  /*6670*/  ISETP.GT.U32.AND P6, PT, R3, R11, PT ;  /* 0x0000000b0300720c */ /* 0x000fc60003fc4070 */
[----:B------:R0:W-:Y:S01]  /*6680*/  STL [R1+0x590], R8 ;  /* 0x0005900801007387 */ /* 0x0001e20000100800 */
[----:B------:R-:W-:Y:S01]  /*6690*/  IMAD.HI.U32 R18, R4, R17, RZ ;  /* 0x0000001104127227 */ /* 0x000fe200078e00ff */
[----:B------:R-:W-:-:S03]  /*66a0*/  ISETP.GE.AND P0, PT, R28, RZ, PT ;  /* 0x000000ff1c00720c */ /* 0x000fc60003f06270 */
[----:B------:R-:W-:Y:S02]  /*66b0*/  IMAD R10, R3, R10, R29 ;  /* 0x0000000a030a7224 */ /* 0x000fe400078e021d */
[----:B------:R-:W-:Y:S01]  /*66c0*/  IMAD.MOV.U32 R29, RZ, RZ, R14 ;  /* 0x000000ffff1d7224 */ /* 0x000fe200078e000e */
[----:B0-----:R-:W4:Y:S01]  /*66d0*/  LDL.LU R8, [R1+0x1e68] ;  /* 0x001e680001087983 */ /* 0x001f220000300800 */
[----:B------:R-:W-:-:S03]  /*66e0*/  IMAD.HI.U32 R14, R4, R30, RZ ;  /* 0x0000001e040e7227 */ /* 0x000fc600078e00ff */
[----:B------:R0:W-:Y:S01]  /*66f0*/  STL [R1+0x58c], R2 ;  /* 0x00058c0201007387 */ /* 0x0001e20000100800 */
[----:B------:R-:W-:Y:S02]  /*6700*/  IMAD.MOV R18, RZ, RZ, -R18 ;  /* 0x000000ffff127224 */ /* 0x000fe400078e0a12 */
[----:B------:R-:W-:Y:S01]  /*6710*/  IMAD.MOV R14, RZ, RZ, -R14 ;  /* 0x000000ffff0e7224 */ /* 0x000fe200078e0a0e */
[----:B0-----:R-:W4:Y:S04]  /*6720*/  LDL.LU R2, [R1+0x1e64] ;  /* 0x001e640001027983 */ /* 0x001f280000300800 */
[----:B------:R0:W-:Y:S01]  /*6730*/  STL [R1+0x588], R27 ;  /* 0x0005881b01007387 */ /* 0x0001e20000100800 */
[----:B------:R-:W-:-:S03]  /*6740*/  @!P4 IMAD.IADD R9, R9, 0x1, -R3 ;  /* 0x000000010909c824 */ /* 0x000fc600078e0a03 */
[----:B------:R2:W-:Y:S01]  /*6750*/  STL [R1+0x580], R26 ;  /* 0x0005801a01007387 */ /* 0x0005e20000100800 */
[----:B0-----:R-:W-:Y:S01]  /*6760*/  IMAD.MOV.U32 R27, RZ, RZ, R13 ;  /* 0x000000ffff1b7224 */ /* 0x001fe200078e000d */
[----:B------:R-:W-:Y:S01]  /*6770*/  IABS R13, R31 ;  /* 0x0000001f000d7213 */ /* 0x000fe20000000000 */
[C---:B------:R-:W-:Y:S02]  /*6780*/  IMAD R17, R3.reuse, R18, R17 ;  /* 0x0000001203117224 */ /* 0x040fe400078e0211 */
[----:B------:R-:W-:Y:S02]  /*6790*/  IMAD R14, R3, R14, R30 ;  /* 0x0000000e030e7224 */ /* 0x000fe400078e021e */
[----:B------:R-:W-:Y:S02]  /*67a0*/  IMAD.MOV.U32 R30, RZ, RZ, R9 ;  /* 0x000000ffff1e7224 */ /* 0x000fe400078e0009 */
[----:B------:R-:W-:Y:S02]  /*67b0*/  @!P6 IMAD.IADD R11, R11, 0x1, -R3 ;  /* 0x000000010b0be824 */ /* 0x000fe400078e0a03 */
[----:B------:R-:W-:-:S02]  /*67c0*/  @!P2 IMAD.MOV R30, RZ, RZ, -R30 ;  /* 0x000000ffff1ea224 */ /* 0x000fc400078e0a1e */
[----:B------:R-:W-:-:S03]  /*67d0*/  @!P3 IMAD.MOV R11, RZ, RZ, -R11 ;  /* 0x000000ffff0bb224 */ /* 0x000fc600078e0a0b */
[----:B------:R-:W-:Y:S04]  /*67e0*/  STL [R1+0x578], R30 ;  /* 0x0005781e01007387 */ /* 0x000fe80000100800 */
[----:B------:R0:W-:Y:S01]  /*67f0*/  STL [R1+0x574], R11 ;  /* 0x0005740b01007387 */ /* 0x0001e20000100800 */
[----:B--2---:R-:W-:Y:S02]  /*6800*/  IMAD.MOV.U32 R26, RZ, RZ, R19 ;  /* 0x000000ffff1a7224 */ /* 0x004fe400078e0013 */
[----:B------:R-:W-:-:S04]  /*6810*/  IMAD.HI.U32 R19, R4, R13, RZ ;  /* 0x0000000d04137227 */ /* 0x000fc800078e00ff */
[----:B------:R-:W-:-:S04]  /*6820*/  IMAD.MOV R19, RZ, RZ, -R19 ;  /* 0x000000ffff137224 */ /* 0x000fc800078e0a13 */
[----:B------:R-:W-:Y:S02]  /*6830*/  IMAD R13, R3, R19, R13 ;  /* 0x00000013030d7224 */ /* 0x000fe400078e020d */
[----:B---3--:R-:W-:Y:S01]  /*6840*/  IMAD.MOV.U32 R28, RZ, RZ, R15 ;  /* 0x000000ffff1c7224 */ /* 0x008fe200078e000f */
[----:B------:R-:W-:-:S05]  /*6850*/  IABS R15, R33 ;  /* 0x00000021000f7213 */ /* 0x000fca0000000000 */
[----:B------:R-:W-:-:S04]  /*6860*/  IMAD.HI.U32 R18, R4, R15, RZ ;  /* 0x0000000f04127227 */ /* 0x000fc800078e00ff */
[----:B------:R-:W-:Y:S01]  /*6870*/  IMAD.MOV R18, RZ, RZ, -R18 ;  /* 0x000000ffff127224 */ /* 0x000fe200078e0a12 */
[----:B------:R-:W-:-:S03]  /*6880*/  IABS R19, R35 ;  /* 0x0000002300137213 */ /* 0x000fc60000000000 */
[----:B------:R-:W-:Y:S01]  /*6890*/  IMAD R9, R3, R18, R15 ;  /* 0x0000001203097224 */ /* 0x000fe200078e020f */
[----:B------:R-:W-:Y:S01]  /*68a0*/  IABS R18, R36 ;  /* 0x0000002400127213 */ /* 0x000fe20000000000 */
[----:B0-----:R-:W-:-:S04]  /*68b0*/  IMAD.HI.U32 R11, R4, R19, RZ ;  /* 0x00000013040b7227 */ /* 0x001fc800078e00ff */
[----:B------:R-:W-:-:S04]  /*68c0*/  IMAD.HI.U32 R15, R4, R18, RZ ;  /* 0x00000012040f7227 */ /* 0x000fc800078e00ff */
[----:B------:R-:W-:Y:S02]  /*68d0*/  IMAD.MOV R11, RZ, RZ, -R11 ;  /* 0x000000ffff0b7224 */ /* 0x000fe400078e0a0b */
[----:B------:R-:W-:Y:S02]  /*68e0*/  IMAD.MOV R15, RZ, RZ, -R15 ;  /* 0x000000ffff0f7224 */ /* 0x000fe400078e0a0f */
[C---:B------:R-:W-:Y:S02]  /*68f0*/  IMAD R11, R3.reuse, R11, R19 ;  /* 0x0000000b030b7224 */ /* 0x040fe400078e0213 */
[----:B------:R-:W2:Y:S01]  /*6900*/  LDL.LU R19, [R1+0x1f8] ;  /* 0x0001f80001137983 */ /* 0x000ea20000300800 */
[----:B------:R-:W-:-:S03]  /*6910*/  IMAD R15, R3, R15, R18 ;  /* 0x0000000f030f7224 */ /* 0x000fc600078e0212 */
[----:B------:R-:W3:Y:S01]  /*6920*/  LDL.LU R18, [R1+0xc8] ;  /* 0x0000c80001127983 */ /* 0x000ee20000300800 */
[C---:B------:R-:W-:Y:S02]  /*6930*/  ISETP.GT.U32.AND P4, PT, R3.reuse, R17, PT ;  /* 0x000000110300720c */ /* 0x040fe40003f84070 */
[----:B------:R-:W-:Y:S02]  /*6940*/  ISETP.GT.U32.AND P6, PT, R3, R10, PT ;  /* 0x0000000a0300720c */ /* 0x000fe40003fc4070 */
[----:B------:R-:W-:-:S09]  /*6950*/  IABS R12, R32 ;  /* 0x00000020000c7213 */ /* 0x000fd20000000000 */
[--C-:B------:R-:W-:Y:S02]  /*6960*/  @!P4 IMAD.IADD R17, R17, 0x1, -R3.reuse ;  /* 0x000000011111c824 */ /* 0x100fe400078e0a03 */
[----:B------:R-:W-:-:S03]  /*6970*/  @!P6 IMAD.IADD R10, R10, 0x1, -R3 ;  /* 0x000000010a0ae824 */ /* 0x000fc600078e0a03 */
[C---:B------:R-:W-:Y:S01]  /*6980*/  ISETP.GT.U32.AND P6, PT, R3.reuse, R17, PT ;  /* 0x000000110300720c */ /* 0x040fe20003fc4070 */
[----:B------:R-:W-:Y:S01]  /*6990*/  IMAD.HI.U32 R16, R4, R12, RZ ;  /* 0x0000000c04107227 */ /* 0x000fe200078e00ff */
[----:B------:R-:W-:Y:S02]  /*69a0*/  ISETP.GT.U32.AND P2, PT, R3, R10, PT ;  /* 0x0000000a0300720c */ /* 0x000fe40003f44070 */
[----:B------:R-:W-:Y:S01]  /*69b0*/  ISETP.GE.AND P4, PT, R31, RZ, PT ;  /* 0x000000ff1f00720c */ /* 0x000fe20003f86270 */
[----:B------:R-:W-:Y:S01]  /*69c0*/  IMAD.MOV.U32 R31, RZ, RZ, R20 ;  /* 0x000000ffff1f7224 */ /* 0x000fe200078e0014 */
[----:B------:R-:W-:Y:S01]  /*69d0*/  IABS R20, R34 ;  /* 0x0000002200147213 */ /* 0x000fe20000000000 */
[----:B------:R-:W-:Y:S02]  /*69e0*/  IMAD.MOV R16, RZ, RZ, -R16 ;  /* 0x000000ffff107224 */ /* 0x000fe400078e0a10 */
[----:B------:R-:W-:Y:S01]  /*69f0*/  IMAD.MOV.U32 R30, RZ, RZ, R29 ;  /* 0x000000ffff1e7224 */ /* 0x000fe200078e001d */
[C---:B------:R-:W-:Y:S01]  /*6a00*/  ISETP.GT.U32.AND P3, PT, R3.reuse, R14, PT ;  /* 0x0000000e0300720c */ /* 0x040fe20003f64070 */
[----:B------:R-:W-:-:S02]  /*6a10*/  IMAD R12, R3, R16, R12 ;  /* 0x00000010030c7224 */ /* 0x000fc400078e020c */
[----:B------:R-:W-:Y:S01]  /*6a20*/  @!P6 IMAD.IADD R17, R17, 0x1, -R3 ;  /* 0x000000011111e824 */ /* 0x000fe200078e0a03 */
[----:B------:R-:W-:Y:S01]  /*6a30*/  ISETP.GT.U32.AND P6, PT, R3, R13, PT ;  /* 0x0000000d0300720c */ /* 0x000fe20003fc4070 */
[----:B------:R-:W-:Y:S02]  /*6a40*/  IMAD.MOV.U32 R29, RZ, RZ, R21 ;  /* 0x000000ffff1d7224 */ /* 0x000fe400078e0015 */
[----:B------:R-:W-:-:S04]  /*6a50*/  IMAD.HI.U32 R21, R4, R20, RZ ;  /* 0x0000001404157227 */ /* 0x000fc800078e00ff */
[----:B------:R-:W-:Y:S01]  /*6a60*/  @!P2 IMAD.IADD R10, R10, 0x1, -R3 ;  /* 0x000000010a0aa824 */ /* 0x000fe200078e0a03 */
[----:B------:R-:W-:Y:S01]  /*6a70*/  ISETP.GT.U32.AND P2, PT, R3, R12, PT ;  /* 0x0000000c0300720c */ /* 0x000fe20003f44070 */
[----:B------:R-:W-:-:S04]  /*6a80*/  IMAD.MOV R21, RZ, RZ, -R21 ;  /* 0x000000ffff157224 */ /* 0x000fc800078e0a15 */
[----:B------:R-:W-:Y:S02]  /*6a90*/  IMAD R21, R3, R21, R20 ;  /* 0x0000001503157224 */ /* 0x000fe400078e0214 */
[--C-:B------:R-:W-:Y:S02]  /*6aa0*/  @!P6 IMAD.IADD R13, R13, 0x1, -R3.reuse ;  /* 0x000000010d0de824 */ /* 0x100fe400078e0a03 */
[----:B------:R-:W-:Y:S01]  /*6ab0*/  @!P3 IMAD.IADD R14, R14, 0x1, -R3 ;  /* 0x000000010e0eb824 */ /* 0x000fe200078e0a03 */
[----:B------:R-:W-:-:S03]  /*6ac0*/  ISETP.GT.U32.AND P6, PT, R3, R21, PT ;  /* 0x000000150300720c */ /* 0x000fc60003fc4070 */
[----:B------:R-:W-:Y:S01]  /*6ad0*/  @!P2 IMAD.IADD R12, R12, 0x1, -R3 ;  /* 0x000000010c0ca824 */ /* 0x000fe200078e0a03 */
[----:B------:R-:W-:Y:S02]  /*6ae0*/  ISETP.GT.U32.AND P2, PT, R3, R14, PT ;  /* 0x0000000e0300720c */ /* 0x000fe40003f44070 */
[----:B------:R-:W-:Y:S01]  /*6af0*/  IABS R16, R37 ;  /* 0x0000002500107213 */ /* 0x000fe20000000000 */
[----:B------:R-:W-:Y:S02]  /*6b00*/  @!P0 IMAD.MOV R17, RZ, RZ, -R17 ;  /* 0x000000ffff118224 */ /* 0x000fe400078e0a11 */
[----:B------:R-:W-:Y:S02]  /*6b10*/  @!P1 IMAD.MOV R10, RZ, RZ, -R10 ;  /* 0x000000ffff0a9224 */ /* 0x000fe400078e0a0a */
[----:B------:R-:W-:-:S04]  /*6b20*/  IMAD.HI.U32 R20, R4, R16, RZ ;  /* 0x0000001004147227 */ /* 0x000fc800078e00ff */
[--C-:B------:R-:W-:Y:S01]  /*6b30*/  @!P6 IMAD.IADD R21, R21, 0x1, -R3.reuse ;  /* 0x000000011515e824 */ /* 0x100fe200078e0a03 */
[----:B------:R0:W-:Y:S01]  /*6b40*/  STL [R1+0x564], R17 ;  /* 0x0005641101007387 */ /* 0x0001e20000100800 */
[----:B------:R-:W-:Y:S01]  /*6b50*/  @!P2 IMAD.IADD R14, R14, 0x1, -R3 ;  /* 0x000000010e0ea824 */ /* 0x000fe200078e0a03 */
[C---:B------:R-:W-:Y:S01]  /*6b60*/  ISETP.GT.U32.AND P2, PT, R3.reuse, R11, PT ;  /* 0x0000000b0300720c */ /* 0x040fe20003f44070 */
[----:B------:R-:W-:Y:S01]  /*6b70*/  IMAD.MOV R20, RZ, RZ, -R20 ;  /* 0x000000ffff147224 */ /* 0x000fe200078e0a14 */
[----:B------:R-:W-:-:S03]  /*6b80*/  ISETP.GT.U32.AND P1, PT, R3, R21, PT ;  /* 0x000000150300720c */ /* 0x000fc60003f24070 */
[----:B------:R-:W-:Y:S01]  /*6b90*/  IMAD R16, R3, R20, R16 ;  /* 0x0000001403107224 */ /* 0x000fe200078e0210 */
[----:B0-----:R-:W-:Y:S01]  /*6ba0*/  IABS R17, R38 ;  /* 0x0000002600117213 */ /* 0x001fe20000000000 */
[----:B------:R0:W-:Y:S06]  /*6bb0*/  STL [R1+0x560], R10 ;  /* 0x0005600a01007387 */ /* 0x0001ec0000100800 */
[--C-:B------:R-:W-:Y:S02]  /*6bc0*/  @!P2 IMAD.IADD R11, R11, 0x1, -R3.reuse ;  /* 0x000000010b0ba824 */ /* 0x100fe400078e0a03 */
[----:B------:R-:W-:Y:S01]  /*6bd0*/  @!P1 IMAD.IADD R21, R21, 0x1, -R3 ;  /* 0x0000000115159824 */ /* 0x000fe200078e0a03 */
[----:B------:R-:W-:-:S02]  /*6be0*/  ISETP.GE.AND P1, PT, R33, RZ, PT ;  /* 0x000000ff2100720c */ /* 0x000fc40003f26270 */
[----:B------:R-:W4:Y:S01]  /*6bf0*/  LDL.LU R33, [R1+0xd4] ;  /* 0x0000d40001217983 */ /* 0x000f220000300800 */
[----:B------:R-:W-:-:S03]  /*6c00*/  ISETP.GE.AND P2, PT, R34, RZ, PT ;  /* 0x000000ff2200720c */ /* 0x000fc60003f46270 */
[----:B------:R-:W4:Y:S01]  /*6c10*/  LDL.LU R34, [R1+0xf0] ;  /* 0x0000f00001227983 */ /* 0x000f220000300800 */
[----:B---3--:R-:W-:Y:S02]  /*6c20*/  IMAD.MOV.U32 R20, RZ, RZ, R18 ;  /* 0x000000ffff147224 */ /* 0x008fe400078e0012 */
[----:B------:R-:W-:-:S04]  /*6c30*/  IMAD.HI.U32 R18, R4, R17, RZ ;  /* 0x0000001104127227 */ /* 0x000fc800078e00ff */
[----:B------:R-:W-:-:S04]  /*6c40*/  IMAD.MOV R18, RZ, RZ, -R18 ;  /* 0x000000ffff127224 */ /* 0x000fc800078e0a12 */
[C---:B------:R-:W-:Y:S02]  /*6c50*/  IMAD R17, R3.reuse, R18, R17 ;  /* 0x0000001203117224 */ /* 0x040fe400078e0211 */
[----:B------:R-:W3:Y:S01]  /*6c60*/  LDL.LU R18, [R1+0x20] ;  /* 0x0000200001127983 */ /* 0x000ee20000300800 */
[C---:B------:R-:W-:Y:S02]  /*6c70*/  ISETP.GT.U32.AND P3, PT, R3.reuse, R9, PT ;  /* 0x000000090300720c */ /* 0x040fe40003f64070 */
[----:B------:R-:W-:-:S11]  /*6c80*/  ISETP.GT.U32.AND P0, PT, R3, R13, PT ;  /* 0x0000000d0300720c */ /* 0x000fd60003f04070 */
[--C-:B------:R-:W-:Y:S01]  /*6c90*/  @!P3 IMAD.IADD R9, R9, 0x1, -R3.reuse ;  /* 0x000000010909b824 */ /* 0x100fe200078e0a03 */
[----:B------:R-:W-:Y:S02]  /*6ca0*/  ISETP.GT.U32.AND P3, PT, R3, R12, PT ;  /* 0x0000000c0300720c */ /* 0x000fe40003f64070 */
[----:B0-----:R-:W-:Y:S01]  /*6cb0*/  IABS R10, R39 ;  /* 0x00000027000a7213 */ /* 0x001fe20000000000 */
[----:B------:R-:W-:Y:S01]  /*6cc0*/  @!P0 IMAD.IADD R13, R13, 0x1, -R3 ;  /* 0x000000010d0d8824 */ /* 0x000fe200078e0a03 */
[----:B------:R-:W-:-:S09]  /*6cd0*/  ISETP.GT.U32.AND P0, PT, R3, R15, PT ;  /* 0x0000000f0300720c */ /* 0x000fd20003f04070 */
[----:B------:R-:W-:Y:S01]  /*6ce0*/  @!P3 IMAD.IADD R12, R12, 0x1, -R3 ;  /* 0x000000010c0cb824 */ /* 0x000fe200078e0a03 */
[----:B------:R-:W-:Y:S01]  /*6cf0*/  ISETP.GE.AND P3, PT, R32, RZ, PT ;  /* 0x000000ff2000720c */ /* 0x000fe20003f66270 */
[----:B--2---:R-:W-:Y:S02]  /*6d00*/  IMAD.MOV.U32 R32, RZ, RZ, R19 ;  /* 0x000000ffff207224 */ /* 0x004fe400078e0013 */
[----:B------:R-:W-:-:S04]  /*6d10*/  IMAD.HI.U32 R19, R4, R10, RZ ;  /* 0x0000000a04137227 */ /* 0x000fc800078e00ff */
[----:B------:R-:W-:-:S04]  /*6d20*/  IMAD.MOV R19, RZ, RZ, -R19 ;  /* 0x000000ffff137224 */ /* 0x000fc800078e0a13 */
[----:B------:R-:W-:Y:S02]  /*6d30*/  IMAD R10, R3, R19, R10 ;  /* 0x00000013030a7224 */ /* 0x000fe400078e020a */
[----:B------:R-:W-:Y:S02]  /*6d40*/  IMAD.MOV.U32 R19, RZ, RZ, R5 ;  /* 0x000000ffff137224 */ /* 0x000fe400078e0005 */
[----:B------:R-:W-:Y:S02]  /*6d50*/  IMAD.MOV.U32 R5, RZ, RZ, R14 ;  /* 0x000000ffff057224 */ /* 0x000fe400078e000e */
[----:B------:R-:W-:Y:S02]  /*6d60*/  IMAD.MOV.U32 R14, RZ, RZ, R252 ;  /* 0x000000ffff0e7224 */ /* 0x000fe400078e00fc */
[----:B------:R-:W-:Y:S01]  /*6d70*/  @!P0 IMAD.IADD R15, R15, 0x1, -R3 ;  /* 0x000000010f0f8824 */ /* 0x000fe200078e0a03 */
[----:B------:R-:W-:Y:S01]  /*6d80*/  ISETP.GE.AND P0, PT, R35, RZ, PT ;  /* 0x000000ff2300720c */ /* 0x000fe20003f06270 */
[----:B------:R-:W-:-:S02]  /*6d90*/  IMAD.MOV.U32 R35, RZ, RZ, R20 ;  /* 0x000000ffff237224 */ /* 0x000fc400078e0014 */
[----:B------:R-:W-:Y:S02]  /*6da0*/  IMAD.MOV.U32 R252, RZ, RZ, R13 ;  /* 0x000000fffffc7224 */ /* 0x000fe400078e000d */
[----:B------:R-:W-:Y:S02]  /*6db0*/  IMAD.MOV.U32 R13, RZ, RZ, R14 ;  /* 0x000000ffff0d7224 */ /* 0x000fe400078e000e */
[----:B------:R-:W-:Y:S02]  /*6dc0*/  IMAD.MOV.U32 R14, RZ, RZ, R19 ;  /* 0x000000ffff0e7224 */ /* 0x000fe400078e0013 */
[----:B------:R-:W-:-:S05]  /*6dd0*/  @!P5 IMAD.MOV R5, RZ, RZ, -R5 ;  /* 0x000000ffff05d224 */ /* 0x000fca00078e0a05 */
[----:B------:R0:W-:Y:S04]  /*6de0*/  STL [R1+0x558], R5 ;  /* 0x0005580501007387 */ /* 0x0001e80000100800 */
[----:B0-----:R-:W2:Y:S01]  /*6df0*/  LDL.LU R5, [R1+0x1e60] ;  /* 0x001e600001057983 */ /* 0x001ea20000300800 */
[----:B---3--:R-:W-:Y:S02]  /*6e00*/  IMAD.MOV.U32 R19, RZ, RZ, R18 ;  /* 0x000000ffff137224 */ /* 0x008fe400078e0012 */
[----:B------:R-:W-:Y:S02]  /*6e10*/  IMAD.MOV.U32 R18, RZ, RZ, R35 ;  /* 0x000000ffff127224 */ /* 0x000fe400078e0023 */
[----:B----4-:R-:W-:Y:S02]  /*6e20*/  IMAD.MOV.U32 R35, RZ, RZ, R33 ;  /* 0x000000ffff237224 */ /* 0x010fe400078e0021 */
[----:B------:R-:W-:-:S02]  /*6e30*/  IMAD.MOV.U32 R33, RZ, RZ, R29 ;  /* 0x000000ffff217224 */ /* 0x000fc400078e001d */
[----:B------:R-:W-:Y:S02]  /*6e40*/  IMAD.MOV.U32 R29, RZ, RZ, R124 ;  /* 0x000000ffff1d7224 */ /* 0x000fe400078e007c */
[----:B------:R-:W-:Y:S02]  /*6e50*/  IMAD.MOV.U32 R124, RZ, RZ, R6 ;  /* 0x000000ffff7c7224 */ /* 0x000fe400078e0006 */
[----:B------:R-:W-:Y:S02]  /*6e60*/  IMAD.MOV.U32 R6, RZ, RZ, R12 ;  /* 0x000000ffff067224 */ /* 0x000fe400078e000c */
[----:B------:R-:W3:Y:S01]  /*6e70*/  LDL.LU R12, [R1+0x8] ;  /* 0x00000800010c7983 */ /* 0x000ee20000300800 */
[----:B------:R-:W-:Y:S01]  /*6e80*/  ISETP.GT.U32.AND P6, PT, R3, R9, PT ;  /* 0x000000090300720c */ /* 0x000fe20003fc4070 */
[----:B------:R-:W-:-:S12]  /*6e90*/  @!P4 IMAD.MOV R252, RZ, RZ, -R252 ;  /* 0x000000fffffcc224 */ /* 0x000fd800078e0afc */
[----:B------:R-:W-:Y:S01]  /*6ea0*/  @!P6 IMAD.IADD R9, R9, 0x1, -R3 ;  /* 0x000000010909e824 */ /* 0x000fe200078e0a03 */
[C---:B------:R-:W-:Y:S01]  /*6eb0*/  ISETP.GT.U32.AND P6, PT, R3.reuse, R16, PT ;  /* 0x000000100300720c */ /* 0x040fe20003fc4070 */
[----:B------:R0:W-:Y:S01]  /*6ec0*/  STL [R1+0x554], R252 ;  /* 0x000554fc01007387 */ /* 0x0001e20000100800 */
[----:B------:R-:W-:Y:S01]  /*6ed0*/  ISETP.GT.U32.AND P5, PT, R3, R15, PT ;  /* 0x0000000f0300720c */ /* 0x000fe20003fa4070 */
[----:B------:R-:W-:Y:S02]  /*6ee0*/  @!P3 IMAD.MOV R6, RZ, RZ, -R6 ;  /* 0x000000ffff06b224 */ /* 0x000fe400078e0a06 */
[----:B0-----:R-:W-:-:S08]  /*6ef0*/  IMAD.MOV.U32 R252, RZ, RZ, R9 ;  /* 0x000000fffffc7224 */ /* 0x001fd000078e0009 */
[----:B------:R-:W-:Y:S01]  /*6f00*/  @!P6 IMAD.IADD R16, R16, 0x1, -R3 ;  /* 0x000000011010e824 */ /* 0x000fe200078e0a03 */
[----:B------:R-:W-:-:S04]  /*6f10*/  ISETP.GT.U32.AND P6, PT, R3, R11, PT ;  /* 0x0000000b0300720c */ /* 0x000fc80003fc4070 */
[----:B------:R-:W-:Y:S01]  /*6f20*/  ISETP.GT.U32.AND P4, PT, R3, R16, PT ;  /* 0x000000100300720c */ /* 0x000fe20003f84070 */
[----:B------:R-:W-:Y:S01]  /*6f30*/  @!P1 IMAD.MOV R252, RZ, RZ, -R252 ;  /* 0x000000fffffc9224 */ /* 0x000fe200078e0afc */
[----:B------:R0:W-:Y:S01]  /*6f40*/  STL [R1+0x550], R6 ;  /* 0x0005500601007387 */ /* 0x0001e20000100800 */
[--C-:B------:R-:W-:Y:S01]  /*6f50*/  @!P5 IMAD.IADD R15, R15, 0x1, -R3.reuse ;  /* 0x000000010f0fd824 */ /* 0x100fe200078e0a03 */
[----:B------:R-:W-:Y:S02]  /*6f60*/  ISETP.GE.AND P5, PT, R38, RZ, PT ;  /* 0x000000ff2600720c */ /* 0x000fe40003fa6270 */
[----:B0-----:R-:W4:Y:S03]  /*6f70*/  LDL.LU R6, [R1+0x1e5c] ;  /* 0x001e5c0001067983 */ /* 0x001f260000300800 */
[----:B------:R-:W-:Y:S01]  /*6f80*/  @!P6 IMAD.IADD R11, R11, 0x1, -R3 ;  /* 0x000000010b0be824 */ /* 0x000fe200078e0a03 */
[----:B------:R-:W-:-:S03]  /*6f90*/  ISETP.GE.AND P6, PT, R37, RZ, PT ;  /* 0x000000ff2500720c */ /* 0x000fc60003fc6270 */
[----:B------:R-:W-:Y:S01]  /*6fa0*/  @!P4 IMAD.IADD R16, R16, 0x1, -R3 ;  /* 0x000000011010c824 */ /* 0x000fe200078e0a03 */
[----:B------:R-:W-:Y:S02]  /*6fb0*/  ISETP.GE.AND P4, PT, R39, RZ, PT ;  /* 0x000000ff2700720c */ /* 0x000fe40003f86270 */
[----:B------:R-:W-:Y:S02]  /*6fc0*/  ISETP.GE.AND P1, PT, R36, RZ, PT ;  /* 0x000000ff2400720c */ /* 0x000fe40003f26270 */
[----:B------:R-:W-:Y:S02]  /*6fd0*/  ISETP.GT.U32.AND P3, PT, R3, R17, PT ;  /* 0x000000110300720c */ /* 0x000fe40003f64070 */
[----:B------:R-:W-:Y:S01]  /*6fe0*/  IABS R20, R40 ;  /* 0x0000002800147213 */ /* 0x000fe20000000000 */
[----:B---3--:R-:W-:Y:S02]  /*6ff0*/  IMAD.MOV.U32 R9, RZ, RZ, R12 ;  /* 0x000000ffff097224 */ /* 0x008fe400078e000c */
[----:B------:R-:W-:-:S02]  /*7000*/  IMAD.MOV.U32 R12, RZ, RZ, R14 ;  /* 0x000000ffff0c7224 */ /* 0x000fc400078e000e */
[----:B------:R-:W-:Y:S02]  /*7010*/  IMAD.MOV.U32 R14, RZ, RZ, R33 ;  /* 0x000000ffff0e7224 */ /* 0x000fe400078e0021 */
[----:B------:R-:W-:Y:S02]  /*7020*/  IMAD.MOV.U32 R33, RZ, RZ, R29 ;  /* 0x000000ffff217224 */ /* 0x000fe400078e001d */
[----:B------:R-:W-:Y:S02]  /*7030*/  IMAD.MOV.U32 R29, RZ, RZ, R0 ;  /* 0x000000ffff1d7224 */ /* 0x000fe400078e0000 */
[----:B------:R-:W-:Y:S02]  /*7040*/  IMAD.MOV.U32 R0, RZ, RZ, R21 ;  /* 0x000000ffff007224 */ /* 0x000fe400078e0015 */
[----:B------:R-:W3:Y:S02]  /*7050*/  LDL.LU R21, [R1+0x1c4] ;  /* 0x0001c40001157983 */ /* 0x000ee40000300800 */
[----:B------:R-:W-:-:S02]  /*7060*/  @!P2 IMAD.MOV R0, RZ, RZ, -R0 ;  /* 0x000000ffff00a224 */ /* 0x000fc400078e0a00 */
[----:B------:R0:W-:Y:S04]  /*7070*/  STL [R1+0x54c], R252 ;  /* 0x00054cfc01007387 */ /* 0x0001e80000100800 */
[----:B0-----:R-:W4:Y:S04]  /*7080*/  LDL.LU R252, [R1+0x1e58] ;  /* 0x001e580001fc7983 */ /* 0x001f280000300800 */
[----:B------:R0:W-:Y:S04]  /*7090*/  STL [R1+0x548], R0 ;  /* 0x0005480001007387 */ /* 0x0001e80000100800 */
[----:B0-----:R-:W4:Y:S04]  /*70a0*/  LDL.LU R0, [R1+0x1e54] ;  /* 0x001e540001007983 */ /* 0x001f280000300800 */
[----:B------:R-:W2:Y:S04]  /*70b0*/  LDL.LU R37, [R1+0xc] ;  /* 0x00000c0001257983 */ /* 0x000ea80000300800 */
[----:B------:R-:W4:Y:S04]  /*70c0*/  LDL.LU R38, [R1+0x24] ;  /* 0x0000240001267983 */ /* 0x000f280000300800 */
[----:B------:R-:W3:Y:S01]  /*70d0*/  LDL.LU R39, [R1+0xfc] ;  /* 0x0000fc0001277983 */ /* 0x000ee20000300800 */
[----:B------:R-:W-:-:S02]  /*70e0*/  IMAD.MOV.U32 R36, RZ, RZ, R9 ;  /* 0x000000ffff247224 */ /* 0x000fc400078e0009 */
[----:B------:R-:W-:Y:S01]  /*70f0*/  IMAD.HI.U32 R9, R4, R20, RZ ;  /* 0x0000001404097227 */ /* 0x000fe200078e00ff */
[----:B------:R-:W-:-:S03]  /*7100*/  ISETP.GT.U32.AND P2, PT, R3, R10, PT ;  /* 0x0000000a0300720c */ /* 0x000fc60003f44070 */
[----:B------:R-:W-:Y:S02]  /*7110*/  @!P0 IMAD.MOV R11, RZ, RZ, -R11 ;  /* 0x000000ffff0b8224 */ /* 0x000fe400078e0a0b */
[----:B------:R-:W-:Y:S02]  /*7120*/  @!P1 IMAD.MOV R15, RZ, RZ, -R15 ;  /* 0x000000ffff0f9224 */ /* 0x000fe400078e0a0f */
[----:B------:R-:W-:Y:S01]  /*7130*/  IMAD.MOV R9, RZ, RZ, -R9 ;  /* 0x000000ffff097224 */ /* 0x000fe200078e0a09 */
[----:B------:R-:W-:Y:S01]  /*7140*/  STL [R1+0x53c], R11 ;  /* 0x00053c0b01007387 */ /* 0x000fe20000100800 */
[----:B------:R-:W-:Y:S02]  /*7150*/  @!P3 IMAD.IADD R17, R17, 0x1, -R3 ;  /* 0x000000011111b824 */ /* 0x000fe400078e0a03 */
[----:B------:R-:W-:Y:S01]  /*7160*/  IMAD R9, R3, R9, R20 ;  /* 0x0000000903097224 */ /* 0x000fe200078e0214 */
[----:B------:R0:W-:Y:S01]  /*7170*/  STL [R1+0x538], R15 ;  /* 0x0005380f01007387 */ /* 0x0001e20000100800 */
[----:B------:R-:W-:-:S02]  /*7180*/  ISETP.GE.AND P1, PT, R41, RZ, PT ;  /* 0x000000ff2900720c */ /* 0x000fc40003f26270 */
[----:B------:R-:W-:Y:S02]  /*7190*/  ISETP.GT.U32.AND P0, PT, R3, R17, PT ;  /* 0x000000110300720c */ /* 0x000fe40003f04070 */
[----:B------:R-:W-:Y:S01]  /*71a0*/  IABS R41, R41 ;  /* 0x0000002900297213 */ /* 0x000fe20000000000 */
[----:B0-----:R-:W-:-:S04]  /*71b0*/  IMAD.MOV.U32 R15, RZ, RZ, R16 ;  /* 0x000000ffff0f7224 */ /* 0x001fc800078e0010 */
[----:B------:R-:W-:Y:S01]  /*71c0*/  @!P6 IMAD.MOV R15, RZ, RZ, -R15 ;  /* 0x000000ffff0fe224 */ /* 0x000fe200078e0a0f */
[C---:B------:R-:W-:Y:S01]  /*71d0*/  ISETP.GT.U32.AND P6, PT, R3.reuse, R9, PT ;  /* 0x000000090300720c */ /* 0x040fe20003fc4070 */
[----:B------:R-:W-:Y:S01]  /*71e0*/  IMAD.MOV.U32 R20, RZ, RZ, R12 ;  /* 0x000000ffff147224 */ /* 0x000fe200078e000c */
[----:B------:R-:W-:Y:S01]  /*71f0*/  IABS R11, R42 ;  /* 0x0000002a000b7213 */ /* 0x000fe20000000000 */
[----:B------:R-:W-:Y:S02]  /*7200*/  @!P2 IMAD.IADD R10, R10, 0x1, -R3 ;  /* 0x000000010a0aa824 */ /* 0x000fe400078e0a03 */
[----:B------:R-:W-:Y:S01]  /*7210*/  IMAD.HI.U32 R12, R4, R41, RZ ;  /* 0x00000029040c7227 */ /* 0x000fe200078e00ff */
[----:B------:R-:W-:Y:S02]  /*7220*/  ISETP.GE.AND P3, PT, R40, RZ, PT ;  /* 0x000000ff2800720c */ /* 0x000fe40003f66270 */
[----:B------:R-:W-:Y:S01]  /*7230*/  ISETP.GT.U32.AND P2, PT, R3, R10, PT ;  /* 0x0000000a0300720c */ /* 0x000fe20003f44070 */
[----:B------:R-:W-:-:S02]  /*7240*/  IMAD.MOV R12, RZ, RZ, -R12 ;  /* 0x000000ffff0c7224 */ /* 0x000fc400078e0a0c */
[----:B------:R-:W-:Y:S01]  /*7250*/  IMAD.HI.U32 R16, R4, R11, RZ ;  /* 0x0000000b04107227 */ /* 0x000fe200078e00ff */
[----:B------:R0:W-:Y:S03]  /*7260*/  STL [R1+0x534], R15 ;  /* 0x0005340f01007387 */ /* 0x0001e60000100800 */
[----:B------:R-:W-:Y:S02]  /*7270*/  IMAD.MOV.U32 R40, RZ, RZ, R36 ;  /* 0x000000ffff287224 */ /* 0x000fe400078e0024 */
[----:B------:R-:W-:Y:S02]  /*7280*/  @!P0 IMAD.IADD R17, R17, 0x1, -R3 ;  /* 0x0000000111118824 */ /* 0x000fe400078e0a03 */
[----:B------:R-:W-:Y:S02]  /*7290*/  IMAD R12, R3, R12, R41 ;  /* 0x0000000c030c7224 */ /* 0x000fe400078e0229 */
[----:B------:R-:W-:Y:S01]  /*72a0*/  IMAD.MOV.U32 R36, RZ, RZ, R13 ;  /* 0x000000ffff247224 */ /* 0x000fe200078e000d */
[----:B0-----:R-:W-:Y:S01]  /*72b0*/  IABS R15, R44 ;  /* 0x0000002c000f7213 */ /* 0x001fe20000000000 */
[----:B------:R-:W-:Y:S01]  /*72c0*/  IMAD.MOV R16, RZ, RZ, -R16 ;  /* 0x000000ffff107224 */ /* 0x000fe200078e0a10 */
[----:B------:R-:W-:Y:S01]  /*72d0*/  IABS R13, R43 ;  /* 0x0000002b000d7213 */ /* 0x000fe20000000000 */
[----:B------:R-:W-:Y:S01]  /*72e0*/  @!P6 IMAD.IADD R9, R9, 0x1, -R3 ;  /* 0x000000010909e824 */ /* 0x000fe200078e0a03 */
[----:B------:R-:W-:Y:S01]  /*72f0*/  ISETP.GE.AND P0, PT, R42, RZ, PT ;  /* 0x000000ff2a00720c */ /* 0x000fe20003f06270 */
[----:B------:R-:W-:Y:S01]  /*7300*/  @!P5 IMAD.MOV R17, RZ, RZ, -R17 ;  /* 0x000000ffff11d224 */ /* 0x000fe200078e0a11 */
[C---:B------:R-:W-:Y:S01]  /*7310*/  ISETP.GT.U32.AND P5, PT, R3.reuse, R12, PT ;  /* 0x0000000c0300720c */ /* 0x040fe20003fa4070 */
[C---:B------:R-:W-:Y:S01]  /*7320*/  IMAD R11, R3.reuse, R16, R11 ;  /* 0x00000010030b7224 */ /* 0x040fe200078e020b */
[----:B------:R-:W-:Y:S01]  /*7330*/  ISETP.GT.U32.AND P6, PT, R3, R9, PT ;  /* 0x000000090300720c */ /* 0x000fe20003fc4070 */
[----:B------:R-:W-:-:S02]  /*7340*/  IMAD.MOV.U32 R42, RZ, RZ, R14 ;  /* 0x000000ffff2a7224 */ /* 0x000fc400078e000e */
[----:B------:R-:W-:-:S04]  /*7350*/  IMAD.HI.U32 R16, R4, R15, RZ ;  /* 0x0000000f04107227 */ /* 0x000fc800078e00ff */
[----:B------:R-:W-:-:S04]  /*7360*/  IMAD.HI.U32 R14, R4, R13, RZ ;  /* 0x0000000d040e7227 */ /* 0x000fc800078e00ff */
[----:B------:R-:W-:Y:S02]  /*7370*/  @!P2 IMAD.IADD R10, R10, 0x1, -R3 ;  /* 0x000000010a0aa824 */ /* 0x000fe400078e0a03 */
[----:B------:R-:W-:Y:S02]  /*7380*/  IMAD.MOV R16, RZ, RZ, -R16 ;  /* 0x000000ffff107224 */ /* 0x000fe400078e0a10 */
[----:B------:R-:W-:Y:S02]  /*7390*/  IMAD.MOV R14, RZ, RZ, -R14 ;  /* 0x000000ffff0e7224 */ /* 0x000fe400078e0a0e */
[----:B------:R-:W-:Y:S01]  /*73a0*/  @!P4 IMAD.MOV R10, RZ, RZ, -R10 ;  /* 0x000000ffff0ac224 */ /* 0x000fe200078e0a0a */
[C---:B------:R-:W-:Y:S01]  /*73b0*/  ISETP.GT.U32.AND P4, PT, R3.reuse, R11, PT ;  /* 0x0000000b0300720c */ /* 0x040fe20003f84070 */
[C---:B------:R-:W-:Y:S02]  /*73c0*/  IMAD R15, R3.reuse, R16, R15 ;  /* 0x00000010030f7224 */ /* 0x040fe400078e020f */
[----:B------:R-:W-:-:S02]  /*73d0*/  IMAD R13, R3, R14, R13 ;  /* 0x0000000e030d7224 */ /* 0x000fc400078e020d */
[--C-:B------:R-:W-:Y:S01]  /*73e0*/  @!P5 IMAD.IADD R12, R12, 0x1, -R3.reuse ;  /* 0x000000010c0cd824 */ /* 0x100fe200078e0a03 */
[----:B------:R-:W-:Y:S01]  /*73f0*/  ISETP.GT.U32.AND P5, PT, R3, R15, PT ;  /* 0x0000000f0300720c */ /* 0x000fe20003fa4070 */
[--C-:B------:R-:W-:Y:S01]  /*7400*/  @!P6 IMAD.IADD R9, R9, 0x1, -R3.reuse ;  /* 0x000000010909e824 */ /* 0x100fe200078e0a03 */
[----:B------:R-:W-:Y:S01]  /*7410*/  ISETP.GT.U32.AND P6, PT, R3, R13, PT ;  /* 0x0000000d0300720c */ /* 0x000fe20003fc4070 */
[----:B------:R-:W-:Y:S04]  /*7420*/  STL [R1+0x528], R17 ;  /* 0x0005281101007387 */ /* 0x000fe80000100800 */
[----:B------:R0:W-:Y:S01]  /*7430*/  STL [R1+0x524], R10 ;  /* 0x0005240a01007387 */ /* 0x0001e20000100800 */
[----:B------:R-:W-:Y:S02]  /*7440*/  @!P4 IMAD.IADD R11, R11, 0x1, -R3 ;  /* 0x000000010b0bc824 */ /* 0x000fe400078e0a03 */
[----:B------:R-:W-:Y:S01]  /*7450*/  IMAD.MOV.U32 R41, RZ, RZ, R9 ;  /* 0x000000ffff297224 */ /* 0x000fe200078e0009 */
[----:B0-----:R-:W-:-:S03]  /*7460*/  IABS R10, R46 ;  /* 0x0000002e000a7213 */ /* 0x001fc60000000000 */
[----:B------:R-:W-:Y:S02]  /*7470*/  @!P3 IMAD.MOV R41, RZ, RZ, -R41 ;  /* 0x000000ffff29b224 */ /* 0x000fe400078e0a29 */
[C---:B------:R-:W-:Y:S01]  /*7480*/  IMAD.HI.U32 R17, R4.reuse, R10, RZ ;  /* 0x0000000a04117227 */ /* 0x040fe200078e00ff */
[----:B------:R-:W-:Y:S02]  /*7490*/  IABS R16, R47 ;  /* 0x0000002f00107213 */ /* 0x000fe40000000000 */
[----:B------:R-:W-:Y:S01]  /*74a0*/  ISETP.GT.U32.AND P3, PT, R3, R11, PT ;  /* 0x0000000b0300720c */ /* 0x000fe20003f64070 */
[----:B------:R-:W-:Y:S02]  /*74b0*/  @!P5 IMAD.IADD R15, R15, 0x1, -R3 ;  /* 0x000000010f0fd824 */ /* 0x000fe400078e0a03 */
[----:B------:R-:W-:Y:S02]  /*74c0*/  IMAD.MOV R17, RZ, RZ, -R17 ;  /* 0x000000ffff117224 */ /* 0x000fe400078e0a11 */
[----:B------:R-:W-:Y:S01]  /*74d0*/  @!P6 IMAD.IADD R13, R13, 0x1, -R3 ;  /* 0x000000010d0de824 */ /* 0x000fe200078e0a03 */
[C---:B------:R-:W-:Y:S01]  /*74e0*/  ISETP.GT.U32.AND P4, PT, R3.reuse, R12, PT ;  /* 0x0000000c0300720c */ /* 0x040fe20003f84070 */
[C---:B------:R-:W-:Y:S01]  /*74f0*/  IMAD R10, R3.reuse, R17, R10 ;  /* 0x00000011030a7224 */ /* 0x040fe200078e020a */
[C---:B------:R-:W-:Y:S01]  /*7500*/  ISETP.GT.U32.AND P5, PT, R3.reuse, R15, PT ;  /* 0x0000000f0300720c */ /* 0x040fe20003fa4070 */
[----:B------:R-:W-:Y:S01]  /*7510*/  IMAD.HI.U32 R17, R4, R16, RZ ;  /* 0x0000001004117227 */ /* 0x000fe200078e00ff */
[----:B------:R-:W-:-:S02]  /*7520*/  ISETP.GT.U32.AND P6, PT, R3, R13, PT ;  /* 0x0000000d0300720c */ /* 0x000fc40003fc4070 */
[----:B------:R-:W-:Y:S01]  /*7530*/  ISETP.GE.AND P2, PT, R43, RZ, PT ;  /* 0x000000ff2b00720c */ /* 0x000fe20003f46270 */
[----:B------:R-:W-:Y:S01]  /*7540*/  IMAD.MOV.U32 R43, RZ, RZ, R40 ;  /* 0x000000ffff2b7224 */ /* 0x000fe200078e0028 */
[----:B------:R-:W-:Y:S01]  /*7550*/  IABS R14, R45 ;  /* 0x0000002d000e7213 */ /* 0x000fe20000000000 */
[----:B------:R-:W-:Y:S02]  /*7560*/  IMAD.MOV R17, RZ, RZ, -R17 ;  /* 0x000000ffff117224 */ /* 0x000fe400078e0a11 */
[--C-:B------:R-:W-:Y:S01]  /*7570*/  @!P3 IMAD.IADD R11, R11, 0x1, -R3.reuse ;  /* 0x000000010b0bb824 */ /* 0x100fe200078e0a03 */
[C---:B------:R-:W-:Y:S01]  /*7580*/  ISETP.GT.U32.AND P3, PT, R3.reuse, R10, PT ;  /* 0x0000000a0300720c */ /* 0x040fe20003f64070 */
[----:B------:R-:W-:Y:S02]  /*7590*/  IMAD R16, R3, R17, R16 ;  /* 0x0000001103107224 */ /* 0x000fe400078e0210 */
[--C-:B------:R-:W-:Y:S01]  /*75a0*/  @!P4 IMAD.IADD R12, R12, 0x1, -R3.reuse ;  /* 0x000000010c0cc824 */ /* 0x100fe200078e0a03 */
[----:B------:R0:W-:Y:S01]  /*75b0*/  STL [R1+0x51c], R41 ;  /* 0x00051c2901007387 */ /* 0x0001e20000100800 */
[--C-:B------:R-:W-:Y:S01]  /*75c0*/  @!P5 IMAD.IADD R15, R15, 0x1, -R3.reuse ;  /* 0x000000010f0fd824 */ /* 0x100fe200078e0a03 */
[----:B------:R-:W-:Y:S01]  /*75d0*/  IABS R9, R48 ;  /* 0x0000003000097213 */ /* 0x000fe20000000000 */
[----:B------:R-:W-:Y:S01]  /*75e0*/  @!P6 IMAD.IADD R13, R13, 0x1, -R3 ;  /* 0x000000010d0de824 */ /* 0x000fe200078e0a03 */
[----:B------:R-:W-:-:S02]  /*75f0*/  ISETP.GT.U32.AND P5, PT, R3, R16, PT ;  /* 0x000000100300720c */ /* 0x000fc40003fa4070 */
[----:B------:R-:W-:Y:S01]  /*7600*/  ISETP.GE.AND P6, PT, R44, RZ, PT ;  /* 0x000000ff2c00720c */ /* 0x000fe20003fc6270 */
[----:B------:R-:W-:Y:S02]  /*7610*/  IMAD.MOV.U32 R44, RZ, RZ, R12 ;  /* 0x000000ffff2c7224 */ /* 0x000fe400078e000c */
[----:B0-----:R-:W-:Y:S02]  /*7620*/  IMAD.MOV.U32 R41, RZ, RZ, R43 ;  /* 0x000000ffff297224 */ /* 0x001fe400078e002b */
[----:B------:R-:W-:Y:S02]  /*7630*/  IMAD.MOV.U32 R43, RZ, RZ, R42 ;  /* 0x000000ffff2b7224 */ /* 0x000fe400078e002a */
[----:B------:R-:W-:Y:S02]  /*7640*/  IMAD.MOV.U32 R42, RZ, RZ, R20 ;  /* 0x000000ffff2a7224 */ /* 0x000fe400078e0014 */
[----:B------:R-:W-:Y:S02]  /*7650*/  IMAD.MOV.U32 R20, RZ, RZ, R19 ;  /* 0x000000ffff147224 */ /* 0x000fe400078e0013 */
[----:B------:R-:W-:-:S04]  /*7660*/  IMAD.HI.U32 R19, R4, R9, RZ ;  /* 0x0000000904137227 */ /* 0x000fc800078e00ff */
[----:B------:R-:W-:Y:S02]  /*7670*/  @!P1 IMAD.MOV R44, RZ, RZ, -R44 ;  /* 0x000000ffff2c9224 */ /* 0x000fe400078e0a2c */
[----:B------:R-:W-:Y:S01]  /*7680*/  @!P0 IMAD.MOV R11, RZ, RZ, -R11 ;  /* 0x000000ffff0b8224 */ /* 0x000fe200078e0a0b */
[----:B------:R-:W-:Y:S01]  /*7690*/  IABS R17, R49 ;  /* 0x0000003100117213 */ /* 0x000fe20000000000 */
[----:B------:R-:W-:Y:S02]  /*76a0*/  IMAD.MOV R19, RZ, RZ, -R19 ;  /* 0x000000ffff137224 */ /* 0x000fe400078e0a13 */
[----:B------:R-:W-:Y:S01]  /*76b0*/  @!P3 IMAD.IADD R10, R10, 0x1, -R3 ;  /* 0x000000010a0ab824 */ /* 0x000fe200078e0a03 */
[----:B------:R-:W-:Y:S01]  /*76c0*/  STL [R1+0x514], R44 ;  /* 0x0005142c01007387 */ /* 0x000fe20000100800 */
[C---:B------:R-:W-:Y:S02]  /*76d0*/  IMAD R19, R3.reuse, R19, R9 ;  /* 0x0000001303137224 */ /* 0x040fe400078e0209 */
[----:B------:R-:W-:Y:S01]  /*76e0*/  @!P5 IMAD.IADD R16, R16, 0x1, -R3 ;  /* 0x000000011010d824 */ /* 0x000fe200078e0a03 */
[----:B------:R0:W-:Y:S01]  /*76f0*/  STL [R1+0x510], R11 ;  /* 0x0005100b01007387 */ /* 0x0001e20000100800 */
[----:B------:R-:W-:Y:S01]  /*7700*/  ISETP.GT.U32.AND P5, PT, R3, R10, PT ;  /* 0x0000000a0300720c */ /* 0x000fe20003fa4070 */
[----:B------:R-:W-:-:S04]  /*7710*/  IMAD.HI.U32 R9, R4, R17, RZ ;  /* 0x0000001104097227 */ /* 0x000fc800078e00ff */
[----:B0-----:R-:W-:Y:S02]  /*7720*/  IMAD.MOV.U32 R11, RZ, RZ, R15 ;  /* 0x000000ffff0b7224 */ /* 0x001fe400078e000f */
[----:B------:R-:W-:Y:S02]  /*7730*/  IMAD.MOV R9, RZ, RZ, -R9 ;  /* 0x000000ffff097224 */ /* 0x000fe400078e0a09 */
[----:B------:R-:W-:Y:S01]  /*7740*/  @!P6 IMAD.MOV R11, RZ, RZ, -R11 ;  /* 0x000000ffff0be224 */ /* 0x000fe200078e0a0b */
[C---:B------:R-:W-:Y:S01]  /*7750*/  ISETP.GT.U32.AND P6, PT, R3.reuse, R19, PT ;  /* 0x000000130300720c */ /* 0x040fe20003fc4070 */
[----:B------:R-:W-:Y:S02]  /*7760*/  IMAD R9, R3, R9, R17 ;  /* 0x0000000903097224 */ /* 0x000fe400078e0211 */
[----:B------:R-:W-:-:S03]  /*7770*/  @!P5 IMAD.IADD R10, R10, 0x1, -R3 ;  /* 0x000000010a0ad824 */ /* 0x000fc600078e0a03 */
[----:B------:R-:W-:Y:S02]  /*7780*/  ISETP.GT.U32.AND P5, PT, R3, R9, PT ;  /* 0x000000090300720c */ /* 0x000fe40003fa4070 */
[----:B------:R-:W-:-:S05]  /*7790*/  ISETP.GE.AND P3, PT, R46, RZ, PT ;  /* 0x000000ff2e00720c */ /* 0x000fca0003f66270 */
[----:B------:R-:W-:-:S06]  /*77a0*/  @!P6 IMAD.IADD R19, R19, 0x1, -R3 ;  /* 0x000000011313e824 */ /* 0x000fcc00078e0a03 */
[----:B------:R-:W-:Y:S02]  /*77b0*/  @!P5 IMAD.IADD R9, R9, 0x1, -R3 ;  /* 0x000000010909d824 */ /* 0x000fe400078e0a03 */
[----:B------:R-:W-:Y:S02]  /*77c0*/  @!P2 IMAD.MOV R13, RZ, RZ, -R13 ;  /* 0x000000ffff0da224 */ /* 0x000fe400078e0a0d */
[----:B------:R-:W-:-:S03]  /*77d0*/  @!P3 IMAD.MOV R10, RZ, RZ, -R10 ;  /* 0x000000ffff0ab224 */ /* 0x000fc600078e0a0a */
[----:B------:R-:W-:Y:S04]  /*77e0*/  STL [R1+0x50c], R13 ;  /* 0x00050c0d01007387 */ /* 0x000fe80000100800 */
[----:B------:R0:W-:Y:S01]  /*77f0*/  STL [R1+0x508], R11 ;  /* 0x0005080b01007387 */ /* 0x0001e20000100800 */
[C---:B------:R-:W-:Y:S02]  /*7800*/  ISETP.GT.U32.AND P5, PT, R3.reuse, R19, PT ;  /* 0x000000130300720c */ /* 0x040fe40003fa4070 */
[----:B0-----:R-:W-:Y:S02]  /*7810*/  IABS R11, R51 ;  /* 0x00000033000b7213 */ /* 0x001fe40000000000 */
[----:B------:R-:W-:Y:S02]  /*7820*/  ISETP.GT.U32.AND P0, PT, R3, R16, PT ;  /* 0x000000100300720c */ /* 0x000fe40003f04070 */
[----:B------:R-:W-:Y:S01]  /*7830*/  IABS R13, R53 ;  /* 0x00000035000d7213 */ /* 0x000fe20000000000 */
[----:B---3--:R-:W-:-:S02]  /*7840*/  IMAD.MOV.U32 R40, RZ, RZ, R39 ;  /* 0x000000ffff287224 */ /* 0x008fc400078e0027 */
[----:B--2---:R-:W-:Y:S02]  /*7850*/  IMAD.MOV.U32 R39, RZ, RZ, R37 ;  /* 0x000000ffff277224 */ /* 0x004fe400078e0025 */
[----:B------:R-:W-:Y:S02]  /*7860*/  IMAD.MOV.U32 R37, RZ, RZ, R21 ;  /* 0x000000ffff257224 */ /* 0x000fe400078e0015 */
[----:B------:R-:W-:Y:S02]  /*7870*/  IMAD.MOV.U32 R21, RZ, RZ, R18 ;  /* 0x000000ffff157224 */ /* 0x000fe400078e0012 */
[----:B------:R-:W-:-:S04]  /*7880*/  IMAD.HI.U32 R18, R4, R14, RZ ;  /* 0x0000000e04127227 */ /* 0x000fc800078e00ff */
[----:B------:R-:W-:-:S04]  /*7890*/  IMAD.MOV R18, RZ, RZ, -R18 ;  /* 0x000000ffff127224 */ /* 0x000fc800078e0a12 */
[----:B------:R-:W-:-:S05]  /*78a0*/  IMAD R14, R3, R18, R14 ;  /* 0x00000012030e7224 */ /* 0x000fca00078e020e */
[----:B------:R-:W-:Y:S02]  /*78b0*/  ISETP.GT.U32.AND P4, PT, R3, R14, PT ;  /* 0x0000000e0300720c */ /* 0x000fe40003f84070 */
[----:B------:R-:W-:-:S05]  /*78c0*/  IABS R18, R50 ;  /* 0x0000003200127213 */ /* 0x000fca0000000000 */
[----:B------:R-:W-:-:S04]  /*78d0*/  IMAD.HI.U32 R12, R4, R18, RZ ;  /* 0x00000012040c7227 */ /* 0x000fc800078e00ff */
[----:B------:R-:W-:Y:S02]  /*78e0*/  IMAD.MOV R12, RZ, RZ, -R12 ;  /* 0x000000ffff0c7224 */ /* 0x000fe400078e0a0c */
[----:B------:R-:W-:Y:S02]  /*78f0*/  @!P4 IMAD.IADD R14, R14, 0x1, -R3 ;  /* 0x000000010e0ec824 */ /* 0x000fe400078e0a03 */
[----:B------:R-:W-:-:S03]  /*7900*/  IMAD R18, R3, R12, R18 ;  /* 0x0000000c03127224 */ /* 0x000fc600078e0212 */
[C---:B------:R-:W-:Y:S02]  /*7910*/  ISETP.GT.U32.AND P1, PT, R3.reuse, R14, PT ;  /* 0x0000000e0300720c */ /* 0x040fe40003f24070 */
[----:B------:R-:W-:Y:S02]  /*7920*/  ISETP.GT.U32.AND P6, PT, R3, R18, PT ;  /* 0x000000120300720c */ /* 0x000fe40003fc4070 */
[----:B------:R-:W-:Y:S02]  /*7930*/  ISETP.GE.AND P4, PT, R45, RZ, PT ;  /* 0x000000ff2d00720c */ /* 0x000fe40003f86270 */
[----:B------:R-:W-:-:S07]  /*7940*/  IABS R12, R52 ;  /* 0x00000034000c7213 */ /* 0x000fce0000000000 */
[--C-:B------:R-:W-:Y:S02]  /*7950*/  @!P1 IMAD.IADD R14, R14, 0x1, -R3.reuse ;  /* 0x000000010e0e9824 */ /* 0x100fe400078e0a03 */
[----:B------:R-:W-:Y:S02]  /*7960*/  @!P6 IMAD.IADD R18, R18, 0x1, -R3 ;  /* 0x000000011212e824 */ /* 0x000fe400078e0a03 */
[----:B------:R-:W-:Y:S01]  /*7970*/  IMAD.MOV.U32 R44, RZ, RZ, R14 ;  /* 0x000000ffff2c7224 */ /* 0x000fe200078e000e */
[----:B------:R-:W-:Y:S01]  /*7980*/  ISETP.GT.U32.AND P6, PT, R3, R9, PT ;  /* 0x000000090300720c */ /* 0x000fe20003fc4070 */
[----:B------:R-:W-:-:S04]  /*7990*/  IMAD.HI.U32 R15, R4, R12, RZ ;  /* 0x0000000c040f7227 */ /* 0x000fc800078e00ff */
[----:B------:R-:W-:Y:S02]  /*79a0*/  @!P4 IMAD.MOV R44, RZ, RZ, -R44 ;  /* 0x000000ffff2cc224 */ /* 0x000fe400078e0a2c */
[----:B------:R-:W-:-:S03]  /*79b0*/  IMAD.MOV R15, RZ, RZ, -R15 ;  /* 0x000000ffff0f7224 */ /* 0x000fc600078e0a0f */
[----:B------:R-:W-:Y:S04]  /*79c0*/  STL [R1+0x4fc], R44 ;  /* 0x0004fc2c01007387 */ /* 0x000fe80000100800 */
[----:B------:R0:W-:Y:S01]  /*79d0*/  STL [R1+0x4f8], R10 ;  /* 0x0004f80a01007387 */ /* 0x0001e20000100800 */
[----:B------:R-:W-:Y:S02]  /*79e0*/  @!P6 IMAD.IADD R9, R9, 0x1, -R3 ;  /* 0x000000010909e824 */ /* 0x000fe400078e0a03 */
[----:B------:R-:W-:-:S04]  /*79f0*/  IMAD.HI.U32 R14, R4, R11, RZ ;  /* 0x0000000b040e7227 */ /* 0x000fc800078e00ff */
[----:B0-----:R-:W-:-:S05]  /*7a00*/  IMAD R10, R3, R15, R12 ;  /* 0x0000000f030a7224 */ /* 0x001fca00078e020c */
[----:B------:R-:W-:Y:S01]  /*7a10*/  ISETP.GT.U32.AND P6, PT, R3, R10, PT ;  /* 0x0000000a0300720c */ /* 0x000fe20003fc4070 */
[----:B------:R-:W-:Y:S01]  /*7a20*/  IMAD.MOV R14, RZ, RZ, -R14 ;  /* 0x000000ffff0e7224 */ /* 0x000fe200078e0a0e */
[----:B------:R-:W-:Y:S01]  /*7a30*/  ISETP.GE.AND P2, PT, R47, RZ, PT ;  /* 0x000000ff2f00720c */ /* 0x000fe20003f46270 */
[----:B------:R-:W-:Y:S01]  /*7a40*/  @!P5 IMAD.IADD R19, R19, 0x1, -R3 ;  /* 0x000000011313d824 */ /* 0x000fe200078e0a03 */
[----:B------:R-:W-:Y:S01]  /*7a50*/  ISETP.GE.AND P1, PT, R48, RZ, PT ;  /* 0x000000ff3000720c */ /* 0x000fe20003f26270 */
[C---:B------:R-:W-:Y:S02]  /*7a60*/  IMAD R11, R3.reuse, R14, R11 ;  /* 0x0000000e030b7224 */ /* 0x040fe400078e020b */
[----:B------:R-:W-:Y:S01]  /*7a70*/  IMAD.HI.U32 R14, R4, R13, RZ ;  /* 0x0000000d040e7227 */ /* 0x000fe200078e00ff */
[----:B------:R-:W-:-:S03]  /*7a80*/  ISETP.GT.U32.AND P3, PT, R3, R18, PT ;  /* 0x000000120300720c */ /* 0x000fc60003f64070 */
[----:B------:R-:W-:Y:S01]  /*7a90*/  IMAD.MOV.U32 R17, RZ, RZ, R19 ;  /* 0x000000ffff117224 */ /* 0x000fe200078e0013 */
[----:B------:R-:W-:Y:S01]  /*7aa0*/  IABS R19, R54 ;  /* 0x0000003600137213 */ /* 0x000fe20000000000 */
[--C-:B------:R-:W-:Y:S02]  /*7ab0*/  @!P6 IMAD.IADD R10, R10, 0x1, -R3.reuse ;  /* 0x000000010a0ae824 */ /* 0x100fe400078e0a03 */
[----:B------:R-:W-:Y:S02]  /*7ac0*/  IMAD.MOV R14, RZ, RZ, -R14 ;  /* 0x000000ffff0e7224 */ /* 0x000fe400078e0a0e */
[----:B------:R-:W-:Y:S01]  /*7ad0*/  @!P0 IMAD.IADD R16, R16, 0x1, -R3 ;  /* 0x0000000110108824 */ /* 0x000fe200078e0a03 */
[C---:B------:R-:W-:Y:S01]  /*7ae0*/  ISETP.GT.U32.AND P6, PT, R3.reuse, R10, PT ;  /* 0x0000000a0300720c */ /* 0x040fe20003fc4070 */
[----:B------:R-:W-:Y:S02]  /*7af0*/  IMAD R12, R3, R14, R13 ;  /* 0x0000000e030c7224 */ /* 0x000fe400078e020d */
[----:B------:R-:W-:-:S04]  /*7b00*/  IMAD.HI.U32 R14, R4, R19, RZ ;  /* 0x00000013040e7227 */ /* 0x000fc800078e00ff */
[----:B------:R-:W-:Y:S02]  /*7b10*/  @!P2 IMAD.MOV R16, RZ, RZ, -R16 ;  /* 0x000000ffff10a224 */ /* 0x000fe400078e0a10 */
[----:B------:R-:W-:Y:S02]  /*7b20*/  @!P1 IMAD.MOV R17, RZ, RZ, -R17 ;  /* 0x000000ffff119224 */ /* 0x000fe400078e0a11 */
[----:B------:R-:W-:Y:S01]  /*7b30*/  IMAD.MOV R14, RZ, RZ, -R14 ;  /* 0x000000ffff0e7224 */ /* 0x000fe200078e0a0e */
[----:B------:R-:W-:Y:S01]  /*7b40*/  STL [R1+0x4f4], R16 ;  /* 0x0004f41001007387 */ /* 0x000fe20000100800 */
[----:B------:R-:W-:Y:S01]  /*7b50*/  @!P3 IMAD.IADD R18, R18, 0x1, -R3 ;  /* 0x000000011212b824 */ /* 0x000fe200078e0a03 */
[C---:B------:R-:W-:Y:S01]  /*7b60*/  ISETP.GT.U32.AND P3, PT, R3.reuse, R12, PT ;  /* 0x0000000c0300720c */ /* 0x040fe20003f64070 */
[----:B------:R-:W-:Y:S01]  /*7b70*/  IMAD R19, R3, R14, R19 ;  /* 0x0000000e03137224 */ /* 0x000fe200078e0213 */
[----:B------:R0:W-:Y:S01]  /*7b80*/  STL [R1+0x4f0], R17 ;  /* 0x0004f01101007387 */ /* 0x0001e20000100800 */
[----:B------:R-:W-:-:S03]  /*7b90*/  @!P6 IMAD.IADD R10, R10, 0x1, -R3 ;  /* 0x000000010a0ae824 */ /* 0x000fc600078e0a03 */
[----:B------:R-:W-:Y:S02]  /*7ba0*/  ISETP.GT.U32.AND P6, PT, R3, R19, PT ;  /* 0x000000130300720c */ /* 0x000fe40003fc4070 */
[----:B0-----:R-:W-:Y:S02]  /*7bb0*/  IABS R17, R56 ;  /* 0x0000003800117213 */ /* 0x001fe40000000000 */
[----:B------:R-:W-:-:S03]  /*7bc0*/  IABS R16, R55 ;  /* 0x0000003700107213 */ /* 0x000fc60000000000 */
[----:B------:R-:W-:Y:S01]  /*7bd0*/  IMAD.HI.U32 R14, R4, R17, RZ ;  /* 0x00000011040e7227 */ /* 0x000fe200078e00ff */
[----:B------:R-:W-:-:S03]  /*7be0*/  ISETP.GE.AND P0, PT, R49, RZ, PT ;  /* 0x000000ff3100720c */ /* 0x000fc60003f06270 */
[----:B------:R-:W-:Y:S02]  /*7bf0*/  IMAD.MOV R14, RZ, RZ, -R14 ;  /* 0x000000ffff0e7224 */ /* 0x000fe400078e0a0e */
[----:B------:R-:W-:-:S04]  /*7c00*/  IMAD.HI.U32 R13, R4, R16, RZ ;  /* 0x00000010040d7227 */ /* 0x000fc800078e00ff */
[----:B------:R-:W-:Y:S01]  /*7c10*/  IMAD.MOV.U32 R44, RZ, RZ, R21 ;  /* 0x000000ffff2c7224 */ /* 0x000fe200078e0015 */
[----:B------:R-:W-:Y:S01]  /*7c20*/  IABS R21, R58 ;  /* 0x0000003a00157213 */ /* 0x000fe20000000000 */
[----:B------:R-:W-:Y:S02]  /*7c30*/  @!P3 IMAD.IADD R12, R12, 0x1, -R3 ;  /* 0x000000010c0cb824 */ /* 0x000fe400078e0a03 */
[C---:B------:R-:W-:Y:S02]  /*7c40*/  IMAD R17, R3.reuse, R14, R17 ;  /* 0x0000000e03117224 */ /* 0x040fe400078e0211 */
[----:B------:R-:W-:Y:S01]  /*7c50*/  IMAD.MOV R15, RZ, RZ, -R13 ;  /* 0x000000ffff0f7224 */ /* 0x000fe200078e0a0d */
[----:B------:R-:W-:Y:S01]  /*7c60*/  ISETP.GT.U32.AND P5, PT, R3, R11, PT ;  /* 0x0000000b0300720c */ /* 0x000fe20003fa4070 */
[----:B------:R-:W-:Y:S01]  /*7c70*/  @!P6 IMAD.IADD R19, R19, 0x1, -R3 ;  /* 0x000000011313e824 */ /* 0x000fe200078e0a03 */
[C---:B------:R-:W-:Y:S01]  /*7c80*/  ISETP.GT.U32.AND P3, PT, R3.reuse, R12, PT ;  /* 0x0000000c0300720c */ /* 0x040fe20003f64070 */
[C---:B------:R-:W-:Y:S01]  /*7c90*/  IMAD R16, R3.reuse, R15, R16 ;  /* 0x0000000f03107224 */ /* 0x040fe200078e0210 */
[----:B------:R-:W-:Y:S01]  /*7ca0*/  ISETP.GT.U32.AND P6, PT, R3, R17, PT ;  /* 0x000000110300720c */ /* 0x000fe20003fc4070 */
[----:B------:R-:W-:-:S04]  /*7cb0*/  IMAD.HI.U32 R15, R4, R21, RZ ;  /* 0x00000015040f7227 */ /* 0x000fc800078e00ff */
[----:B------:R-:W-:Y:S02]  /*7cc0*/  @!P0 IMAD.MOV R9, RZ, RZ, -R9 ;  /* 0x000000ffff098224 */ /* 0x000fe400078e0a09 */
[----:B------:R-:W-:Y:S01]  /*7cd0*/  IMAD.MOV R15, RZ, RZ, -R15 ;  /* 0x000000ffff0f7224 */ /* 0x000fe200078e0a0f */
[----:B------:R-:W-:Y:S02]  /*7ce0*/  ISETP.GE.AND P4, PT, R50, RZ, PT ;  /* 0x000000ff3200720c */ /* 0x000fe40003f86270 */
[----:B------:R0:W-:Y:S01]  /*7cf0*/  STL [R1+0x4e8], R9 ;  /* 0x0004e80901007387 */ /* 0x0001e20000100800 */
[----:B------:R-:W-:Y:S02]  /*7d00*/  IMAD R21, R3, R15, R21 ;  /* 0x0000000f03157224 */ /* 0x000fe400078e0215 */
[--C-:B------:R-:W-:Y:S02]  /*7d10*/  @!P5 IMAD.IADD R11, R11, 0x1, -R3.reuse ;  /* 0x000000010b0bd824 */ /* 0x100fe400078e0a03 */
[--C-:B------:R-:W-:Y:S01]  /*7d20*/  @!P3 IMAD.IADD R12, R12, 0x1, -R3.reuse ;  /* 0x000000010c0cb824 */ /* 0x100fe200078e0a03 */
[----:B------:R-:W-:Y:S01]  /*7d30*/  ISETP.GT.U32.AND P3, PT, R3, R16, PT ;  /* 0x000000100300720c */ /* 0x000fe20003f64070 */
[----:B------:R-:W-:Y:S01]  /*7d40*/  @!P6 IMAD.IADD R17, R17, 0x1, -R3 ;  /* 0x000000011111e824 */ /* 0x000fe200078e0a03 */
[----:B0-----:R-:W-:-:S02]  /*7d50*/  IABS R9, R57 ;  /* 0x0000003900097213 */ /* 0x001fc40000000000 */
[----:B------:R-:W-:-:S03]  /*7d60*/  ISETP.GT.U32.AND P6, PT, R3, R21, PT ;  /* 0x000000150300720c */ /* 0x000fc60003fc4070 */
[----:B------:R-:W-:Y:S01]  /*7d70*/  IMAD.HI.U32 R13, R4, R9, RZ ;  /* 0x00000009040d7227 */ /* 0x000fe200078e00ff */
[C---:B------:R-:W-:Y:S02]  /*7d80*/  ISETP.GT.U32.AND P5, PT, R3.reuse, R11, PT ;  /* 0x0000000b0300720c */ /* 0x040fe40003fa4070 */
[----:B------:R-:W-:Y:S01]  /*7d90*/  IABS R14, R59 ;  /* 0x0000003b000e7213 */ /* 0x000fe20000000000 */
[----:B------:R-:W-:Y:S02]  /*7da0*/  IMAD.MOV R13, RZ, RZ, -R13 ;  /* 0x000000ffff0d7224 */ /* 0x000fe400078e0a0d */
[----:B------:R-:W-:Y:S02]  /*7db0*/  IMAD.MOV.U32 R47, RZ, RZ, R28 ;  /* 0x000000ffff2f7224 */ /* 0x000fe400078e001c */
[----:B------:R-:W-:Y:S02]  /*7dc0*/  IMAD.MOV.U32 R28, RZ, RZ, R26 ;  /* 0x000000ffff1c7224 */ /* 0x000fe400078e001a */
[----:B------:R-:W-:Y:S01]  /*7dd0*/  @!P4 IMAD.MOV R18, RZ, RZ, -R18 ;  /* 0x000000ffff12c224 */ /* 0x000fe200078e0a12 */
[----:B------:R-:W-:Y:S01]  /*7de0*/  ISETP.GT.U32.AND P4, PT, R3, R19, PT ;  /* 0x000000130300720c */ /* 0x000fe20003f84070 */
[----:B------:R-:W-:-:S02]  /*7df0*/  IMAD.MOV.U32 R26, RZ, RZ, R22 ;  /* 0x000000ffff1a7224 */ /* 0x000fc400078e0016 */
[----:B------:R-:W-:Y:S02]  /*7e00*/  IMAD R9, R3, R13, R9 ;  /* 0x0000000d03097224 */ /* 0x000fe400078e0209 */
[----:B------:R-:W-:Y:S01]  /*7e10*/  IMAD.HI.U32 R22, R4, R14, RZ ;  /* 0x0000000e04167227 */ /* 0x000fe200078e00ff */
[----:B------:R-:W-:Y:S02]  /*7e20*/  ISETP.GE.AND P2, PT, R51, RZ, PT ;  /* 0x000000ff3300720c */ /* 0x000fe40003f46270 */
[----:B------:R-:W-:Y:S01]  /*7e30*/  ISETP.GE.AND P1, PT, R52, RZ, PT ;  /* 0x000000ff3400720c */ /* 0x000fe20003f26270 */
[--C-:B------:R-:W-:Y:S01]  /*7e40*/  @!P3 IMAD.IADD R16, R16, 0x1, -R3.reuse ;  /* 0x000000011010b824 */ /* 0x100fe200078e0a03 */
[----:B------:R-:W-:Y:S01]  /*7e50*/  ISETP.GE.AND P0, PT, R53, RZ, PT ;  /* 0x000000ff3500720c */ /* 0x000fe20003f06270 */
[----:B------:R-:W-:Y:S01]  /*7e60*/  IMAD.MOV R22, RZ, RZ, -R22 ;  /* 0x000000ffff167224 */ /* 0x000fe200078e0a16 */
[----:B------:R-:W-:Y:S01]  /*7e70*/  ISETP.GT.U32.AND P3, PT, R3, R9, PT ;  /* 0x000000090300720c */ /* 0x000fe20003f64070 */
[----:B------:R-:W-:Y:S01]  /*7e80*/  @!P6 IMAD.IADD R21, R21, 0x1, -R3 ;  /* 0x000000011515e824 */ /* 0x000fe200078e0a03 */
[----:B------:R-:W-:Y:S01]  /*7e90*/  IABS R15, R62 ;  /* 0x0000003e000f7213 */ /* 0x000fe20000000000 */
[----:B------:R-:W-:-:S02]  /*7ea0*/  IMAD.MOV.U32 R46, RZ, RZ, R41 ;  /* 0x000000ffff2e7224 */ /* 0x000fc400078e0029 */
[----:B------:R-:W-:Y:S01]  /*7eb0*/  @!P5 IMAD.IADD R11, R11, 0x1, -R3 ;  /* 0x000000010b0bd824 */ /* 0x000fe200078e0a03 */
[C---:B------:R-:W-:Y:S01]  /*7ec0*/  ISETP.GT.U32.AND P6, PT, R3.reuse, R21, PT ;  /* 0x000000150300720c */ /* 0x040fe20003fc4070 */
[----:B------:R-:W-:Y:S02]  /*7ed0*/  IMAD.MOV.U32 R41, RZ, RZ, R39 ;  /* 0x000000ffff297224 */ /* 0x000fe400078e0027 */
[----:B------:R-:W-:Y:S02]  /*7ee0*/  IMAD R14, R3, R22, R14 ;  /* 0x00000016030e7224 */ /* 0x000fe400078e020e */
[----:B------:R-:W-:Y:S02]  /*7ef0*/  IMAD.MOV.U32 R39, RZ, RZ, R25 ;  /* 0x000000ffff277224 */ /* 0x000fe400078e0019 */
[----:B------:R-:W-:Y:S01]  /*7f00*/  IMAD.HI.U32 R25, R4, R15, RZ ;  /* 0x0000000f04197227 */ /* 0x000fe200078e00ff */
[----:B------:R-:W-:-:S03]  /*7f10*/  IABS R13, R60 ;  /* 0x0000003c000d7213 */ /* 0x000fc60000000000 */
[----:B------:R-:W-:Y:S02]  /*7f20*/  IMAD.MOV.U32 R50, RZ, RZ, R11 ;  /* 0x000000ffff327224 */ /* 0x000fe400078e000b */
[----:B------:R-:W-:Y:S01]  /*7f30*/  IMAD.MOV.U32 R45, RZ, RZ, R20 ;  /* 0x000000ffff2d7224 */ /* 0x000fe200078e0014 */
[----:B------:R-:W-:Y:S01]  /*7f40*/  IABS R20, R61 ;  /* 0x0000003d00147213 */ /* 0x000fe20000000000 */
[----:B------:R-:W-:Y:S01]  /*7f50*/  @!P4 IMAD.IADD R19, R19, 0x1, -R3 ;  /* 0x000000011313c824 */ /* 0x000fe200078e0a03 */
[----:B------:R-:W-:Y:S01]  /*7f60*/  ISETP.GT.U32.AND P4, PT, R3, R14, PT ;  /* 0x0000000e0300720c */ /* 0x000fe20003f84070 */
[----:B------:R-:W-:Y:S02]  /*7f70*/  IMAD.MOV.U32 R11, RZ, RZ, R12 ;  /* 0x000000ffff0b7224 */ /* 0x000fe400078e000c */
[----:B------:R-:W-:Y:S02]  /*7f80*/  IMAD.MOV R25, RZ, RZ, -R25 ;  /* 0x000000ffff197224 */ /* 0x000fe400078e0a19 */
[----:B------:R-:W-:-:S02]  /*7f90*/  IMAD.MOV.U32 R48, RZ, RZ, R43 ;  /* 0x000000ffff307224 */ /* 0x000fc400078e002b */
[----:B------:R-:W-:Y:S01]  /*7fa0*/  @!P2 IMAD.MOV R50, RZ, RZ, -R50 ;  /* 0x000000ffff32a224 */ /* 0x000fe200078e0a32 */
[C---:B------:R-:W-:Y:S01]  /*7fb0*/  ISETP.GT.U32.AND P2, PT, R3.reuse, R16, PT ;  /* 0x000000100300720c */ /* 0x040fe20003f44070 */
[----:B------:R-:W-:Y:S02]  /*7fc0*/  IMAD.MOV.U32 R43, RZ, RZ, R36 ;  /* 0x000000ffff2b7224 */ /* 0x000fe400078e0024 */
[----:B------:R-:W-:Y:S02]  /*7fd0*/  IMAD.MOV.U32 R49, RZ, RZ, R24 ;  /* 0x000000ffff317224 */ /* 0x000fe400078e0018 */
[----:B------:R-:W-:Y:S01]  /*7fe0*/  @!P1 IMAD.MOV R10, RZ, RZ, -R10 ;  /* 0x000000ffff0a9224 */ /* 0x000fe200078e0a0a */
[----:B------:R-:W-:Y:S01]  /*7ff0*/  ISETP.GT.U32.AND P1, PT, R3, R17, PT ;  /* 0x000000110300720c */ /* 0x000fe20003f24070 */
[----:B------:R-:W-:Y:S02]  /*8000*/  IMAD.MOV.U32 R36, RZ, RZ, R23 ;  /* 0x000000ffff247224 */ /* 0x000fe400078e0017 */
[----:B------:R-:W-:Y:S01]  /*8010*/  IMAD.HI.U32 R24, R4, R13, RZ ;  /* 0x0000000d04187227 */ /* 0x000fe200078e00ff */
[----:B------:R-:W-:Y:S03]  /*8020*/  STL [R1+0x4d8], R18 ;  /* 0x0004d81201007387 */ /* 0x000fe60000100800 */
[----:B------:R-:W-:-:S02]  /*8030*/  @!P0 IMAD.MOV R11, RZ, RZ, -R11 ;  /* 0x000000ffff0b8224 */ /* 0x000fc400078e0a0b */
[----:B------:R-:W-:Y:S01]  /*8040*/  IMAD.HI.U32 R23, R4, R20, RZ ;  /* 0x0000001404177227 */ /* 0x000fe200078e00ff */
[----:B------:R-:W-:Y:S03]  /*8050*/  STL [R1+0x4d4], R50 ;  /* 0x0004d43201007387 */ /* 0x000fe60000100800 */
[----:B------:R-:W-:Y:S02]  /*8060*/  @!P3 IMAD.IADD R9, R9, 0x1, -R3 ;  /* 0x000000010909b824 */ /* 0x000fe400078e0a03 */
[C---:B------:R-:W-:Y:S01]  /*8070*/  IMAD R15, R3.reuse, R25, R15 ;  /* 0x00000019030f7224 */ /* 0x040fe200078e020f */
[----:B------:R-:W-:Y:S01]  /*8080*/  STL [R1+0x4cc], R10 ;  /* 0x0004cc0a01007387 */ /* 0x000fe20000100800 */
[----:B------:R-:W-:Y:S01]  /*8090*/  IMAD.MOV R24, RZ, RZ, -R24 ;  /* 0x000000ffff187224 */ /* 0x000fe200078e0a18 */
[----:B------:R-:W-:Y:S01]  /*80a0*/  ISETP.GT.U32.AND P0, PT, R3, R9, PT ;  /* 0x000000090300720c */ /* 0x000fe20003f04070 */
[----:B------:R-:W-:Y:S01]  /*80b0*/  IMAD.MOV R23, RZ, RZ, -R23 ;  /* 0x000000ffff177224 */ /* 0x000fe200078e0a17 */
[----:B------:R0:W-:Y:S01]  /*80c0*/  STL [R1+0x4c8], R11 ;  /* 0x0004c80b01007387 */ /* 0x0001e20000100800 */
[----:B------:R-:W-:Y:S01]  /*80d0*/  @!P6 IMAD.IADD R21, R21, 0x1, -R3 ;  /* 0x000000011515e824 */ /* 0x000fe200078e0a03 */
[C---:B------:R-:W-:Y:S01]  /*80e0*/  ISETP.GT.U32.AND P6, PT, R3.reuse, R15, PT ;  /* 0x0000000f0300720c */ /* 0x040fe20003fc4070 */
[----:B------:R-:W-:-:S02]  /*80f0*/  IMAD R13, R3, R24, R13 ;  /* 0x00000018030d7224 */ /* 0x000fc400078e020d */
[----:B------:R-:W-:Y:S02]  /*8100*/  IMAD R20, R3, R23, R20 ;  /* 0x0000001703147224 */ /* 0x000fe400078e0214 */
[--C-:B------:R-:W-:Y:S01]  /*8110*/  @!P4 IMAD.IADD R14, R14, 0x1, -R3.reuse ;  /* 0x000000010e0ec824 */ /* 0x100fe200078e0a03 */
[----:B0-----:R-:W-:Y:S02]  /*8120*/  IABS R11, R63 ;  /* 0x0000003f000b7213 */ /* 0x001fe40000000000 */
[----:B------:R-:W-:Y:S01]  /*8130*/  ISETP.GE.AND P4, PT, R57, RZ, PT ;  /* 0x000000ff3900720c */ /* 0x000fe20003f86270 */
[----:B------:R-:W-:Y:S02]  /*8140*/  @!P2 IMAD.IADD R16, R16, 0x1, -R3 ;  /* 0x000000011010a824 */ /* 0x000fe400078e0a03 */
[----:B------:R-:W-:Y:S01]  /*8150*/  IMAD.HI.U32 R12, R4, R11, RZ ;  /* 0x0000000b040c7227 */ /* 0x000fe200078e00ff */
[----:B------:R-:W-:-:S03]  /*8160*/  ISETP.GT.U32.AND P2, PT, R3, R13, PT ;  /* 0x0000000d0300720c */ /* 0x000fc60003f44070 */
[--C-:B------:R-:W-:Y:S01]  /*8170*/  @!P1 IMAD.IADD R17, R17, 0x1, -R3.reuse ;  /* 0x0000000111119824 */ /* 0x100fe200078e0a03 */
[----:B------:R-:W-:Y:S01]  /*8180*/  ISETP.GT.U32.AND P1, PT, R3, R20, PT ;  /* 0x000000140300720c */ /* 0x000fe20003f24070 */
[----:B------:R-:W-:Y:S01]  /*8190*/  IMAD.MOV R12, RZ, RZ, -R12 ;  /* 0x000000ffff0c7224 */ /* 0x000fe200078e0a0c */
[----:B------:R-:W-:Y:S01]  /*81a0*/  ISETP.GE.AND P5, PT, R54, RZ, PT ;  /* 0x000000ff3600720c */ /* 0x000fe20003fa6270 */
[----:B------:R-:W-:Y:S02]  /*81b0*/  @!P0 IMAD.IADD R9, R9, 0x1, -R3 ;  /* 0x0000000109098824 */ /* 0x000fe400078e0a03 */
[----:B------:R-:W-:Y:S02]  /*81c0*/  IMAD R11, R3, R12, R11 ;  /* 0x0000000c030b7224 */ /* 0x000fe400078e020b */
[----:B------:R-:W-:Y:S01]  /*81d0*/  @!P6 IMAD.IADD R15, R15, 0x1, -R3 ;  /* 0x000000010f0fe824 */ /* 0x000fe200078e0a03 */
[----:B------:R-:W-:Y:S02]  /*81e0*/  ISETP.GT.U32.AND P6, PT, R3, R14, PT ;  /* 0x0000000e0300720c */ /* 0x000fe40003fc4070 */
[----:B------:R-:W-:Y:S01]  /*81f0*/  ISETP.GE.AND P3, PT, R55, RZ, PT ;  /* 0x000000ff3700720c */ /* 0x000fe20003f66270 */
[----:B------:R-:W-:Y:S01]  /*8200*/  @!P4 IMAD.MOV R9, RZ, RZ, -R9 ;  /* 0x000000ffff09c224 */ /* 0x000fe200078e0a09 */
[----:B------:R-:W-:-:S02]  /*8210*/  ISETP.GE.AND P0, PT, R56, RZ, PT ;  /* 0x000000ff3800720c */ /* 0x000fc40003f06270 */
[----:B------:R-:W-:Y:S02]  /*8220*/  IABS R10, R64 ;  /* 0x00000040000a7213 */ /* 0x000fe40000000000 */
[----:B------:R-:W-:Y:S01]  /*8230*/  ISETP.GT.U32.AND P4, PT, R3, R11, PT ;  /* 0x0000000b0300720c */ /* 0x000fe20003f84070 */
[--C-:B------:R-:W-:Y:S01]  /*8240*/  @!P2 IMAD.IADD R13, R13, 0x1, -R3.reuse ;  /* 0x000000010d0da824 */ /* 0x100fe200078e0a03 */
[----:B------:R-:W-:Y:S01]  /*8250*/  ISETP.GE.AND P2, PT, R58, RZ, PT ;  /* 0x000000ff3a00720c */ /* 0x000fe20003f46270 */
[----:B------:R-:W-:Y:S01]  /*8260*/  @!P1 IMAD.IADD R20, R20, 0x1, -R3 ;  /* 0x0000000114149824 */ /* 0x000fe200078e0a03 */
[----:B------:R-:W-:Y:S01]  /*8270*/  ISETP.GE.AND P1, PT, R59, RZ, PT ;  /* 0x000000ff3b00720c */ /* 0x000fe20003f26270 */
[----:B------:R-:W-:-:S04]  /*8280*/  IMAD.HI.U32 R18, R4, R10, RZ ;  /* 0x0000000a04127227 */ /* 0x000fc800078e00ff */
[----:B------:R-:W-:Y:S02]  /*8290*/  IMAD.MOV.U32 R24, RZ, RZ, R19 ;  /* 0x000000ffff187224 */ /* 0x000fe400078e0013 */
[----:B------:R-:W-:Y:S02]  /*82a0*/  IMAD.MOV.U32 R23, RZ, RZ, R16 ;  /* 0x000000ffff177224 */ /* 0x000fe400078e0010 */
[----:B------:R-:W-:Y:S02]  /*82b0*/  IMAD.MOV.U32 R22, RZ, RZ, R17 ;  /* 0x000000ffff167224 */ /* 0x000fe400078e0011 */
[----:B------:R-:W-:Y:S02]  /*82c0*/  IMAD.MOV R18, RZ, RZ, -R18 ;  /* 0x000000ffff127224 */ /* 0x000fe400078e0a12 */
[----:B------:R-:W-:Y:S02]  /*82d0*/  @!P5 IMAD.MOV R24, RZ, RZ, -R24 ;  /* 0x000000ffff18d224 */ /* 0x000fe400078e0a18 */
[----:B------:R-:W-:-:S02]  /*82e0*/  @!P6 IMAD.IADD R14, R14, 0x1, -R3 ;  /* 0x000000010e0ee824 */ /* 0x000fc400078e0a03 */
[----:B------:R-:W-:Y:S01]  /*82f0*/  @!P3 IMAD.MOV R23, RZ, RZ, -R23 ;  /* 0x000000ffff17b224 */ /* 0x000fe200078e0a17 */
[C---:B------:R-:W-:Y:S01]  /*8300*/  ISETP.GT.U32.AND P3, PT, R3.reuse, R13, PT ;  /* 0x0000000d0300720c */ /* 0x040fe20003f64070 */
[----:B------:R-:W-:Y:S01]  /*8310*/  @!P0 IMAD.MOV R22, RZ, RZ, -R22 ;  /* 0x000000ffff168224 */ /* 0x000fe200078e0a16 */
[C---:B------:R-:W-:Y:S01]  /*8320*/  ISETP.GT.U32.AND P5, PT, R3.reuse, R15, PT ;  /* 0x0000000f0300720c */ /* 0x040fe20003fa4070 */
[C---:B------:R-:W-:Y:S01]  /*8330*/  IMAD R10, R3.reuse, R18, R10 ;  /* 0x00000012030a7224 */ /* 0x040fe200078e020a */
[----:B------:R-:W-:Y:S01]  /*8340*/  IABS R12, R65 ;  /* 0x00000041000c7213 */ /* 0x000fe20000000000 */
[----:B------:R-:W-:Y:S01]  /*8350*/  IMAD.MOV.U32 R16, RZ, RZ, R21 ;  /* 0x000000ffff107224 */ /* 0x000fe200078e0015 */
[----:B------:R-:W-:Y:S01]  /*8360*/  ISETP.GT.U32.AND P0, PT, R3, R20, PT ;  /* 0x000000140300720c */ /* 0x000fe20003f04070 */
[----:B------:R-:W-:Y:S01]  /*8370*/  @!P4 IMAD.IADD R11, R11, 0x1, -R3 ;  /* 0x000000010b0bc824 */ /* 0x000fe200078e0a03 */
[----:B------:R-:W-:Y:S01]  /*8380*/  STL [R1+0x414], R24 ;  /* 0x0004141801007387 */ /* 0x000fe20000100800 */
[----:B------:R-:W-:-:S02]  /*8390*/  IMAD.MOV.U32 R18, RZ, RZ, R14 ;  /* 0x000000ffff127224 */ /* 0x000fc400078e000e */
[----:B------:R-:W-:Y:S01]  /*83a0*/  @!P2 IMAD.MOV R16, RZ, RZ, -R16 ;  /* 0x000000ffff10a224 */ /* 0x000fe200078e0a10 */
[----:B------:R-:W-:Y:S01]  /*83b0*/  STL [R1+0x418], R23 ;  /* 0x0004181701007387 */ /* 0x000fe20000100800 */
[----:B------:R-:W-:Y:S01]  /*83c0*/  @!P1 IMAD.MOV R18, RZ, RZ, -R18 ;  /* 0x000000ffff129224 */ /* 0x000fe200078e0a12 */
[C---:B------:R-:W-:Y:S02]  /*83d0*/  ISETP.GT.U32.AND P6, PT, R3.reuse, R10, PT ;  /* 0x0000000a0300720c */ /* 0x040fe40003fc4070 */
[----:B------:R-:W-:Y:S01]  /*83e0*/  STL [R1+0x41c], R22 ;  /* 0x00041c1601007387 */ /* 0x000fe20000100800 */
[----:B------:R-:W-:-:S03]  /*83f0*/  ISETP.GT.U32.AND P1, PT, R3, R11, PT ;  /* 0x0000000b0300720c */ /* 0x000fc60003f24070 */
[----:B------:R0:W-:Y:S01]  /*8400*/  STL [R1+0x420], R9 ;  /* 0x0004200901007387 */ /* 0x0001e20000100800 */
[----:B------:R-:W-:-:S03]  /*8410*/  ISETP.GE.AND P2, PT, R60, RZ, PT ;  /* 0x000000ff3c00720c */ /* 0x000fc60003f46270 */
[----:B------:R1:W-:Y:S01]  /*8420*/  STL [R1+0x428], R16 ;  /* 0x0004281001007387 */ /* 0x0003e20000100800 */
[----:B0-----:R-:W-:-:S04]  /*8430*/  IMAD.HI.U32 R9, R4, R12, RZ ;  /* 0x0000000c04097227 */ /* 0x001fc800078e00ff */
[----:B------:R-:W-:Y:S01]  /*8440*/  IMAD.MOV R9, RZ, RZ, -R9 ;  /* 0x000000ffff097224 */ /* 0x000fe200078e0a09 */
[----:B-1----:R-:W-:Y:S01]  /*8450*/  IABS R16, R66 ;  /* 0x0000004200107213 */ /* 0x002fe20000000000 */
[--C-:B------:R-:W-:Y:S01]  /*8460*/  @!P3 IMAD.IADD R13, R13, 0x1, -R3.reuse ;  /* 0x000000010d0db824 */ /* 0x100fe200078e0a03 */
[----:B------:R-:W-:Y:S01]  /*8470*/  ISETP.GE.AND P3, PT, R61, RZ, PT ;  /* 0x000000ff3d00720c */ /* 0x000fe20003f66270 */
[--C-:B------:R-:W-:Y:S01]  /*8480*/  @!P5 IMAD.IADD R15, R15, 0x1, -R3.reuse ;  /* 0x000000010f0fd824 */ /* 0x100fe200078e0a03 */
[----:B------:R-:W-:Y:S01]  /*8490*/  ISETP.GE.AND P5, PT, R63, RZ, PT ;  /* 0x000000ff3f00720c */ /* 0x000fe20003fa6270 */
[----:B------:R-:W-:Y:S01]  /*84a0*/  @!P0 IMAD.IADD R20, R20, 0x1, -R3 ;  /* 0x0000000114148824 */ /* 0x000fe200078e0a03 */
[----:B------:R-:W-:Y:S01]  /*84b0*/  ISETP.GE.AND P0, PT, R62, RZ, PT ;  /* 0x000000ff3e00720c */ /* 0x000fe20003f06270 */
[----:B------:R-:W-:Y:S02]  /*84c0*/  IMAD R9, R3, R9, R12 ;  /* 0x0000000903097224 */ /* 0x000fe400078e020c */
[----:B------:R-:W-:-:S04]  /*84d0*/  IMAD.HI.U32 R12, R4, R16, RZ ;  /* 0x00000010040c7227 */ /* 0x000fc800078e00ff */
[--C-:B------:R-:W-:Y:S01]  /*84e0*/  @!P6 IMAD.IADD R10, R10, 0x1, -R3.reuse ;  /* 0x000000010a0ae824 */ /* 0x100fe200078e0a03 */
[----:B------:R-:W-:Y:S01]  /*84f0*/  ISETP.GT.U32.AND P6, PT, R3, R9, PT ;  /* 0x000000090300720c */ /* 0x000fe20003fc4070 */
[----:B------:R-:W-:Y:S02]  /*8500*/  IMAD.MOV R12, RZ, RZ, -R12 ;  /* 0x000000ffff0c7224 */ /* 0x000fe400078e0a0c */
[----:B------:R-:W-:Y:S02]  /*8510*/  @!P1 IMAD.IADD R11, R11, 0x1, -R3 ;  /* 0x000000010b0b9824 */ /* 0x000fe400078e0a03 */
[----:B------:R-:W-:Y:S02]  /*8520*/  IMAD.MOV.U32 R17, RZ, RZ, R13 ;  /* 0x000000ffff117224 */ /* 0x000fe400078e000d */
[----:B------:R-:W-:Y:S02]  /*8530*/  IMAD.MOV.U32 R13, RZ, RZ, R15 ;  /* 0x000000ffff0d7224 */ /* 0x000fe400078e000f */
[----:B------:R-:W-:-:S02]  /*8540*/  IMAD.MOV.U32 R14, RZ, RZ, R20 ;  /* 0x000000ffff0e7224 */ /* 0x000fc400078e0014 */
[C---:B------:R-:W-:Y:S02]  /*8550*/  IMAD R16, R3.reuse, R12, R16 ;  /* 0x0000000c03107224 */ /* 0x040fe400078e0210 */
[----:B------:R-:W-:Y:S02]  /*8560*/  IMAD.MOV.U32 R15, RZ, RZ, R11 ;  /* 0x000000ffff0f7224 */ /* 0x000fe400078e000b */
[----:B------:R-:W-:Y:S01]  /*8570*/  @!P2 IMAD.MOV R17, RZ, RZ, -R17 ;  /* 0x000000ffff11a224 */ /* 0x000fe200078e0a11 */
[C---:B------:R-:W-:Y:S01]  /*8580*/  ISETP.GT.U32.AND P2, PT, R3.reuse, R10, PT ;  /* 0x0000000a0300720c */ /* 0x040fe20003f44070 */
[----:B------:R-:W-:Y:S02]  /*8590*/  @!P3 IMAD.MOV R14, RZ, RZ, -R14 ;  /* 0x000000ffff0eb224 */ /* 0x000fe400078e0a0e */
[----:B------:R-:W-:Y:S01]  /*85a0*/  @!P5 IMAD.MOV R15, RZ, RZ, -R15 ;  /* 0x000000ffff0fd224 */ /* 0x000fe200078e0a0f */
[----:B------:R-:W-:Y:S01]  /*85b0*/  ISETP.GT.U32.AND P5, PT, R3, R16, PT ;  /* 0x000000100300720c */ /* 0x000fe20003fa4070 */
[----:B------:R-:W-:Y:S01]  /*85c0*/  @!P0 IMAD.MOV R13, RZ, RZ, -R13 ;  /* 0x000000ffff0d8224 */ /* 0x000fe200078e0a0d */
[----:B------:R-:W-:Y:S01]  /*85d0*/  STL [R1+0x42c], R18 ;  /* 0x00042c1201007387 */ /* 0x000fe20000100800 */
[----:B------:R-:W-:-:S03]  /*85e0*/  @!P6 IMAD.IADD R9, R9, 0x1, -R3 ;  /* 0x000000010909e824 */ /* 0x000fc600078e0a03 */
[----:B------:R-:W-:Y:S04]  /*85f0*/  STL [R1+0x430], R17 ;  /* 0x0004301101007387 */ /* 0x000fe80000100800 */
[----:B------:R-:W-:Y:S04]  /*8600*/  STL [R1+0x438], R14 ;  /* 0x0004380e01007387 */ /* 0x000fe80000100800 */
[----:B------:R0:W-:Y:S01]  /*8610*/  STL [R1+0x43c], R13 ;  /* 0x00043c0d01007387 */ /* 0x0001e20000100800 */
[----:B------:R-:W-:Y:S01]  /*8620*/  ISETP.GE.AND P4, PT, R64, RZ, PT ;  /* 0x000000ff4000720c */ /* 0x000fe20003f86270 */
[----:B------:R-:W-:Y:S01]  /*8630*/  @!P2 IMAD.IADD R10, R10, 0x1, -R3 ;  /* 0x000000010a0aa824 */ /* 0x000fe200078e0a03 */
[----:B------:R-:W-:-:S02]  /*8640*/  ISETP.GT.U32.AND P6, PT, R3, R9, PT ;  /* 0x000000090300720c */ /* 0x000fc40003fc4070 */
[----:B0-----:R-:W-:Y:S01]  /*8650*/  IABS R13, R67 ;  /* 0x00000043000d7213 */ /* 0x001fe20000000000 */
[----:B------:R0:W-:Y:S01]  /*8660*/  STL [R1+0x440], R15 ;  /* 0x0004400f01007387 */ /* 0x0001e20000100800 */
[----:B------:R-:W-:-:S03]  /*8670*/  @!P5 IMAD.IADD R16, R16, 0x1, -R3 ;  /* 0x000000011010d824 */ /* 0x000fc600078e0a03 */
[----:B------:R-:W-:Y:S01]  /*8680*/  IMAD.HI.U32 R14, R4, R13, RZ ;  /* 0x0000000d040e7227 */ /* 0x000fe200078e00ff */
[----:B------:R-:W-:-:S03]  /*8690*/  IABS R11, R68 ;  /* 0x00000044000b7213 */ /* 0x000fc60000000000 */
[----:B0-----:R-:W-:Y:S02]  /*86a0*/  IMAD.MOV.U32 R15, RZ, RZ, R10 ;  /* 0x000000ffff0f7224 */ /* 0x001fe400078e000a */
[----:B------:R-:W-:Y:S01]  /*86b0*/  IMAD.MOV R10, RZ, RZ, -R14 ;  /* 0x000000ffff0a7224 */ /* 0x000fe200078e0a0e */
[----:B------:R-:W-:Y:S01]  /*86c0*/  ISETP.GT.U32.AND P5, PT, R3, R16, PT ;  /* 0x000000100300720c */ /* 0x000fe20003fa4070 */
[----:B------:R-:W-:Y:S01]  /*86d0*/  IMAD.HI.U32 R18, R4, R11, RZ ;  /* 0x0000000b04127227 */ /* 0x000fe200078e00ff */
[----:B------:R-:W-:-:S03]  /*86e0*/  IABS R14, R70 ;  /* 0x00000046000e7213 */ /* 0x000fc60000000000 */
[----:B------:R-:W-:Y:S01]  /*86f0*/  IMAD R10, R3, R10, R13 ;  /* 0x0000000a030a7224 */ /* 0x000fe200078e020d */
[----:B------:R-:W-:Y:S01]  /*8700*/  IABS R12, R69 ;  /* 0x00000045000c7213 */ /* 0x000fe20000000000 */
[----:B------:R-:W-:Y:S02]  /*8710*/  @!P4 IMAD.MOV R15, RZ, RZ, -R15 ;  /* 0x000000ffff0fc224 */ /* 0x000fe400078e0a0f */
[----:B------:R-:W-:Y:S01]  /*8720*/  @!P6 IMAD.IADD R9, R9, 0x1, -R3 ;  /* 0x000000010909e824 */ /* 0x000fe200078e0a03 */
[----:B------:R-:W-:Y:S01]  /*8730*/  ISETP.GT.U32.AND P6, PT, R3, R10, PT ;  /* 0x0000000a0300720c */ /* 0x000fe20003fc4070 */
[----:B------:R-:W-:Y:S02]  /*8740*/  IMAD.MOV R18, RZ, RZ, -R18 ;  /* 0x000000ffff127224 */ /* 0x000fe400078e0a12 */
[----:B------:R-:W-:Y:S01]  /*8750*/  IMAD.MOV.U32 R13, RZ, RZ, R14 ;  /* 0x000000ffff0d7224 */ /* 0x000fe200078e000e */
[----:B------:R-:W-:Y:S01]  /*8760*/  ISETP.GE.AND P3, PT, R65, RZ, PT ;  /* 0x000000ff4100720c */ /* 0x000fe20003f66270 */
[----:B------:R-:W-:Y:S01]  /*8770*/  IMAD R11, R3, R18, R11 ;  /* 0x00000012030b7224 */ /* 0x000fe200078e020b */
[----:B------:R-:W-:Y:S01]  /*8780*/  ISETP.GE.AND P0, PT, R66, RZ, PT ;  /* 0x000000ff4200720c */ /* 0x000fe20003f06270 */
[----:B------:R0:W-:Y:S01]  /*8790*/  STL [R1+0x444], R15 ;  /* 0x0004440f01007387 */ /* 0x0001e20000100800 */
[----:B------:R-:W-:Y:S01]  /*87a0*/  IABS R14, R71 ;  /* 0x00000047000e7213 */ /* 0x000fe20000000000 */
[----:B------:R-:W-:-:S04]  /*87b0*/  IMAD.HI.U32 R17, R4, R13, RZ ;  /* 0x0000000d04117227 */ /* 0x000fc800078e00ff */
[----:B------:R-:W-:Y:S01]  /*87c0*/  @!P5 IMAD.IADD R16, R16, 0x1, -R3 ;  /* 0x000000011010d824 */ /* 0x000fe200078e0a03 */
[----:B------:R-:W-:Y:S01]  /*87d0*/  ISETP.GT.U32.AND P5, PT, R3, R11, PT ;  /* 0x0000000b0300720c */ /* 0x000fe20003fa4070 */
[----:B0-----:R-:W-:-:S04]  /*87e0*/  IMAD.HI.U32 R15, R4, R12, RZ ;  /* 0x0000000c040f7227 */ /* 0x001fc800078e00ff */
[----:B------:R-:W-:Y:S02]  /*87f0*/  IMAD.MOV R15, RZ, RZ, -R15 ;  /* 0x000000ffff0f7224 */ /* 0x000fe400078e0a0f */
[----:B------:R-:W-:Y:S02]  /*8800*/  IMAD.MOV R17, RZ, RZ, -R17 ;  /* 0x000000ffff117224 */ /* 0x000fe400078e0a11 */
[----:B------:R-:W-:-:S04]  /*8810*/  IMAD.HI.U32 R19, R4, R14, RZ ;  /* 0x0000000e04137227 */ /* 0x000fc800078e00ff */
[----:B------:R-:W-:Y:S02]  /*8820*/  @!P6 IMAD.IADD R10, R10, 0x1, -R3 ;  /* 0x000000010a0ae824 */ /* 0x000fe400078e0a03 */
[C---:B------:R-:W-:Y:S02]  /*8830*/  IMAD R12, R3.reuse, R15, R12 ;  /* 0x0000000f030c7224 */ /* 0x040fe400078e020c */
[C---:B------:R-:W-:Y:S02]  /*8840*/  IMAD R13, R3.reuse, R17, R13 ;  /* 0x00000011030d7224 */ /* 0x040fe400078e020d */
[----:B------:R-:W-:Y:S02]  /*8850*/  IMAD.MOV R19, RZ, RZ, -R19 ;  /* 0x000000ffff137224 */ /* 0x000fe400078e0a13 */
[----:B------:R-:W-:Y:S02]  /*8860*/  IMAD.MOV.U32 R21, RZ, RZ, R9 ;  /* 0x000000ffff157224 */ /* 0x000fe400078e0009 */
[----:B------:R-:W-:Y:S01]  /*8870*/  IMAD.MOV.U32 R20, RZ, RZ, R16 ;  /* 0x000000ffff147224 */ /* 0x000fe200078e0010 */
[----:B------:R-:W-:Y:S01]  /*8880*/  IABS R18, R72 ;  /* 0x0000004800127213 */ /* 0x000fe20000000000 */
[C---:B------:R-:W-:Y:S01]  /*8890*/  IMAD R14, R3.reuse, R19, R14 ;  /* 0x00000013030e7224 */ /* 0x040fe200078e020e */
[C---:B------:R-:W-:Y:S01]  /*88a0*/  ISETP.GT.U32.AND P6, PT, R3.reuse, R10, PT ;  /* 0x0000000a0300720c */ /* 0x040fe20003fc4070 */
[----:B------:R-:W-:Y:S01]  /*88b0*/  @!P3 IMAD.MOV R21, RZ, RZ, -R21 ;  /* 0x000000ffff15b224 */ /* 0x000fe200078e0a15 */
[C---:B------:R-:W-:Y:S01]  /*88c0*/  ISETP.GT.U32.AND P3, PT, R3.reuse, R12, PT ;  /* 0x0000000c0300720c */ /* 0x040fe20003f64070 */
[----:B------:R-:W-:Y:S01]  /*88d0*/  @!P0 IMAD.MOV R20, RZ, RZ, -R20 ;  /* 0x000000ffff148224 */ /* 0x000fe200078e0a14 */
[----:B------:R-:W-:Y:S01]  /*88e0*/  ISETP.GT.U32.AND P0, PT, R3, R13, PT ;  /* 0x0000000d0300720c */ /* 0x000fe20003f04070 */
[----:B------:R-:W-:Y:S01]  /*88f0*/  @!P5 IMAD.IADD R11, R11, 0x1, -R3 ;  /* 0x000000010b0bd824 */ /* 0x000fe200078e0a03 */
[----:B------:R-:W-:Y:S01]  /*8900*/  ISETP.GT.U32.AND P5, PT, R3, R14, PT ;  /* 0x0000000e0300720c */ /* 0x000fe20003fa4070 */
[----:B------:R-:W-:-:S04]  /*8910*/  IMAD.HI.U32 R9, R4, R18, RZ ;  /* 0x0000001204097227 */ /* 0x000fc800078e00ff */
[----:B------:R-:W-:Y:S01]  /*8920*/  IMAD.MOV R9, RZ, RZ, -R9 ;  /* 0x000000ffff097224 */ /* 0x000fe200078e0a09 */
[----:B------:R-:W-:Y:S01]  /*8930*/  IABS R17, R74 ;  /* 0x0000004a00117213 */ /* 0x000fe20000000000 */
[--C-:B------:R-:W-:Y:S02]  /*8940*/  @!P6 IMAD.IADD R10, R10, 0x1, -R3.reuse ;  /* 0x000000010a0ae824 */ /* 0x100fe400078e0a03 */
[C---:B------:R-:W-:Y:S01]  /*8950*/  IMAD R18, R3.reuse, R9, R18 ;  /* 0x0000000903127224 */ /* 0x040fe200078e0212 */
[----:B------:R-:W-:Y:S01]  /*8960*/  IABS R9, R73 ;  /* 0x0000004900097213 */ /* 0x000fe20000000000 */
[--C-:B------:R-:W-:Y:S01]  /*8970*/  @!P3 IMAD.IADD R12, R12, 0x1, -R3.reuse ;  /* 0x000000010c0cb824 */ /* 0x100fe200078e0a03 */
[----:B------:R-:W-:Y:S01]  /*8980*/  ISETP.GT.U32.AND P3, PT, R3, R11, PT ;  /* 0x0000000b0300720c */ /* 0x000fe20003f64070 */
[----:B------:R-:W-:Y:S01]  /*8990*/  @!P0 IMAD.IADD R13, R13, 0x1, -R3 ;  /* 0x000000010d0d8824 */ /* 0x000fe200078e0a03 */
[----:B------:R-:W-:Y:S01]  /*89a0*/  ISETP.GE.AND P1, PT, R67, RZ, PT ;  /* 0x000000ff4300720c */ /* 0x000fe20003f26270 */
[----:B------:R-:W-:-:S02]  /*89b0*/  IMAD.MOV.U32 R19, RZ, RZ, R10 ;  /* 0x000000ffff137224 */ /* 0x000fc400078e000a */
[----:B------:R-:W-:Y:S01]  /*89c0*/  @!P5 IMAD.IADD R14, R14, 0x1, -R3 ;  /* 0x000000010e0ed824 */ /* 0x000fe200078e0a03 */
[----:B------:R-:W-:Y:S01]  /*89d0*/  ISETP.GT.U32.AND P5, PT, R3, R13, PT ;  /* 0x0000000d0300720c */ /* 0x000fe20003fa4070 */
[----:B------:R-:W-:Y:S02]  /*89e0*/  IMAD.MOV.U32 R10, RZ, RZ, R17 ;  /* 0x000000ffff0a7224 */ /* 0x000fe400078e0011 */
[----:B------:R-:W-:-:S04]  /*89f0*/  IMAD.HI.U32 R17, R4, R9, RZ ;  /* 0x0000000904117227 */ /* 0x000fc800078e00ff */
[----:B------:R-:W-:Y:S02]  /*8a00*/  IMAD.MOV R17, RZ, RZ, -R17 ;  /* 0x000000ffff117224 */ /* 0x000fe400078e0a11 */
[----:B------:R-:W-:Y:S01]  /*8a10*/  @!P3 IMAD.IADD R11, R11, 0x1, -R3 ;  /* 0x000000010b0bb824 */ /* 0x000fe200078e0a03 */
[C---:B------:R-:W-:Y:S01]  /*8a20*/  ISETP.GT.U32.AND P3, PT, R3.reuse, R18, PT ;  /* 0x000000120300720c */ /* 0x040fe20003f64070 */
[----:B------:R-:W-:Y:S01]  /*8a30*/  IMAD R9, R3, R17, R9 ;  /* 0x0000001103097224 */ /* 0x000fe200078e0209 */
[----:B------:R-:W-:Y:S01]  /*8a40*/  ISETP.GE.AND P2, PT, R68, RZ, PT ;  /* 0x000000ff4400720c */ /* 0x000fe20003f46270 */
[----:B------:R-:W-:Y:S01]  /*8a50*/  @!P1 IMAD.MOV R19, RZ, RZ, -R19 ;  /* 0x000000ffff139224 */ /* 0x000fe200078e0a13 */
[----:B------:R-:W-:Y:S01]  /*8a60*/  IABS R16, R75 ;  /* 0x0000004b00107213 */ /* 0x000fe20000000000 */
[----:B------:R-:W-:Y:S01]  /*8a70*/  @!P5 IMAD.IADD R13, R13, 0x1, -R3 ;  /* 0x000000010d0dd824 */ /* 0x000fe200078e0a03 */
[----:B------:R-:W-:Y:S01]  /*8a80*/  ISETP.GT.U32.AND P5, PT, R3, R9, PT ;  /* 0x000000090300720c */ /* 0x000fe20003fa4070 */
[----:B------:R-:W-:Y:S01]  /*8a90*/  IMAD.HI.U32 R17, R4, R10, RZ ;  /* 0x0000000a04117227 */ /* 0x000fe200078e00ff */
[----:B------:R-:W-:Y:S01]  /*8aa0*/  STL [R1+0x448], R21 ;  /* 0x0004481501007387 */ /* 0x000fe20000100800 */
[----:B------:R-:W-:-:S03]  /*8ab0*/  ISETP.GE.AND P6, PT, R70, RZ, PT ;  /* 0x000000ff4600720c */ /* 0x000fc60003fc6270 */
[----:B------:R-:W-:Y:S01]  /*8ac0*/  STL [R1+0x44c], R20 ;  /* 0x00044c1401007387 */ /* 0x000fe20000100800 */
[----:B------:R-:W-:-:S03]  /*8ad0*/  IMAD.MOV R17, RZ, RZ, -R17 ;  /* 0x000000ffff117224 */ /* 0x000fc600078e0a11 */
[----:B------:R0:W-:Y:S01]  /*8ae0*/  STL [R1+0x450], R19 ;  /* 0x0004501301007387 */ /* 0x0001e20000100800 */
[C---:B------:R-:W-:Y:S01]  /*8af0*/  ISETP.GT.U32.AND P0, PT, R3.reuse, R12, PT ;  /* 0x0000000c0300720c */ /* 0x040fe20003f04070 */
[----:B------:R-:W-:Y:S01]  /*8b00*/  @!P3 IMAD.IADD R18, R18, 0x1, -R3 ;  /* 0x000000011212b824 */ /* 0x000fe200078e0a03 */
[----:B------:R-:W-:Y:S01]  /*8b10*/  IABS R15, R76 ;  /* 0x0000004c000f7213 */ /* 0x000fe20000000000 */
[----:B------:R-:W-:Y:S02]  /*8b20*/  IMAD R10, R3, R17, R10 ;  /* 0x00000011030a7224 */ /* 0x000fe400078e020a */
[----:B------:R-:W-:Y:S02]  /*8b30*/  IMAD.MOV.U32 R22, RZ, RZ, R11 ;  /* 0x000000ffff167224 */ /* 0x000fe400078e000b */
[----:B0-----:R-:W-:-:S04]  /*8b40*/  IMAD.HI.U32 R19, R4, R16, RZ ;  /* 0x0000001004137227 */ /* 0x001fc800078e00ff */
[----:B------:R-:W-:Y:S02]  /*8b50*/  IMAD.MOV R19, RZ, RZ, -R19 ;  /* 0x000000ffff137224 */ /* 0x000fe400078e0a13 */
[----:B------:R-:W-:Y:S01]  /*8b60*/  @!P5 IMAD.IADD R9, R9, 0x1, -R3 ;  /* 0x000000010909d824 */ /* 0x000fe200078e0a03 */
[C---:B------:R-:W-:Y:S01]  /*8b70*/  ISETP.GT.U32.AND P5, PT, R3.reuse, R10, PT ;  /* 0x0000000a0300720c */ /* 0x040fe20003fa4070 */
[C---:B------:R-:W-:Y:S02]  /*8b80*/  IMAD R16, R3.reuse, R19, R16 ;  /* 0x0000001303107224 */ /* 0x040fe400078e0210 */
[----:B------:R-:W-:Y:S01]  /*8b90*/  @!P2 IMAD.MOV R22, RZ, RZ, -R22 ;  /* 0x000000ffff16a224 */ /* 0x000fe200078e0a16 */
[C---:B------:R-:W-:Y:S01]  /*8ba0*/  ISETP.GT.U32.AND P2, PT, R3.reuse, R18, PT ;  /* 0x000000120300720c */ /* 0x040fe20003f44070 */
[----:B------:R-:W-:Y:S01]  /*8bb0*/  IMAD.HI.U32 R20, R4, R15, RZ ;  /* 0x0000000f04147227 */ /* 0x000fe200078e00ff */
[----:B------:R-:W-:-:S03]  /*8bc0*/  ISETP.GT.U32.AND P1, PT, R3, R14, PT ;  /* 0x0000000e0300720c */ /* 0x000fc60003f24070 */
[----:B------:R-:W-:Y:S01]  /*8bd0*/  @!P6 IMAD.MOV R13, RZ, RZ, -R13 ;  /* 0x000000ffff0de224 */ /* 0x000fe200078e0a0d */
[----:B------:R-:W-:Y:S01]  /*8be0*/  ISETP.GT.U32.AND P6, PT, R3, R16, PT ;  /* 0x000000100300720c */ /* 0x000fe20003fc4070 */
[----:B------:R-:W-:Y:S01]  /*8bf0*/  IMAD.MOV R20, RZ, RZ, -R20 ;  /* 0x000000ffff147224 */ /* 0x000fe200078e0a14 */
[----:B------:R-:W-:Y:S01]  /*8c00*/  ISETP.GE.AND P4, PT, R69, RZ, PT ;  /* 0x000000ff4500720c */ /* 0x000fe20003f86270 */
[----:B------:R-:W-:Y:S01]  /*8c10*/  @!P0 IMAD.IADD R12, R12, 0x1, -R3 ;  /* 0x000000010c0c8824 */ /* 0x000fe200078e0a03 */
[----:B------:R-:W-:Y:S01]  /*8c20*/  ISETP.GE.AND P0, PT, R71, RZ, PT ;  /* 0x000000ff4700720c */ /* 0x000fe20003f06270 */
[C---:B------:R-:W-:Y:S01]  /*8c30*/  IMAD R20, R3.reuse, R20, R15 ;  /* 0x0000001403147224 */ /* 0x040fe200078e020f */
[----:B------:R-:W-:Y:S01]  /*8c40*/  IABS R15, R77 ;  /* 0x0000004d000f7213 */ /* 0x000fe20000000000 */
[--C-:B------:R-:W-:Y:S02]  /*8c50*/  @!P2 IMAD.IADD R18, R18, 0x1, -R3.reuse ;  /* 0x000000011212a824 */ /* 0x100fe400078e0a03 */
[----:B------:R-:W-:Y:S01]  /*8c60*/  @!P5 IMAD.IADD R10, R10, 0x1, -R3 ;  /* 0x000000010a0ad824 */ /* 0x000fe200078e0a03 */
[----:B------:R-:W-:Y:S01]  /*8c70*/  ISETP.GT.U32.AND P2, PT, R3, R20, PT ;  /* 0x000000140300720c */ /* 0x000fe20003f44070 */
[----:B------:R-:W-:-:S02]  /*8c80*/  IMAD.MOV.U32 R21, RZ, RZ, R12 ;  /* 0x000000ffff157224 */ /* 0x000fc400078e000c */
[--C-:B------:R-:W-:Y:S02]  /*8c90*/  @!P1 IMAD.IADD R14, R14, 0x1, -R3.reuse ;  /* 0x000000010e0e9824 */ /* 0x100fe400078e0a03 */
[----:B------:R-:W-:Y:S01]  /*8ca0*/  @!P6 IMAD.IADD R16, R16, 0x1, -R3 ;  /* 0x000000011010e824 */ /* 0x000fe200078e0a03 */
[----:B------:R-:W-:Y:S01]  /*8cb0*/  ISETP.GT.U32.AND P6, PT, R3, R10, PT ;  /* 0x0000000a0300720c */ /* 0x000fe20003fc4070 */
[----:B------:R-:W-:Y:S02]  /*8cc0*/  @!P4 IMAD.MOV R21, RZ, RZ, -R21 ;  /* 0x000000ffff15c224 */ /* 0x000fe400078e0a15 */
[----:B------:R-:W-:Y:S01]  /*8cd0*/  IMAD.HI.U32 R12, R4, R15, RZ ;  /* 0x0000000f040c7227 */ /* 0x000fe200078e00ff */
[----:B------:R-:W-:Y:S03]  /*8ce0*/  STL [R1+0x454], R22 ;  /* 0x0004541601007387 */ /* 0x000fe60000100800 */
[----:B------:R-:W-:Y:S01]  /*8cf0*/  @!P0 IMAD.MOV R14, RZ, RZ, -R14 ;  /* 0x000000ffff0e8224 */ /* 0x000fe200078e0a0e */
[----:B------:R-:W-:Y:S01]  /*8d00*/  ISETP.GE.AND P1, PT, R72, RZ, PT ;  /* 0x000000ff4800720c */ /* 0x000fe20003f26270 */
[----:B------:R-:W-:Y:S01]  /*8d10*/  IMAD.MOV R12, RZ, RZ, -R12 ;  /* 0x000000ffff0c7224 */ /* 0x000fe200078e0a0c */
[----:B------:R-:W-:Y:S01]  /*8d20*/  IABS R11, R78 ;  /* 0x0000004e000b7213 */ /* 0x000fe20000000000 */
[----:B------:R-:W-:Y:S01]  /*8d30*/  STL [R1+0x45c], R21 ;  /* 0x00045c1501007387 */ /* 0x000fe20000100800 */
[----:B------:R-:W-:-:S03]  /*8d40*/  @!P2 IMAD.IADD R20, R20, 0x1, -R3 ;  /* 0x000000011414a824 */ /* 0x000fc600078e0a03 */
[----:B------:R0:W-:Y:S01]  /*8d50*/  STL [R1+0x460], R13 ;  /* 0x0004600d01007387 */ /* 0x0001e20000100800 */
[C---:B------:R-:W-:Y:S01]  /*8d60*/  IMAD R15, R3.reuse, R12, R15 ;  /* 0x0000000c030f7224 */ /* 0x040fe200078e020f */
[C---:B------:R-:W-:Y:S02]  /*8d70*/  ISETP.GT.U32.AND P4, PT, R3.reuse, R9, PT ;  /* 0x000000090300720c */ /* 0x040fe40003f84070 */
[----:B------:R1:W-:Y:S01]  /*8d80*/  STL [R1+0x464], R14 ;  /* 0x0004640e01007387 */ /* 0x0003e20000100800 */
[----:B------:R-:W-:Y:S01]  /*8d90*/  ISETP.GT.U32.AND P2, PT, R3, R16, PT ;  /* 0x000000100300720c */ /* 0x000fe20003f44070 */
[----:B------:R-:W-:Y:S01]  /*8da0*/  @!P6 IMAD.IADD R10, R10, 0x1, -R3 ;  /* 0x000000010a0ae824 */ /* 0x000fe200078e0a03 */
[----:B------:R-:W-:Y:S01]  /*8db0*/  ISETP.GE.AND P3, PT, R73, RZ, PT ;  /* 0x000000ff4900720c */ /* 0x000fe20003f66270 */
[----:B0-----:R-:W-:-:S04]  /*8dc0*/  IMAD.HI.U32 R13, R4, R11, RZ ;  /* 0x0000000b040d7227 */ /* 0x001fc800078e00ff */
[----:B-1----:R-:W-:Y:S01]  /*8dd0*/  IMAD.MOV.U32 R14, RZ, RZ, R18 ;  /* 0x000000ffff0e7224 */ /* 0x002fe200078e0012 */
[----:B------:R-:W-:Y:S01]  /*8de0*/  IABS R18, R79 ;  /* 0x0000004f00127213 */ /* 0x000fe20000000000 */
[----:B------:R-:W-:Y:S01]  /*8df0*/  IMAD.MOV R13, RZ, RZ, -R13 ;  /* 0x000000ffff0d7224 */ /* 0x000fe200078e0a0d */
[----:B------:R-:W-:-:S03]  /*8e00*/  ISETP.GT.U32.AND P6, PT, R3, R15, PT ;  /* 0x0000000f0300720c */ /* 0x000fc60003fc4070 */
[----:B------:R-:W-:Y:S01]  /*8e10*/  IMAD.HI.U32 R19, R4, R18, RZ ;  /* 0x0000001204137227 */ /* 0x000fe200078e00ff */
[----:B------:R-:W-:-:S03]  /*8e20*/  IABS R17, R80 ;  /* 0x0000005000117213 */ /* 0x000fc60000000000 */
[----:B------:R-:W-:Y:S02]  /*8e30*/  @!P1 IMAD.MOV R14, RZ, RZ, -R14 ;  /* 0x000000ffff0e9224 */ /* 0x000fe400078e0a0e */
[----:B------:R-:W-:Y:S02]  /*8e40*/  IMAD R12, R3, R13, R11 ;  /* 0x0000000d030c7224 */ /* 0x000fe400078e020b */
[----:B------:R-:W-:Y:S01]  /*8e50*/  IMAD.MOV R19, RZ, RZ, -R19 ;  /* 0x000000ffff137224 */ /* 0x000fe200078e0a13 */
[----:B------:R0:W-:Y:S01]  /*8e60*/  STL [R1+0x468], R14 ;  /* 0x0004680e01007387 */ /* 0x0001e20000100800 */
[--C-:B------:R-:W-:Y:S01]  /*8e70*/  @!P4 IMAD.IADD R9, R9, 0x1, -R3.reuse ;  /* 0x000000010909c824 */ /* 0x100fe200078e0a03 */
[----:B------:R-:W-:Y:S01]  /*8e80*/  ISETP.GE.AND P4, PT, R75, RZ, PT ;  /* 0x000000ff4b00720c */ /* 0x000fe20003f86270 */
[----:B------:R-:W-:Y:S01]  /*8e90*/  @!P2 IMAD.IADD R16, R16, 0x1, -R3 ;  /* 0x000000011010a824 */ /* 0x000fe200078e0a03 */
[C---:B------:R-:W-:Y:S01]  /*8ea0*/  ISETP.GT.U32.AND P1, PT, R3.reuse, R20, PT ;  /* 0x000000140300720c */ /* 0x040fe20003f24070 */
[----:B------:R-:W-:Y:S01]  /*8eb0*/  IMAD R18, R3, R19, R18 ;  /* 0x0000001303127224 */ /* 0x000fe200078e0212 */
[----:B------:R-:W-:-:S02]  /*8ec0*/  IABS R13, R81 ;  /* 0x00000051000d7213 */ /* 0x000fc40000000000 */
[----:B------:R-:W-:Y:S01]  /*8ed0*/  ISETP.GT.U32.AND P2, PT, R3, R12, PT ;  /* 0x0000000c0300720c */ /* 0x000fe20003f44070 */
[----:B0-----:R-:W-:Y:S01]  /*8ee0*/  IMAD.HI.U32 R14, R4, R17, RZ ;  /* 0x00000011040e7227 */ /* 0x001fe200078e00ff */
[----:B------:R-:W-:-:S03]  /*8ef0*/  ISETP.GE.AND P5, PT, R76, RZ, PT ;  /* 0x000000ff4c00720c */ /* 0x000fc60003fa6270 */
[----:B------:R-:W-:Y:S01]  /*8f00*/  @!P6 IMAD.IADD R15, R15, 0x1, -R3 ;  /* 0x000000010f0fe824 */ /* 0x000fe200078e0a03 */
[----:B------:R-:W-:Y:S01]  /*8f10*/  ISETP.GT.U32.AND P6, PT, R3, R18, PT ;  /* 0x000000120300720c */ /* 0x000fe20003fc4070 */
[----:B------:R-:W-:Y:S02]  /*8f20*/  @!P3 IMAD.MOV R9, RZ, RZ, -R9 ;  /* 0x000000ffff09b224 */ /* 0x000fe400078e0a09 */
[----:B------:R-:W-:-:S04]  /*8f30*/  IMAD.HI.U32 R21, R4, R13, RZ ;  /* 0x0000000d04157227 */ /* 0x000fc800078e00ff */
[----:B------:R-:W-:Y:S01]  /*8f40*/  IMAD.MOV R14, RZ, RZ, -R14 ;  /* 0x000000ffff0e7224 */ /* 0x000fe200078e0a0e */
[----:B------:R0:W-:Y:S01]  /*8f50*/  STL [R1+0x46c], R9 ;  /* 0x00046c0901007387 */ /* 0x0001e20000100800 */
[----:B------:R-:W-:Y:S01]  /*8f60*/  IMAD.MOV R21, RZ, RZ, -R21 ;  /* 0x000000ffff157224 */ /* 0x000fe200078e0a15 */
[----:B------:R-:W-:Y:S01]  /*8f70*/  ISETP.GE.AND P0, PT, R74, RZ, PT ;  /* 0x000000ff4a00720c */ /* 0x000fe20003f06270 */
[C---:B------:R-:W-:Y:S01]  /*8f80*/  IMAD R14, R3.reuse, R14, R17 ;  /* 0x0000000e030e7224 */ /* 0x040fe200078e0211 */
[----:B------:R-:W-:Y:S01]  /*8f90*/  ISETP.GT.U32.AND P3, PT, R3, R15, PT ;  /* 0x0000000f0300720c */ /* 0x000fe20003f64070 */
[--C-:B------:R-:W-:Y:S02]  /*8fa0*/  @!P1 IMAD.IADD R20, R20, 0x1, -R3.reuse ;  /* 0x0000000114149824 */ /* 0x100fe400078e0a03 */
[----:B0-----:R-:W-:Y:S01]  /*8fb0*/  IMAD.MOV.U32 R9, RZ, RZ, R16 ;  /* 0x000000ffff097224 */ /* 0x001fe200078e0010 */
[----:B------:R-:W-:Y:S01]  /*8fc0*/  IABS R11, R82 ;  /* 0x00000052000b7213 */ /* 0x000fe20000000000 */
[----:B------:R-:W-:-:S02]  /*8fd0*/  @!P2 IMAD.IADD R12, R12, 0x1, -R3 ;  /* 0x000000010c0ca824 */ /* 0x000fc400078e0a03 */
[C---:B------:R-:W-:Y:S02]  /*8fe0*/  IMAD R13, R3.reuse, R21, R13 ;  /* 0x00000015030d7224 */ /* 0x040fe400078e020d */
[----:B------:R-:W-:Y:S01]  /*8ff0*/  @!P4 IMAD.MOV R9, RZ, RZ, -R9 ;  /* 0x000000ffff09c224 */ /* 0x000fe200078e0a09 */
[C---:B------:R-:W-:Y:S01]  /*9000*/  ISETP.GT.U32.AND P4, PT, R3.reuse, R14, PT ;  /* 0x0000000e0300720c */ /* 0x040fe20003f84070 */
[----:B------:R-:W-:Y:S01]  /*9010*/  @!P6 IMAD.IADD R18, R18, 0x1, -R3 ;  /* 0x000000011212e824 */ /* 0x000fe200078e0a03 */
[C---:B------:R-:W-:Y:S01]  /*9020*/  ISETP.GT.U32.AND P6, PT, R3.reuse, R12, PT ;  /* 0x0000000c0300720c */ /* 0x040fe20003fc4070 */
[----:B------:R-:W-:Y:S01]  /*9030*/  @!P5 IMAD.MOV R20, RZ, RZ, -R20 ;  /* 0x000000ffff14d224 */ /* 0x000fe200078e0a14 */
[----:B------:R-:W-:Y:S01]  /*9040*/  ISETP.GT.U32.AND P5, PT, R3, R13, PT ;  /* 0x0000000d0300720c */ /* 0x000fe20003fa4070 */
[----:B------:R-:W-:Y:S01]  /*9050*/  IMAD.HI.U32 R19, R4, R11, RZ ;  /* 0x0000000b04137227 */ /* 0x000fe200078e00ff */
[----:B------:R-:W-:-:S03]  /*9060*/  ISETP.GE.AND P1, PT, R77, RZ, PT ;  /* 0x000000ff4d00720c */ /* 0x000fc60003f26270 */
[----:B------:R-:W-:Y:S02]  /*9070*/  IMAD.MOV.U32 R22, RZ, RZ, R10 ;  /* 0x000000ffff167224 */ /* 0x000fe400078e000a */
[----:B------:R-:W-:Y:S02]  /*9080*/  IMAD.MOV R19, RZ, RZ, -R19 ;  /* 0x000000ffff137224 */ /* 0x000fe400078e0a13 */
[----:B------:R-:W-:Y:S01]  /*9090*/  @!P0 IMAD.MOV R22, RZ, RZ, -R22 ;  /* 0x000000ffff168224 */ /* 0x000fe200078e0a16 */
[----:B------:R-:W-:Y:S01]  /*90a0*/  ISETP.GT.U32.AND P0, PT, R3, R18, PT ;  /* 0x000000120300720c */ /* 0x000fe20003f04070 */
[----:B------:R-:W-:Y:S01]  /*90b0*/  @!P3 IMAD.IADD R15, R15, 0x1, -R3 ;  /* 0x000000010f0fb824 */ /* 0x000fe200078e0a03 */
[----:B------:R-:W-:Y:S01]  /*90c0*/  IABS R17, R83 ;  /* 0x0000005300117213 */ /* 0x000fe20000000000 */
[----:B------:R-:W-:Y:S01]  /*90d0*/  IMAD R11, R3, R19, R11 ;  /* 0x00000013030b7224 */ /* 0x000fe200078e020b */
[----:B------:R-:W-:Y:S01]  /*90e0*/  IABS R19, R84 ;  /* 0x0000005400137213 */ /* 0x000fe20000000000 */
[----:B------:R-:W-:Y:S01]  /*90f0*/  @!P4 IMAD.IADD R14, R14, 0x1, -R3 ;  /* 0x000000010e0ec824 */ /* 0x000fe200078e0a03 */
[----:B------:R-:W-:Y:S01]  /*9100*/  STL [R1+0x470], R22 ;  /* 0x0004701601007387 */ /* 0x000fe20000100800 */
[----:B------:R-:W-:Y:S01]  /*9110*/  IMAD.MOV.U32 R16, RZ, RZ, R15 ;  /* 0x000000ffff107224 */ /* 0x000fe200078e000f */
[----:B------:R-:W-:-:S02]  /*9120*/  ISETP.GE.AND P2, PT, R78, RZ, PT ;  /* 0x000000ff4e00720c */ /* 0x000fc40003f46270 */
[----:B------:R0:W-:Y:S01]  /*9130*/  STL [R1+0x474], R9 ;  /* 0x0004740901007387 */ /* 0x0001e20000100800 */
[--C-:B------:R-:W-:Y:S01]  /*9140*/  @!P6 IMAD.IADD R12, R12, 0x1, -R3.reuse ;  /* 0x000000010c0ce824 */ /* 0x100fe200078e0a03 */
[----:B------:R-:W-:Y:S01]  /*9150*/  ISETP.GE.AND P6, PT, R79, RZ, PT ;  /* 0x000000ff4f00720c */ /* 0x000fe20003fc6270 */
[----:B------:R-:W-:Y:S01]  /*9160*/  @!P5 IMAD.IADD R13, R13, 0x1, -R3 ;  /* 0x000000010d0dd824 */ /* 0x000fe200078e0a03 */
[----:B------:R-:W-:Y:S01]  /*9170*/  ISETP.GT.U32.AND P5, PT, R3, R14, PT ;  /* 0x0000000e0300720c */ /* 0x000fe20003fa4070 */
[----:B------:R-:W-:Y:S02]  /*9180*/  @!P1 IMAD.MOV R16, RZ, RZ, -R16 ;  /* 0x000000ffff109224 */ /* 0x000fe400078e0a10 */
[----:B------:R-:W-:-:S04]  /*9190*/  IMAD.HI.U32 R10, R4, R19, RZ ;  /* 0x00000013040a7227 */ /* 0x000fc800078e00ff */
[----:B0-----:R-:W-:Y:S01]  /*91a0*/  IMAD.HI.U32 R9, R4, R17, RZ ;  /* 0x0000001104097227 */ /* 0x001fe200078e00ff */
[----:B------:R-:W-:Y:S03]  /*91b0*/  STL [R1+0x478], R20 ;  /* 0x0004781401007387 */ /* 0x000fe60000100800 */
[----:B------:R-:W-:Y:S01]  /*91c0*/  IMAD.MOV R9, RZ, RZ, -R9 ;  /* 0x000000ffff097224 */ /* 0x000fe200078e0a09 */
[----:B------:R0:W-:Y:S01]  /*91d0*/  STL [R1+0x47c], R16 ;  /* 0x00047c1001007387 */ /* 0x0001e20000100800 */
[----:B------:R-:W-:Y:S02]  /*91e0*/  IMAD.MOV R10, RZ, RZ, -R10 ;  /* 0x000000ffff0a7224 */ /* 0x000fe400078e0a0a */
[----:B------:R-:W-:Y:S02]  /*91f0*/  @!P0 IMAD.IADD R18, R18, 0x1, -R3 ;  /* 0x0000000112128824 */ /* 0x000fe400078e0a03 */
[C---:B------:R-:W-:Y:S01]  /*9200*/  IMAD R9, R3.reuse, R9, R17 ;  /* 0x0000000903097224 */ /* 0x040fe200078e0211 */
[C---:B------:R-:W-:Y:S01]  /*9210*/  ISETP.GT.U32.AND P3, PT, R3.reuse, R11, PT ;  /* 0x0000000b0300720c */ /* 0x040fe20003f64070 */
[----:B------:R-:W-:-:S02]  /*9220*/  IMAD R10, R3, R10, R19 ;  /* 0x0000000a030a7224 */ /* 0x000fc400078e0213 */
[----:B0-----:R-:W-:Y:S02]  /*9230*/  IMAD.MOV.U32 R16, RZ, RZ, R12 ;  /* 0x000000ffff107224 */ /* 0x001fe400078e000c */
[----:B------:R-:W-:Y:S01]  /*9240*/  IMAD.MOV.U32 R15, RZ, RZ, R18 ;  /* 0x000000ffff0f7224 */ /* 0x000fe200078e0012 */
[C---:B------:R-:W-:Y:S01]  /*9250*/  ISETP.GT.U32.AND P1, PT, R3.reuse, R13, PT ;  /* 0x0000000d0300720c */ /* 0x040fe20003f24070 */
[----:B------:R-:W-:Y:S01]  /*9260*/  @!P2 IMAD.MOV R16, RZ, RZ, -R16 ;  /* 0x000000ffff10a224 */ /* 0x000fe200078e0a10 */
[C---:B------:R-:W-:Y:S01]  /*9270*/  ISETP.GT.U32.AND P2, PT, R3.reuse, R9, PT ;  /* 0x000000090300720c */ /* 0x040fe20003f44070 */
[----:B------:R-:W-:Y:S01]  /*9280*/  @!P6 IMAD.MOV R15, RZ, RZ, -R15 ;  /* 0x000000ffff0fe224 */ /* 0x000fe200078e0a0f */
[----:B------:R-:W-:Y:S01]  /*9290*/  IABS R12, R85 ;  /* 0x00000055000c7213 */ /* 0x000fe20000000000 */
[----:B------:R-:W-:Y:S01]  /*92a0*/  @!P5 IMAD.IADD R14, R14, 0x1, -R3 ;  /* 0x000000010e0ed824 */ /* 0x000fe200078e0a03 */
[----:B------:R-:W-:Y:S02]  /*92b0*/  ISETP.GT.U32.AND P5, PT, R3, R10, PT ;  /* 0x0000000a0300720c */ /* 0x000fe40003fa4070 */
[----:B------:R-:W-:Y:S01]  /*92c0*/  ISETP.GE.AND P0, PT, R80, RZ, PT ;  /* 0x000000ff5000720c */ /* 0x000fe20003f06270 */
[----:B------:R-:W-:Y:S01]  /*92d0*/  STL [R1+0x480], R16 ;  /* 0x0004801001007387 */ /* 0x000fe20000100800 */
[----:B------:R-:W-:-:S03]  /*92e0*/  ISETP.GE.AND P4, PT, R81, RZ, PT ;  /* 0x000000ff5100720c */ /* 0x000fc60003f86270 */
[----:B------:R0:W-:Y:S01]  /*92f0*/  STL [R1+0x484], R15 ;  /* 0x0004840f01007387 */ /* 0x0001e20000100800 */
[--C-:B------:R-:W-:Y:S02]  /*9300*/  @!P3 IMAD.IADD R11, R11, 0x1, -R3.reuse ;  /* 0x000000010b0bb824 */ /* 0x100fe400078e0a03 */
[--C-:B------:R-:W-:Y:S02]  /*9310*/  @!P1 IMAD.IADD R13, R13, 0x1, -R3.reuse ;  /* 0x000000010d0d9824 */ /* 0x100fe400078e0a03 */
[----:B------:R-:W-:Y:S02]  /*9320*/  @!P2 IMAD.IADD R9, R9, 0x1, -R3 ;  /* 0x000000010909a824 */ /* 0x000fe400078e0a03 */
[----:B0-----:R-:W-:Y:S01]  /*9330*/  IMAD.HI.U32 R15, R4, R12, RZ ;  /* 0x0000000c040f7227 */ /* 0x001fe200078e00ff */
[----:B------:R-:W-:-:S03]  /*9340*/  ISETP.GT.U32.AND P3, PT, R3, R11, PT ;  /* 0x0000000b0300720c */ /* 0x000fc60003f64070 */
[----:B------:R-:W-:Y:S02]  /*9350*/  IMAD.MOV R15, RZ, RZ, -R15 ;  /* 0x000000ffff0f7224 */ /* 0x000fe400078e0a0f */
[----:B------:R-:W-:Y:S02]  /*9360*/  IMAD.MOV.U32 R17, RZ, RZ, R14 ;  /* 0x000000ffff117224 */ /* 0x000fe400078e000e */
[C---:B------:R-:W-:Y:S02]  /*9370*/  IMAD R12, R3.reuse, R15, R12 ;  /* 0x0000000f030c7224 */ /* 0x040fe400078e020c */
[----:B------:R-:W-:Y:S02]  /*9380*/  @!P5 IMAD.IADD R10, R10, 0x1, -R3 ;  /* 0x000000010a0ad824 */ /* 0x000fe400078e0a03 */
[----:B------:R-:W-:Y:S01]  /*9390*/  @!P0 IMAD.MOV R17, RZ, RZ, -R17 ;  /* 0x000000ffff118224 */ /* 0x000fe200078e0a11 */
[C---:B------:R-:W-:Y:S01]  /*93a0*/  ISETP.GT.U32.AND P0, PT, R3.reuse, R9, PT ;  /* 0x000000090300720c */ /* 0x040fe20003f04070 */
[----:B------:R-:W-:Y:S01]  /*93b0*/  IMAD.MOV.U32 R15, RZ, RZ, R13 ;  /* 0x000000ffff0f7224 */ /* 0x000fe200078e000d */
[----:B------:R-:W-:-:S02]  /*93c0*/  ISETP.GT.U32.AND P5, PT, R3, R10, PT ;  /* 0x0000000a0300720c */ /* 0x000fc40003fa4070 */
[----:B------:R-:W-:Y:S01]  /*93d0*/  IABS R16, R86 ;  /* 0x0000005600107213 */ /* 0x000fe20000000000 */
[----:B------:R-:W-:Y:S01]  /*93e0*/  @!P4 IMAD.MOV R15, RZ, RZ, -R15 ;  /* 0x000000ffff0fc224 */ /* 0x000fe200078e0a0f */
[----:B------:R-:W-:Y:S02]  /*93f0*/  ISETP.GT.U32.AND P4, PT, R3, R12, PT ;  /* 0x0000000c0300720c */ /* 0x000fe40003f84070 */
[----:B------:R-:W-:Y:S01]  /*9400*/  IABS R13, R87 ;  /* 0x00000057000d7213 */ /* 0x000fe20000000000 */
[----:B------:R-:W-:Y:S01]  /*9410*/  IMAD.HI.U32 R14, R4, R16, RZ ;  /* 0x00000010040e7227 */ /* 0x000fe200078e00ff */
[----:B------:R-:W-:Y:S01]  /*9420*/  ISETP.GE.AND P1, PT, R83, RZ, PT ;  /* 0x000000ff5300720c */ /* 0x000fe20003f26270 */
[----:B------:R-:W-:Y:S02]  /*9430*/  STL [R1+0x488], R17 ;  /* 0x0004881101007387 */ /* 0x000fe40000100800 */
[----:B------:R-:W-:Y:S01]  /*9440*/  @!P3 IMAD.IADD R11, R11, 0x1, -R3 ;  /* 0x000000010b0bb824 */ /* 0x000fe200078e0a03 */
[----:B------:R-:W-:Y:S01]  /*9450*/  ISETP.GE.AND P3, PT, R84, RZ, PT ;  /* 0x000000ff5400720c */ /* 0x000fe20003f66270 */
[----:B------:R0:W-:Y:S01]  /*9460*/  STL [R1+0x48c], R15 ;  /* 0x00048c0f01007387 */ /* 0x0001e20000100800 */
[----:B------:R-:W-:-:S02]  /*9470*/  IMAD.MOV R14, RZ, RZ, -R14 ;  /* 0x000000ffff0e7224 */ /* 0x000fc400078e0a0e */
[--C-:B------:R-:W-:Y:S02]  /*9480*/  @!P0 IMAD.IADD R9, R9, 0x1, -R3.reuse ;  /* 0x0000000109098824 */ /* 0x100fe400078e0a03 */
[----:B------:R-:W-:Y:S02]  /*9490*/  @!P5 IMAD.IADD R10, R10, 0x1, -R3 ;  /* 0x000000010a0ad824 */ /* 0x000fe400078e0a03 */
[----:B0-----:R-:W-:Y:S01]  /*94a0*/  IMAD.HI.U32 R15, R4, R13, RZ ;  /* 0x0000000d040f7227 */ /* 0x001fe200078e00ff */
[----:B------:R-:W-:-:S03]  /*94b0*/  ISETP.GE.AND P6, PT, R82, RZ, PT ;  /* 0x000000ff5200720c */ /* 0x000fc60003fc6270 */
[----:B------:R-:W-:Y:S02]  /*94c0*/  IMAD.MOV R15, RZ, RZ, -R15 ;  /* 0x000000ffff0f7224 */ /* 0x000fe400078e0a0f */
[C---:B------:R-:W-:Y:S02]  /*94d0*/  IMAD R14, R3.reuse, R14, R16 ;  /* 0x0000000e030e7224 */ /* 0x040fe400078e0210 */
[----:B------:R-:W-:Y:S02]  /*94e0*/  IMAD.MOV.U32 R17, RZ, RZ, R9 ;  /* 0x000000ffff117224 */ /* 0x000fe400078e0009 */
[----:B------:R-:W-:Y:S02]  /*94f0*/  @!P4 IMAD.IADD R12, R12, 0x1, -R3 ;  /* 0x000000010c0cc824 */ /* 0x000fe400078e0a03 */
[C---:B------:R-:W-:Y:S02]  /*9500*/  IMAD R13, R3.reuse, R15, R13 ;  /* 0x0000000f030d7224 */ /* 0x040fe400078e020d */
[----:B------:R-:W-:Y:S01]  /*9510*/  IMAD.MOV.U32 R16, RZ, RZ, R10 ;  /* 0x000000ffff107224 */ /* 0x000fe200078e000a */
[C---:B------:R-:W-:Y:S01]  /*9520*/  ISETP.GT.U32.AND P5, PT, R3.reuse, R14, PT ;  /* 0x0000000e0300720c */ /* 0x040fe20003fa4070 */
[----:B------:R-:W-:Y:S01]  /*9530*/  @!P1 IMAD.MOV R17, RZ, RZ, -R17 ;  /* 0x000000ffff119224 */ /* 0x000fe200078e0a11 */
[C---:B------:R-:W-:Y:S01]  /*9540*/  ISETP.GT.U32.AND P1, PT, R3.reuse, R12, PT ;  /* 0x0000000c0300720c */ /* 0x040fe20003f24070 */
[----:B------:R-:W-:Y:S01]  /*9550*/  @!P3 IMAD.MOV R16, RZ, RZ, -R16 ;  /* 0x000000ffff10b224 */ /* 0x000fe200078e0a10 */
[----:B------:R-:W-:-:S02]  /*9560*/  ISETP.GT.U32.AND P3, PT, R3, R13, PT ;  /* 0x0000000d0300720c */ /* 0x000fc40003f64070 */
[----:B------:R-:W-:Y:S02]  /*9570*/  IABS R9, R89 ;  /* 0x0000005900097213 */ /* 0x000fe40000000000 */
[----:B------:R-:W-:Y:S01]  /*9580*/  ISETP.GE.AND P2, PT, R85, RZ, PT ;  /* 0x000000ff5500720c */ /* 0x000fe20003f46270 */
[----:B------:R-:W-:Y:S02]  /*9590*/  @!P6 IMAD.MOV R11, RZ, RZ, -R11 ;  /* 0x000000ffff0be224 */ /* 0x000fe400078e0a0b */
[----:B------:R-:W-:-:S04]  /*95a0*/  IMAD.HI.U32 R10, R4, R9, RZ ;  /* 0x00000009040a7227 */ /* 0x000fc800078e00ff */
[--C-:B------:R-:W-:Y:S02]  /*95b0*/  @!P5 IMAD.IADD R14, R14, 0x1, -R3.reuse ;  /* 0x000000010e0ed824 */ /* 0x100fe400078e0a03 */
[----:B------:R-:W-:Y:S02]  /*95c0*/  IMAD.MOV R10, RZ, RZ, -R10 ;  /* 0x000000ffff0a7224 */ /* 0x000fe400078e0a0a */
[--C-:B------:R-:W-:Y:S01]  /*95d0*/  @!P1 IMAD.IADD R12, R12, 0x1, -R3.reuse ;  /* 0x000000010c0c9824 */ /* 0x100fe200078e0a03 */
[----:B------:R0:W-:Y:S01]  /*95e0*/  STL [R1+0x490], R11 ;  /* 0x0004900b01007387 */ /* 0x0001e20000100800 */
[----:B------:R-:W-:Y:S01]  /*95f0*/  @!P3 IMAD.IADD R13, R13, 0x1, -R3 ;  /* 0x000000010d0db824 */ /* 0x000fe200078e0a03 */
[C---:B------:R-:W-:Y:S01]  /*9600*/  ISETP.GT.U32.AND P5, PT, R3.reuse, R14, PT ;  /* 0x0000000e0300720c */ /* 0x040fe20003fa4070 */
[----:B------:R-:W-:Y:S02]  /*9610*/  IMAD R9, R3, R10, R9 ;  /* 0x0000000a03097224 */ /* 0x000fe400078e0209 */
[----:B------:R-:W-:Y:S01]  /*9620*/  IMAD.MOV.U32 R19, RZ, RZ, R12 ;  /* 0x000000ffff137224 */ /* 0x000fe200078e000c */
[----:B0-----:R-:W-:-:S03]  /*9630*/  IABS R11, R88 ;  /* 0x00000058000b7213 */ /* 0x001fc60000000000 */
[----:B------:R-:W-:Y:S01]  /*9640*/  @!P2 IMAD.MOV R19, RZ, RZ, -R19 ;  /* 0x000000ffff13a224 */ /* 0x000fe200078e0a13 */
[C---:B------:R-:W-:Y:S02]  /*9650*/  ISETP.GT.U32.AND P3, PT, R3.reuse, R13, PT ;  /* 0x0000000d0300720c */ /* 0x040fe40003f64070 */
[----:B------:R-:W-:Y:S01]  /*9660*/  ISETP.GT.U32.AND P2, PT, R3, R9, PT ;  /* 0x000000090300720c */ /* 0x000fe20003f44070 */
[----:B------:R-:W-:Y:S01]  /*9670*/  IMAD.HI.U32 R15, R4, R11, RZ ;  /* 0x0000000b040f7227 */ /* 0x000fe200078e00ff */
[----:B------:R0:W-:Y:S03]  /*9680*/  STL [R1+0x494], R17 ;  /* 0x0004941101007387 */ /* 0x0001e60000100800 */
[----:B------:R-:W-:Y:S01]  /*9690*/  IMAD.MOV R15, RZ, RZ, -R15 ;  /* 0x000000ffff0f7224 */ /* 0x000fe200078e0a0f */
[----:B------:R1:W-:Y:S01]  /*96a0*/  STL [R1+0x498], R16 ;  /* 0x0004981001007387 */ /* 0x0003e20000100800 */
[----:B------:R-:W-:-:S02]  /*96b0*/  ISETP.GE.AND P0, PT, R87, RZ, PT ;  /* 0x000000ff5700720c */ /* 0x000fc40003f06270 */
[----:B0-----:R-:W-:Y:S01]  /*96c0*/  IABS R17, R91 ;  /* 0x0000005b00117213 */ /* 0x001fe20000000000 */
[----:B------:R-:W-:Y:S01]  /*96d0*/  IMAD R11, R3, R15, R11 ;  /* 0x0000000f030b7224 */ /* 0x000fe200078e020b */
[----:B-1----:R-:W-:-:S03]  /*96e0*/  IABS R16, R90 ;  /* 0x0000005a00107213 */ /* 0x002fc60000000000 */
[----:B------:R-:W-:-:S04]  /*96f0*/  IMAD.HI.U32 R12, R4, R17, RZ ;  /* 0x00000011040c7227 */ /* 0x000fc800078e00ff */
[----:B------:R-:W-:Y:S02]  /*9700*/  @!P5 IMAD.IADD R14, R14, 0x1, -R3 ;  /* 0x000000010e0ed824 */ /* 0x000fe400078e0a03 */
[----:B------:R-:W-:Y:S01]  /*9710*/  IMAD.HI.U32 R10, R4, R16, RZ ;  /* 0x00000010040a7227 */ /* 0x000fe200078e00ff */
[----:B------:R-:W-:-:S03]  /*9720*/  ISETP.GT.U32.AND P5, PT, R3, R11, PT ;  /* 0x0000000b0300720c */ /* 0x000fc60003fa4070 */
[----:B------:R-:W-:Y:S02]  /*9730*/  IMAD.MOV R12, RZ, RZ, -R12 ;  /* 0x000000ffff0c7224 */ /* 0x000fe400078e0a0c */
[--C-:B------:R-:W-:Y:S02]  /*9740*/  @!P3 IMAD.IADD R13, R13, 0x1, -R3.reuse ;  /* 0x000000010d0db824 */ /* 0x100fe400078e0a03 */
[----:B------:R-:W-:Y:S01]  /*9750*/  IMAD.MOV.U32 R18, RZ, RZ, R14 ;  /* 0x000000ffff127224 */ /* 0x000fe200078e000e */
[----:B------:R-:W-:Y:S01]  /*9760*/  IABS R14, R92 ;  /* 0x0000005c000e7213 */ /* 0x000fe20000000000 */
[----:B------:R-:W-:Y:S02]  /*9770*/  IMAD.MOV R10, RZ, RZ, -R10 ;  /* 0x000000ffff0a7224 */ /* 0x000fe400078e0a0a */
[----:B------:R-:W-:Y:S02]  /*9780*/  @!P2 IMAD.IADD R9, R9, 0x1, -R3 ;  /* 0x000000010909a824 */ /* 0x000fe400078e0a03 */
[----:B------:R-:W-:-:S02]  /*9790*/  IMAD R12, R3, R12, R17 ;  /* 0x0000000c030c7224 */ /* 0x000fc400078e0211 */
[----:B------:R-:W-:Y:S01]  /*97a0*/  IMAD.MOV.U32 R15, RZ, RZ, R13 ;  /* 0x000000ffff0f7224 */ /* 0x000fe200078e000d */
[C---:B------:R-:W-:Y:S01]  /*97b0*/  ISETP.GT.U32.AND P2, PT, R3.reuse, R9, PT ;  /* 0x000000090300720c */ /* 0x040fe20003f44070 */
[----:B------:R-:W-:Y:S02]  /*97c0*/  IMAD R10, R3, R10, R16 ;  /* 0x0000000a030a7224 */ /* 0x000fe400078e0210 */
[----:B------:R-:W-:-:S04]  /*97d0*/  IMAD.HI.U32 R16, R4, R14, RZ ;  /* 0x0000000e04107227 */ /* 0x000fc800078e00ff */
[----:B------:R-:W-:Y:S01]  /*97e0*/  @!P0 IMAD.MOV R15, RZ, RZ, -R15 ;  /* 0x000000ffff0f8224 */ /* 0x000fe200078e0a0f */
[C---:B------:R-:W-:Y:S01]  /*97f0*/  ISETP.GT.U32.AND P0, PT, R3.reuse, R12, PT ;  /* 0x0000000c0300720c */ /* 0x040fe20003f04070 */
[----:B------:R-:W-:Y:S01]  /*9800*/  IMAD.MOV R16, RZ, RZ, -R16 ;  /* 0x000000ffff107224 */ /* 0x000fe200078e0a10 */
[----:B------:R-:W-:Y:S01]  /*9810*/  ISETP.GT.U32.AND P3, PT, R3, R10, PT ;  /* 0x0000000a0300720c */ /* 0x000fe20003f64070 */
[--C-:B------:R-:W-:Y:S01]  /*9820*/  @!P5 IMAD.IADD R11, R11, 0x1, -R3.reuse ;  /* 0x000000010b0bd824 */ /* 0x100fe200078e0a03 */
[----:B------:R-:W-:Y:S01]  /*9830*/  ISETP.GE.AND P6, PT, R86, RZ, PT ;  /* 0x000000ff5600720c */ /* 0x000fe20003fc6270 */
[----:B------:R-:W-:Y:S02]  /*9840*/  IMAD R14, R3, R16, R14 ;  /* 0x00000010030e7224 */ /* 0x000fe400078e020e */
[----:B------:R-:W-:Y:S01]  /*9850*/  @!P2 IMAD.IADD R9, R9, 0x1, -R3 ;  /* 0x000000010909a824 */ /* 0x000fe200078e0a03 */
[C---:B------:R-:W-:Y:S02]  /*9860*/  ISETP.GT.U32.AND P5, PT, R3.reuse, R11, PT ;  /* 0x0000000b0300720c */ /* 0x040fe40003fa4070 */
[----:B------:R-:W-:-:S02]  /*9870*/  ISETP.GT.U32.AND P2, PT, R3, R14, PT ;  /* 0x0000000e0300720c */ /* 0x000fc40003f44070 */
[----:B------:R-:W-:Y:S01]  /*9880*/  IABS R13, R93 ;  /* 0x0000005d000d7213 */ /* 0x000fe20000000000 */
[--C-:B------:R-:W-:Y:S02]  /*9890*/  @!P0 IMAD.IADD R12, R12, 0x1, -R3.reuse ;  /* 0x000000010c0c8824 */ /* 0x100fe400078e0a03 */
[--C-:B------:R-:W-:Y:S01]  /*98a0*/  @!P3 IMAD.IADD R10, R10, 0x1, -R3.reuse ;  /* 0x000000010a0ab824 */ /* 0x100fe200078e0a03 */
[----:B------:R-:W-:Y:S01]  /*98b0*/  ISETP.GE.AND P4, PT, R88, RZ, PT ;  /* 0x000000ff5800720c */ /* 0x000fe20003f86270 */
[----:B------:R-:W-:Y:S01]  /*98c0*/  IMAD.HI.U32 R16, R4, R13, RZ ;  /* 0x0000000d04107227 */ /* 0x000fe200078e00ff */
[C---:B------:R-:W-:Y:S02]  /*98d0*/  ISETP.GT.U32.AND P0, PT, R3.reuse, R12, PT ;  /* 0x0000000c0300720c */ /* 0x040fe40003f04070 */
[----:B------:R-:W-:Y:S01]  /*98e0*/  ISETP.GT.U32.AND P3, PT, R3, R10, PT ;  /* 0x0000000a0300720c */ /* 0x000fe20003f64070 */
[----:B------:R-:W-:Y:S02]  /*98f0*/  @!P6 IMAD.MOV R18, RZ, RZ, -R18 ;  /* 0x000000ffff12e224 */ /* 0x000fe400078e0a12 */
[----:B------:R-:W-:Y:S01]  /*9900*/  @!P5 IMAD.IADD R11, R11, 0x1, -R3 ;  /* 0x000000010b0bd824 */ /* 0x000fe200078e0a03 */
[----:B------:R-:W-:Y:S01]  /*9910*/  STL [R1+0x49c], R19 ;  /* 0x00049c1301007387 */ /* 0x000fe20000100800 */
[----:B------:R-:W-:-:S02]  /*9920*/  IMAD.MOV R16, RZ, RZ, -R16 ;  /* 0x000000ffff107224 */ /* 0x000fc400078e0a10 */
[----:B------:R-:W-:Y:S01]  /*9930*/  @!P2 IMAD.IADD R14, R14, 0x1, -R3 ;  /* 0x000000010e0ea824 */ /* 0x000fe200078e0a03 */
[----:B------:R0:W-:Y:S01]  /*9940*/  STL [R1+0x4a0], R18 ;  /* 0x0004a01201007387 */ /* 0x0001e20000100800 */
[----:B------:R-:W-:Y:S01]  /*9950*/  ISETP.GE.AND P1, PT, R89, RZ, PT ;  /* 0x000000ff5900720c */ /* 0x000fe20003f26270 */
[----:B------:R-:W-:Y:S01]  /*9960*/  IMAD.MOV.U32 R17, RZ, RZ, R9 ;  /* 0x000000ffff117224 */ /* 0x000fe200078e0009 */
[----:B------:R-:W-:Y:S01]  /*9970*/  ISETP.GE.AND P6, PT, R90, RZ, PT ;  /* 0x000000ff5a00720c */ /* 0x000fe20003fc6270 */
[C---:B------:R-:W-:Y:S01]  /*9980*/  IMAD R9, R3.reuse, R16, R13 ;  /* 0x0000001003097224 */ /* 0x040fe200078e020d */
[C---:B------:R-:W-:Y:S01]  /*9990*/  ISETP.GT.U32.AND P2, PT, R3.reuse, R14, PT ;  /* 0x0000000e0300720c */ /* 0x040fe20003f44070 */
[----:B0-----:R-:W-:Y:S02]  /*99a0*/  IMAD.MOV.U32 R18, RZ, RZ, R11 ;  /* 0x000000ffff127224 */ /* 0x001fe400078e000b */
[--C-:B------:R-:W-:Y:S02]  /*99b0*/  @!P0 IMAD.IADD R12, R12, 0x1, -R3.reuse ;  /* 0x000000010c0c8824 */ /* 0x100fe400078e0a03 */
[----:B------:R-:W-:Y:S01]  /*99c0*/  @!P4 IMAD.MOV R18, RZ, RZ, -R18 ;  /* 0x000000ffff12c224 */ /* 0x000fe200078e0a12 */
[----:B------:R-:W-:Y:S01]  /*99d0*/  ISETP.GT.U32.AND P0, PT, R3, R9, PT ;  /* 0x000000090300720c */ /* 0x000fe20003f04070 */
[----:B------:R-:W-:Y:S01]  /*99e0*/  @!P3 IMAD.IADD R10, R10, 0x1, -R3 ;  /* 0x000000010a0ab824 */ /* 0x000fe200078e0a03 */
[----:B------:R-:W-:Y:S01]  /*99f0*/  IABS R16, R95 ;  /* 0x0000005f00107213 */ /* 0x000fe20000000000 */
[----:B------:R0:W-:Y:S01]  /*9a00*/  STL [R1+0x4a4], R15 ;  /* 0x0004a40f01007387 */ /* 0x0001e20000100800 */
[----:B------:R-:W-:-:S03]  /*9a10*/  ISETP.GE.AND P4, PT, R92, RZ, PT ;  /* 0x000000ff5c00720c */ /* 0x000fc60003f86270 */
[----:B------:R1:W-:Y:S01]  /*9a20*/  STL [R1+0x4a8], R18 ;  /* 0x0004a81201007387 */ /* 0x0003e20000100800 */
[----:B------:R-:W-:Y:S01]  /*9a30*/  ISETP.GE.AND P5, PT, R91, RZ, PT ;  /* 0x000000ff5b00720c */ /* 0x000fe20003fa6270 */
[----:B------:R-:W-:Y:S01]  /*9a40*/  @!P1 IMAD.MOV R17, RZ, RZ, -R17 ;  /* 0x000000ffff119224 */ /* 0x000fe200078e0a11 */
[----:B0-----:R-:W-:Y:S01]  /*9a50*/  IABS R15, R94 ;  /* 0x0000005e000f7213 */ /* 0x001fe20000000000 */
[----:B-1----:R-:W-:Y:S02]  /*9a60*/  IMAD.MOV.U32 R18, RZ, RZ, R10 ;  /* 0x000000ffff127224 */ /* 0x002fe400078e000a */
[----:B------:R-:W-:-:S04]  /*9a70*/  IMAD.HI.U32 R10, R4, R16, RZ ;  /* 0x00000010040a7227 */ /* 0x000fc800078e00ff */
[----:B------:R-:W-:-:S04]  /*9a80*/  IMAD.HI.U32 R11, R4, R15, RZ ;  /* 0x0000000f040b7227 */ /* 0x000fc800078e00ff */
[----:B------:R-:W-:Y:S02]  /*9a90*/  @!P6 IMAD.MOV R18, RZ, RZ, -R18 ;  /* 0x000000ffff12e224 */ /* 0x000fe400078e0a12 */
[----:B------:R-:W-:Y:S02]  /*9aa0*/  IMAD.MOV R10, RZ, RZ, -R10 ;  /* 0x000000ffff0a7224 */ /* 0x000fe400078e0a0a */
[----:B------:R-:W-:Y:S01]  /*9ab0*/  @!P2 IMAD.IADD R14, R14, 0x1, -R3 ;  /* 0x000000010e0ea824 */ /* 0x000fe200078e0a03 */
[----:B------:R0:W-:Y:S01]  /*9ac0*/  STL [R1+0x4ac], R17 ;  /* 0x0004ac1101007387 */ /* 0x0001e20000100800 */
[----:B------:R-:W-:Y:S02]  /*9ad0*/  IMAD.MOV R11, RZ, RZ, -R11 ;  /* 0x000000ffff0b7224 */ /* 0x000fe400078e0a0b */
[----:B------:R-:W-:Y:S01]  /*9ae0*/  @!P0 IMAD.IADD R9, R9, 0x1, -R3 ;  /* 0x0000000109098824 */ /* 0x000fe200078e0a03 */
[----:B------:R1:W-:Y:S01]  /*9af0*/  STL [R1+0x4b0], R18 ;  /* 0x0004b01201007387 */ /* 0x0003e20000100800 */
[----:B------:R-:W-:-:S02]  /*9b00*/  IMAD R16, R3, R10, R16 ;  /* 0x0000000a03107224 */ /* 0x000fc400078e0210 */
[C---:B------:R-:W-:Y:S01]  /*9b10*/  IMAD R15, R3.reuse, R11, R15 ;  /* 0x0000000b030f7224 */ /* 0x040fe200078e020f */
[C---:B------:R-:W-:Y:S01]  /*9b20*/  ISETP.GT.U32.AND P0, PT, R3.reuse, R9, PT ;  /* 0x000000090300720c */ /* 0x040fe20003f04070 */
[----:B0-----:R-:W-:Y:S02]  /*9b30*/  IMAD.MOV.U32 R17, RZ, RZ, R12 ;  /* 0x000000ffff117224 */ /* 0x001fe400078e000c */
[----:B-1----:R-:W-:Y:S01]  /*9b40*/  IMAD.MOV.U32 R18, RZ, RZ, R14 ;  /* 0x000000ffff127224 */ /* 0x002fe200078e000e */
[----:B------:R-:W-:Y:S01]  /*9b50*/  IABS R13, R96 ;  /* 0x00000060000d7213 */ /* 0x000fe20000000000 */
[----:B------:R-:W-:Y:S02]  /*9b60*/  @!P5 IMAD.MOV R17, RZ, RZ, -R17 ;  /* 0x000000ffff11d224 */ /* 0x000fe400078e0a11 */
[----:B------:R-:W-:Y:S01]  /*9b70*/  @!P4 IMAD.MOV R18, RZ, RZ, -R18 ;  /* 0x000000ffff12c224 */ /* 0x000fe200078e0a12 */
[C---:B------:R-:W-:Y:S02]  /*9b80*/  ISETP.GT.U32.AND P4, PT, R3.reuse, R16, PT ;  /* 0x000000100300720c */ /* 0x040fe40003f84070 */
[----:B------:R-:W-:Y:S01]  /*9b90*/  ISETP.GT.U32.AND P5, PT, R3, R15, PT ;  /* 0x0000000f0300720c */ /* 0x000fe20003fa4070 */
[----:B------:R0:W-:Y:S01]  /*9ba0*/  STL [R1+0x4b4], R17 ;  /* 0x0004b41101007387 */ /* 0x0001e20000100800 */
[----:B------:R-:W-:-:S02]  /*9bb0*/  ISETP.GE.AND P1, PT, R93, RZ, PT ;  /* 0x000000ff5d00720c */ /* 0x000fc40003f26270 */
[----:B------:R-:W-:Y:S01]  /*9bc0*/  IABS R11, R97 ;  /* 0x00000061000b7213 */ /* 0x000fe20000000000 */
[----:B------:R-:W-:Y:S02]  /*9bd0*/  @!P0 IMAD.IADD R9, R9, 0x1, -R3 ;  /* 0x0000000109098824 */ /* 0x000fe400078e0a03 */
[----:B0-----:R-:W-:-:S04]  /*9be0*/  IMAD.HI.U32 R17, R4, R13, RZ ;  /* 0x0000000d04117227 */ /* 0x001fc800078e00ff */
[----:B------:R-:W-:Y:S02]  /*9bf0*/  IMAD.MOV R17, RZ, RZ, -R17 ;  /* 0x000000ffff117224 */ /* 0x000fe400078e0a11 */
[----:B------:R-:W-:Y:S01]  /*9c00*/  IMAD.HI.U32 R10, R4, R11, RZ ;  /* 0x0000000b040a7227 */ /* 0x000fe200078e00ff */
[----:B------:R0:W-:Y:S03]  /*9c10*/  STL [R1+0x458], R18 ;  /* 0x0004581201007387 */ /* 0x0001e60000100800 */
[--C-:B------:R-:W-:Y:S02]  /*9c20*/  @!P4 IMAD.IADD R16, R16, 0x1, -R3.reuse ;  /* 0x000000011010c824 */ /* 0x100fe400078e0a03 */
[----:B------:R-:W-:Y:S02]  /*9c30*/  @!P5 IMAD.IADD R15, R15, 0x1, -R3 ;  /* 0x000000010f0fd824 */ /* 0x000fe400078e0a03 */
[----:B------:R-:W-:Y:S01]  /*9c40*/  IMAD R13, R3, R17, R13 ;  /* 0x00000011030d7224 */ /* 0x000fe200078e020d */
[----:B------:R-:W-:Y:S01]  /*9c50*/  IABS R12, R98 ;  /* 0x00000062000c7213 */ /* 0x000fe20000000000 */
[----:B------:R-:W-:-:S02]  /*9c60*/  IMAD.MOV R10, RZ, RZ, -R10 ;  /* 0x000000ffff0a7224 */ /* 0x000fc400078e0a0a */
[----:B0-----:R-:W-:Y:S01]  /*9c70*/  IMAD.MOV.U32 R18, RZ, RZ, R9 ;  /* 0x000000ffff127224 */ /* 0x001fe200078e0009 */
[C---:B------:R-:W-:Y:S01]  /*9c80*/  ISETP.GT.U32.AND P4, PT, R3.reuse, R16, PT ;  /* 0x000000100300720c */ /* 0x040fe20003f84070 */
[C---:B------:R-:W-:Y:S01]  /*9c90*/  IMAD R11, R3.reuse, R10, R11 ;  /* 0x0000000a030b7224 */ /* 0x040fe200078e020b */
[C---:B------:R-:W-:Y:S01]  /*9ca0*/  ISETP.GT.U32.AND P5, PT, R3.reuse, R15, PT ;  /* 0x0000000f0300720c */ /* 0x040fe20003fa4070 */
[----:B------:R-:W-:Y:S01]  /*9cb0*/  @!P1 IMAD.MOV R18, RZ, RZ, -R18 ;  /* 0x000000ffff129224 */ /* 0x000fe200078e0a12 */
[----:B------:R-:W-:Y:S01]  /*9cc0*/  ISETP.GT.U32.AND P0, PT, R3, R13, PT ;  /* 0x0000000d0300720c */ /* 0x000fe20003f04070 */
[----:B------:R-:W-:Y:S01]  /*9cd0*/  IMAD.HI.U32 R14, R4, R12, RZ ;  /* 0x0000000c040e7227 */ /* 0x000fe200078e00ff */
[----:B------:R-:W-:Y:S02]  /*9ce0*/  IABS R10, R99 ;  /* 0x00000063000a7213 */ /* 0x000fe40000000000 */
[----:B------:R-:W-:Y:S01]  /*9cf0*/  ISETP.GE.AND P3, PT, R94, RZ, PT ;  /* 0x000000ff5e00720c */ /* 0x000fe20003f66270 */
[----:B------:R0:W-:Y:S01]  /*9d00*/  STL [R1+0x4b8], R18 ;  /* 0x0004b81201007387 */ /* 0x0001e20000100800 */
[----:B------:R-:W-:-:S03]  /*9d10*/  ISETP.GE.AND P6, PT, R95, RZ, PT ;  /* 0x000000ff5f00720c */ /* 0x000fc60003fc6270 */
[----:B------:R-:W-:Y:S02]  /*9d20*/  @!P4 IMAD.IADD R16, R16, 0x1, -R3 ;  /* 0x000000011010c824 */ /* 0x000fe400078e0a03 */
[----:B0-----:R-:W-:Y:S02]  /*9d30*/  IMAD.MOV R18, RZ, RZ, -R14 ;  /* 0x000000ffff127224 */ /* 0x001fe400078e0a0e */
[----:B------:R-:W-:-:S04]  /*9d40*/  IMAD.HI.U32 R14, R4, R10, RZ ;  /* 0x0000000a040e7227 */ /* 0x000fc800078e00ff */
[----:B------:R-:W-:Y:S02]  /*9d50*/  IMAD R12, R3, R18, R12 ;  /* 0x00000012030c7224 */ /* 0x000fe400078e020c */
[----:B------:R-:W-:Y:S02]  /*9d60*/  IMAD.MOV R14, RZ, RZ, -R14 ;  /* 0x000000ffff0e7224 */ /* 0x000fe400078e0a0e */
[--C-:B------:R-:W-:Y:S02]  /*9d70*/  @!P5 IMAD.IADD R15, R15, 0x1, -R3.reuse ;  /* 0x000000010f0fd824 */ /* 0x100fe400078e0a03 */
[----:B------:R-:W-:Y:S01]  /*9d80*/  @!P0 IMAD.IADD R13, R13, 0x1, -R3 ;  /* 0x000000010d0d8824 */ /* 0x000fe200078e0a03 */
[C---:B------:R-:W-:Y:S01]  /*9d90*/  ISETP.GT.U32.AND P4, PT, R3.reuse, R12, PT ;  /* 0x0000000c0300720c */ /* 0x040fe20003f84070 */
[C---:B------:R-:W-:Y:S02]  /*9da0*/  IMAD R10, R3.reuse, R14, R10 ;  /* 0x0000000e030a7224 */ /* 0x040fe400078e020a */
[----:B------:R-:W-:Y:S01]  /*9db0*/  IMAD.MOV.U32 R18, RZ, RZ, R16 ;  /* 0x000000ffff127224 */ /* 0x000fe200078e0010 */
[----:B------:R-:W-:Y:S01]  /*9dc0*/  IABS R17, R100 ;  /* 0x0000006400117213 */ /* 0x000fe20000000000 */
[----:B------:R-:W-:Y:S01]  /*9dd0*/  @!P3 IMAD.MOV R15, RZ, RZ, -R15 ;  /* 0x000000ffff0fb224 */ /* 0x000fe200078e0a0f */
[C---:B------:R-:W-:Y:S01]  /*9de0*/  ISETP.GT.U32.AND P3, PT, R3.reuse, R13, PT ;  /* 0x0000000d0300720c */ /* 0x040fe20003f64070 */
[----:B------:R-:W-:Y:S01]  /*9df0*/  @!P6 IMAD.MOV R18, RZ, RZ, -R18 ;  /* 0x000000ffff12e224 */ /* 0x000fe200078e0a12 */
[----:B------:R-:W-:Y:S01]  /*9e00*/  ISETP.GT.U32.AND P6, PT, R3, R10, PT ;  /* 0x0000000a0300720c */ /* 0x000fe20003fc4070 */
[----:B------:R-:W-:Y:S01]  /*9e10*/  IMAD.MOV.U32 R9, RZ, RZ, R17 ;  /* 0x000000ffff097224 */ /* 0x000fe200078e0011 */
[----:B------:R-:W-:-:S03]  /*9e20*/  ISETP.GE.AND P2, PT, R96, RZ, PT ;  /* 0x000000ff6000720c */ /* 0x000fc60003f46270 */
[----:B------:R-:W-:Y:S01]  /*9e30*/  IMAD.HI.U32 R17, R4, R9, RZ ;  /* 0x0000000904117227 */ /* 0x000fe200078e00ff */
[----:B------:R0:W-:Y:S03]  /*9e40*/  STL [R1+0x434], R15 ;  /* 0x0004340f01007387 */ /* 0x0001e60000100800 */
[----:B------:R-:W-:Y:S02]  /*9e50*/  @!P4 IMAD.IADD R12, R12, 0x1, -R3 ;  /* 0x000000010c0cc824 */ /* 0x000fe400078e0a03 */
[----:B------:R-:W-:Y:S02]  /*9e60*/  IMAD.MOV R17, RZ, RZ, -R17 ;  /* 0x000000ffff117224 */ /* 0x000fe400078e0a11 */
[--C-:B------:R-:W-:Y:S01]  /*9e70*/  @!P3 IMAD.IADD R13, R13, 0x1, -R3.reuse ;  /* 0x000000010d0db824 */ /* 0x100fe200078e0a03 */
[----:B0-----:R-:W-:Y:S01]  /*9e80*/  IABS R15, R101 ;  /* 0x00000065000f7213 */ /* 0x001fe20000000000 */
[----:B------:R-:W-:Y:S01]  /*9e90*/  @!P6 IMAD.IADD R10, R10, 0x1, -R3 ;  /* 0x000000010a0ae824 */ /* 0x000fe200078e0a03 */
[C---:B------:R-:W-:Y:S01]  /*9ea0*/  ISETP.GT.U32.AND P5, PT, R3.reuse, R11, PT ;  /* 0x0000000b0300720c */ /* 0x040fe20003fa4070 */
[C---:B------:R-:W-:Y:S01]  /*9eb0*/  IMAD R9, R3.reuse, R17, R9 ;  /* 0x0000001103097224 */ /* 0x040fe200078e0209 */
[----:B------:R-:W-:Y:S01]  /*9ec0*/  ISETP.GT.U32.AND P6, PT, R3, R12, PT ;  /* 0x0000000c0300720c */ /* 0x000fe20003fc4070 */
[----:B------:R-:W-:Y:S01]  /*9ed0*/  IMAD.HI.U32 R17, R4, R15, RZ ;  /* 0x0000000f04117227 */ /* 0x000fe200078e00ff */
[----:B------:R-:W-:-:S03]  /*9ee0*/  IABS R14, R102 ;  /* 0x00000066000e7213 */ /* 0x000fc60000000000 */
[----:B------:R-:W-:Y:S01]  /*9ef0*/  IMAD.MOV.U32 R20, RZ, RZ, R13 ;  /* 0x000000ffff147224 */ /* 0x000fe200078e000d */
[----:B------:R0:W-:Y:S01]  /*9f00*/  STL [R1+0x424], R18 ;  /* 0x0004241201007387 */ /* 0x0001e20000100800 */
[----:B------:R-:W-:Y:S02]  /*9f10*/  IMAD.MOV R17, RZ, RZ, -R17 ;  /* 0x000000ffff117224 */ /* 0x000fe400078e0a11 */
[----:B------:R-:W-:Y:S01]  /*9f20*/  @!P2 IMAD.MOV R20, RZ, RZ, -R20 ;  /* 0x000000ffff14a224 */ /* 0x000fe200078e0a14 */
[----:B------:R-:W-:Y:S01]  /*9f30*/  ISETP.GT.U32.AND P2, PT, R3, R10, PT ;  /* 0x0000000a0300720c */ /* 0x000fe20003f44070 */
[----:B------:R-:W-:Y:S01]  /*9f40*/  IMAD.HI.U32 R16, R4, R14, RZ ;  /* 0x0000000e04107227 */ /* 0x000fe200078e00ff */
[----:B0-----:R-:W-:-:S03]  /*9f50*/  IABS R18, R103 ;  /* 0x0000006700127213 */ /* 0x001fc60000000000 */
[----:B------:R-:W-:Y:S02]  /*9f60*/  IMAD R15, R3, R17, R15 ;  /* 0x00000011030f7224 */ /* 0x000fe400078e020f */
[----:B------:R-:W-:Y:S02]  /*9f70*/  IMAD.MOV R16, RZ, RZ, -R16 ;  /* 0x000000ffff107224 */ /* 0x000fe400078e0a10 */
[----:B------:R-:W-:Y:S02]  /*9f80*/  IMAD.MOV.U32 R13, RZ, RZ, R18 ;  /* 0x000000ffff0d7224 */ /* 0x000fe400078e0012 */
[--C-:B------:R-:W-:Y:S02]  /*9f90*/  @!P5 IMAD.IADD R11, R11, 0x1, -R3.reuse ;  /* 0x000000010b0bd824 */ /* 0x100fe400078e0a03 */
[----:B------:R-:W-:Y:S01]  /*9fa0*/  @!P6 IMAD.IADD R12, R12, 0x1, -R3 ;  /* 0x000000010c0ce824 */ /* 0x000fe200078e0a03 */
[C---:B------:R-:W-:Y:S01]  /*9fb0*/  ISETP.GT.U32.AND P6, PT, R3.reuse, R15, PT ;  /* 0x0000000f0300720c */ /* 0x040fe20003fc4070 */
[----:B------:R-:W-:-:S02]  /*9fc0*/  IMAD R14, R3, R16, R14 ;  /* 0x00000010030e7224 */ /* 0x000fc400078e020e */
[----:B------:R-:W-:Y:S01]  /*9fd0*/  IMAD.HI.U32 R16, R4, R13, RZ ;  /* 0x0000000d04107227 */ /* 0x000fe200078e00ff */
[----:B------:R-:W-:-:S03]  /*9fe0*/  ISETP.GT.U32.AND P5, PT, R3, R11, PT ;  /* 0x0000000b0300720c */ /* 0x000fc60003fa4070 */
[----:B------:R-:W-:Y:S02]  /*9ff0*/  IMAD.MOV R16, RZ, RZ, -R16 ;  /* 0x000000ffff107224 */ /* 0x000fe400078e0a10 */
[----:B------:R-:W-:Y:S01]  /*a000*/  @!P2 IMAD.IADD R10, R10, 0x1, -R3 ;  /* 0x000000010a0aa824 */ /* 0x000fe200078e0a03 */
[C---:B------:R-:W-:Y:S01]  /*a010*/  ISETP.GT.U32.AND P2, PT, R3.reuse, R14, PT ;  /* 0x0000000e0300720c */ /* 0x040fe20003f44070 */
[----:B------:R-:W-:Y:S01]  /*a020*/  IMAD R13, R3, R16, R13 ;  /* 0x00000010030d7224 */ /* 0x000fe200078e020d */
[----:B------:R-:W-:Y:S01]  /*a030*/  ISETP.GE.AND P1, PT, R97, RZ, PT ;  /* 0x000000ff6100720c */ /* 0x000fe20003f26270 */
[--C-:B------:R-:W-:Y:S01]  /*a040*/  @!P6 IMAD.IADD R15, R15, 0x1, -R3.reuse ;  /* 0x000000010f0fe824 */ /* 0x100fe200078e0a03 */
[----:B------:R-:W-:Y:S02]  /*a050*/  ISETP.GE.AND P0, PT, R98, RZ, PT ;  /* 0x000000ff6200720c */ /* 0x000fe40003f06270 */
[C---:B------:R-:W-:Y:S02]  /*a060*/  ISETP.GT.U32.AND P3, PT, R3.reuse, R9, PT ;  /* 0x000000090300720c */ /* 0x040fe40003f64070 */
[----:B------:R-:W-:Y:S01]  /*a070*/  ISETP.GT.U32.AND P6, PT, R3, R13, PT ;  /* 0x0000000d0300720c */ /* 0x000fe20003fc4070 */
[--C-:B------:R-:W-:Y:S01]  /*a080*/  @!P5 IMAD.IADD R11, R11, 0x1, -R3.reuse ;  /* 0x000000010b0bd824 */ /* 0x100fe200078e0a03 */
[----:B------:R0:W-:Y:S03]  /*a090*/  STL [R1+0x3e0], R20 ;  /* 0x0003e01401007387 */ /* 0x0001e60000100800 */
[----:B------:R-:W-:Y:S01]  /*a0a0*/  @!P2 IMAD.IADD R14, R14, 0x1, -R3 ;  /* 0x000000010e0ea824 */ /* 0x000fe200078e0a03 */
[----:B------:R-:W-:Y:S01]  /*a0b0*/  ISETP.GT.U32.AND P2, PT, R3, R15, PT ;  /* 0x0000000f0300720c */ /* 0x000fe20003f44070 */
[----:B------:R-:W-:Y:S01]  /*a0c0*/  IMAD.MOV.U32 R19, RZ, RZ, R11 ;  /* 0x000000ffff137224 */ /* 0x000fe200078e000b */
[----:B------:R-:W-:Y:S01]  /*a0d0*/  IABS R11, R105 ;  /* 0x00000069000b7213 */ /* 0x000fe20000000000 */
[----:B0-----:R-:W-:-:S02]  /*a0e0*/  IMAD.MOV.U32 R20, RZ, RZ, R12 ;  /* 0x000000ffff147224 */ /* 0x001fc400078e000c */
[----:B------:R-:W-:Y:S02]  /*a0f0*/  @!P1 IMAD.MOV R19, RZ, RZ, -R19 ;  /* 0x000000ffff139224 */ /* 0x000fe400078e0a13 */
[----:B------:R-:W-:Y:S01]  /*a100*/  @!P0 IMAD.MOV R20, RZ, RZ, -R20 ;  /* 0x000000ffff148224 */ /* 0x000fe200078e0a14 */
[----:B------:R-:W-:Y:S01]  /*a110*/  IABS R16, R106 ;  /* 0x0000006a00107213 */ /* 0x000fe20000000000 */
[--C-:B------:R-:W-:Y:S01]  /*a120*/  @!P3 IMAD.IADD R9, R9, 0x1, -R3.reuse ;  /* 0x000000010909b824 */ /* 0x100fe200078e0a03 */
[----:B------:R-:W-:Y:S01]  /*a130*/  ISETP.GE.AND P3, PT, R101, RZ, PT ;  /* 0x000000ff6500720c */ /* 0x000fe20003f66270 */
[--C-:B------:R-:W-:Y:S02]  /*a140*/  @!P6 IMAD.IADD R13, R13, 0x1, -R3.reuse ;  /* 0x000000010d0de824 */ /* 0x100fe400078e0a03 */
[----:B------:R-:W-:Y:S01]  /*a150*/  IMAD.HI.U32 R18, R4, R11, RZ ;  /* 0x0000000b04127227 */ /* 0x000fe200078e00ff */
[----:B------:R-:W-:Y:S02]  /*a160*/  STL [R1+0x3d4], R19 ;  /* 0x0003d41301007387 */ /* 0x000fe40000100800 */
[----:B------:R-:W-:Y:S01]  /*a170*/  ISETP.GT.U32.AND P6, PT, R3, R13, PT ;  /* 0x0000000d0300720c */ /* 0x000fe20003fc4070 */
[----:B------:R-:W-:Y:S01]  /*a180*/  IMAD.MOV R18, RZ, RZ, -R18 ;  /* 0x000000ffff127224 */ /* 0x000fe200078e0a12 */
[----:B------:R0:W-:Y:S01]  /*a190*/  STL [R1+0x3c8], R20 ;  /* 0x0003c81401007387 */ /* 0x0001e20000100800 */
[----:B------:R-:W-:-:S02]  /*a1a0*/  @!P2 IMAD.IADD R15, R15, 0x1, -R3 ;  /* 0x000000010f0fa824 */ /* 0x000fc400078e0a03 */
[C---:B------:R-:W-:Y:S01]  /*a1b0*/  IMAD R11, R3.reuse, R18, R11 ;  /* 0x00000012030b7224 */ /* 0x040fe200078e020b */
[----:B------:R-:W-:Y:S01]  /*a1c0*/  ISETP.GT.U32.AND P1, PT, R3, R9, PT ;  /* 0x000000090300720c */ /* 0x000fe20003f24070 */
[----:B------:R-:W-:Y:S02]  /*a1d0*/  IMAD.MOV.U32 R18, RZ, RZ, R15 ;  /* 0x000000ffff127224 */ /* 0x000fe400078e000f */
[----:B0-----:R-:W-:Y:S02]  /*a1e0*/  IMAD.MOV.U32 R20, RZ, RZ, R10 ;  /* 0x000000ffff147224 */ /* 0x001fe400078e000a */
[----:B------:R-:W-:-:S04]  /*a1f0*/  IMAD.HI.U32 R10, R4, R16, RZ ;  /* 0x00000010040a7227 */ /* 0x000fc800078e00ff */
[----:B------:R-:W-:Y:S01]  /*a200*/  IMAD.MOV R10, RZ, RZ, -R10 ;  /* 0x000000ffff0a7224 */ /* 0x000fe200078e0a0a */
[----:B------:R-:W-:Y:S01]  /*a210*/  ISETP.GE.AND P5, PT, R99, RZ, PT ;  /* 0x000000ff6300720c */ /* 0x000fe20003fa6270 */
[----:B------:R-:W-:Y:S01]  /*a220*/  @!P3 IMAD.MOV R18, RZ, RZ, -R18 ;  /* 0x000000ffff12b224 */ /* 0x000fe200078e0a12 */
[----:B------:R-:W-:Y:S01]  /*a230*/  ISETP.GE.AND P4, PT, R100, RZ, PT ;  /* 0x000000ff6400720c */ /* 0x000fe20003f86270 */
[C---:B------:R-:W-:Y:S01]  /*a240*/  IMAD R10, R3.reuse, R10, R16 ;  /* 0x0000000a030a7224 */ /* 0x040fe200078e0210 */
[----:B------:R-:W-:Y:S02]  /*a250*/  IABS R17, R104 ;  /* 0x0000006800117213 */ /* 0x000fe40000000000 */
[----:B------:R-:W-:Y:S01]  /*a260*/  ISETP.GT.U32.AND P3, PT, R3, R11, PT ;  /* 0x0000000b0300720c */ /* 0x000fe20003f64070 */
[----:B------:R-:W-:Y:S01]  /*a270*/  @!P6 IMAD.IADD R13, R13, 0x1, -R3 ;  /* 0x000000010d0de824 */ /* 0x000fe200078e0a03 */
[----:B------:R-:W-:Y:S01]  /*a280*/  ISETP.GT.U32.AND P6, PT, R3, R10, PT ;  /* 0x0000000a0300720c */ /* 0x000fe20003fc4070 */
[----:B------:R-:W-:-:S04]  /*a290*/  IMAD.HI.U32 R19, R4, R17, RZ ;  /* 0x0000001104137227 */ /* 0x000fc800078e00ff */
[----:B------:R-:W-:Y:S02]  /*a2a0*/  @!P1 IMAD.IADD R9, R9, 0x1, -R3 ;  /* 0x0000000109099824 */ /* 0x000fe400078e0a03 */
[----:B------:R-:W-:Y:S02]  /*a2b0*/  IMAD.MOV R19, RZ, RZ, -R19 ;  /* 0x000000ffff137224 */ /* 0x000fe400078e0a13 */
[----:B------:R-:W-:Y:S01]  /*a2c0*/  @!P5 IMAD.MOV R20, RZ, RZ, -R20 ;  /* 0x000000ffff14d224 */ /* 0x000fe200078e0a14 */
[----:B------:R-:W-:Y:S01]  /*a2d0*/  IABS R16, R108 ;  /* 0x0000006c00107213 */ /* 0x000fe20000000000 */
[----:B------:R-:W-:Y:S01]  /*a2e0*/  IMAD R12, R3, R19, R17 ;  /* 0x00000013030c7224 */ /* 0x000fe200078e0211 */
[----:B------:R-:W-:Y:S01]  /*a2f0*/  IABS R17, R107 ;  /* 0x0000006b00117213 */ /* 0x000fe20000000000 */
[----:B------:R-:W-:Y:S02]  /*a300*/  @!P4 IMAD.MOV R9, RZ, RZ, -R9 ;  /* 0x000000ffff09c224 */ /* 0x000fe400078e0a09 */
[--C-:B------:R-:W-:Y:S01]  /*a310*/  @!P3 IMAD.IADD R11, R11, 0x1, -R3.reuse ;  /* 0x000000010b0bb824 */ /* 0x100fe200078e0a03 */
[----:B------:R-:W-:Y:S01]  /*a320*/  STL [R1+0x3c0], R20 ;  /* 0x0003c01401007387 */ /* 0x000fe20000100800 */
[----:B------:R-:W-:Y:S01]  /*a330*/  @!P6 IMAD.IADD R10, R10, 0x1, -R3 ;  /* 0x000000010a0ae824 */ /* 0x000fe200078e0a03 */
[C---:B------:R-:W-:Y:S01]  /*a340*/  ISETP.GT.U32.AND P2, PT, R3.reuse, R12, PT ;  /* 0x0000000c0300720c */ /* 0x040fe20003f44070 */
[----:B------:R-:W-:Y:S01]  /*a350*/  IMAD.HI.U32 R19, R4, R16, RZ ;  /* 0x0000001004137227 */ /* 0x000fe200078e00ff */
[----:B------:R0:W-:Y:S01]  /*a360*/  STL [R1+0x3bc], R9 ;  /* 0x0003bc0901007387 */ /* 0x0001e20000100800 */
[----:B------:R-:W-:-:S02]  /*a370*/  ISETP.GT.U32.AND P6, PT, R3, R11, PT ;  /* 0x0000000b0300720c */ /* 0x000fc40003fc4070 */
[----:B------:R-:W-:Y:S01]  /*a380*/  ISETP.GT.U32.AND P5, PT, R3, R14, PT ;  /* 0x0000000e0300720c */ /* 0x000fe20003fa4070 */
[----:B------:R-:W-:Y:S02]  /*a390*/  IMAD.MOV R19, RZ, RZ, -R19 ;  /* 0x000000ffff137224 */ /* 0x000fe400078e0a13 */
[----:B0-----:R-:W-:-:S04]  /*a3a0*/  IMAD.HI.U32 R9, R4, R17, RZ ;  /* 0x0000001104097227 */ /* 0x001fc800078e00ff */
[----:B------:R-:W-:Y:S01]  /*a3b0*/  IMAD.MOV R9, RZ, RZ, -R9 ;  /* 0x000000ffff097224 */ /* 0x000fe200078e0a09 */
[----:B------:R-:W-:Y:S01]  /*a3c0*/  ISETP.GE.AND P1, PT, R102, RZ, PT ;  /* 0x000000ff6600720c */ /* 0x000fe20003f26270 */
[----:B------:R-:W-:Y:S01]  /*a3d0*/  IMAD R16, R3, R19, R16 ;  /* 0x0000001303107224 */ /* 0x000fe200078e0210 */
[----:B------:R-:W-:Y:S01]  /*a3e0*/  ISETP.GE.AND P0, PT, R103, RZ, PT ;  /* 0x000000ff6700720c */ /* 0x000fe20003f06270 */
[----:B------:R-:W-:Y:S01]  /*a3f0*/  IMAD R9, R3, R9, R17 ;  /* 0x0000000903097224 */ /* 0x000fe200078e0211 */
[----:B------:R-:W-:Y:S01]  /*a400*/  IABS R17, R109 ;  /* 0x0000006d00117213 */ /* 0x000fe20000000000 */
[--C-:B------:R-:W-:Y:S02]  /*a410*/  @!P2 IMAD.IADD R12, R12, 0x1, -R3.reuse ;  /* 0x000000010c0ca824 */ /* 0x100fe400078e0a03 */
[--C-:B------:R-:W-:Y:S01]  /*a420*/  @!P6 IMAD.IADD R11, R11, 0x1, -R3.reuse ;  /* 0x000000010b0be824 */ /* 0x100fe200078e0a03 */
[----:B------:R-:W-:Y:S01]  /*a430*/  ISETP.GT.U32.AND P6, PT, R3, R16, PT ;  /* 0x000000100300720c */ /* 0x000fe20003fc4070 */
[----:B------:R-:W-:-:S02]  /*a440*/  @!P5 IMAD.IADD R14, R14, 0x1, -R3 ;  /* 0x000000010e0ed824 */ /* 0x000fc400078e0a03 */
[----:B------:R-:W-:Y:S01]  /*a450*/  IMAD.HI.U32 R19, R4, R17, RZ ;  /* 0x0000001104137227 */ /* 0x000fe200078e00ff */
[----:B------:R-:W-:-:S03]  /*a460*/  ISETP.GT.U32.AND P3, PT, R3, R12, PT ;  /* 0x0000000c0300720c */ /* 0x000fc60003f64070 */
[----:B------:R-:W-:Y:S02]  /*a470*/  IMAD.MOV.U32 R20, RZ, RZ, R14 ;  /* 0x000000ffff147224 */ /* 0x000fe400078e000e */
[----:B------:R-:W-:Y:S02]  /*a480*/  IMAD.MOV R19, RZ, RZ, -R19 ;  /* 0x000000ffff137224 */ /* 0x000fe400078e0a13 */
[----:B------:R-:W-:Y:S01]  /*a490*/  @!P1 IMAD.MOV R20, RZ, RZ, -R20 ;  /* 0x000000ffff149224 */ /* 0x000fe200078e0a14 */
[----:B------:R-:W-:Y:S01]  /*a4a0*/  IABS R15, R111 ;  /* 0x0000006f000f7213 */ /* 0x000fe20000000000 */
[----:B------:R-:W-:Y:S01]  /*a4b0*/  @!P0 IMAD.MOV R13, RZ, RZ, -R13 ;  /* 0x000000ffff0d8224 */ /* 0x000fe200078e0a0d */
[C---:B------:R-:W-:Y:S01]  /*a4c0*/  ISETP.GT.U32.AND P1, PT, R3.reuse, R10, PT ;  /* 0x0000000a0300720c */ /* 0x040fe20003f24070 */
[C---:B------:R-:W-:Y:S01]  /*a4d0*/  IMAD R17, R3.reuse, R19, R17 ;  /* 0x0000001303117224 */ /* 0x040fe200078e0211 */
[----:B------:R-:W-:Y:S01]  /*a4e0*/  ISETP.GT.U32.AND P0, PT, R3, R9, PT ;  /* 0x000000090300720c */ /* 0x000fe20003f04070 */
[----:B------:R0:W-:Y:S01]  /*a4f0*/  STL [R1+0x4d0], R18 ;  /* 0x0004d01201007387 */ /* 0x0001e20000100800 */
[----:B------:R-:W-:Y:S01]  /*a500*/  ISETP.GE.AND P4, PT, R104, RZ, PT ;  /* 0x000000ff6800720c */ /* 0x000fe20003f86270 */
[----:B------:R-:W-:Y:S01]  /*a510*/  @!P6 IMAD.IADD R16, R16, 0x1, -R3 ;  /* 0x000000011010e824 */ /* 0x000fe200078e0a03 */
[----:B------:R-:W-:Y:S01]  /*a520*/  ISETP.GE.AND P5, PT, R105, RZ, PT ;  /* 0x000000ff6900720c */ /* 0x000fe20003fa6270 */
[----:B------:R-:W-:Y:S01]  /*a530*/  STL [R1+0x3b8], R20 ;  /* 0x0003b81401007387 */ /* 0x000fe20000100800 */
[----:B------:R-:W-:-:S02]  /*a540*/  ISETP.GE.AND P2, PT, R106, RZ, PT ;  /* 0x000000ff6a00720c */ /* 0x000fc40003f46270 */
[----:B------:R-:W-:Y:S01]  /*a550*/  ISETP.GT.U32.AND P6, PT, R3, R17, PT ;  /* 0x000000110300720c */ /* 0x000fe20003fc4070 */
[----:B------:R1:W-:Y:S01]  /*a560*/  STL [R1+0x3b4], R13 ;  /* 0x0003b40d01007387 */ /* 0x0003e20000100800 */
[----:B------:R-:W-:Y:S01]  /*a570*/  @!P3 IMAD.IADD R12, R12, 0x1, -R3 ;  /* 0x000000010c0cb824 */ /* 0x000fe200078e0a03 */
[----:B0-----:R-:W-:Y:S01]  /*a580*/  IABS R18, R110 ;  /* 0x0000006e00127213 */ /* 0x001fe20000000000 */
[----:B-1----:R-:W-:Y:S02]  /*a590*/  IMAD.MOV.U32 R13, RZ, RZ, R15 ;  /* 0x000000ffff0d7224 */ /* 0x002fe400078e000f */
[----:B------:R-:W-:Y:S02]  /*a5a0*/  IMAD.MOV.U32 R21, RZ, RZ, R12 ;  /* 0x000000ffff157224 */ /* 0x000fe400078e000c */
[----:B------:R-:W-:-:S04]  /*a5b0*/  IMAD.HI.U32 R15, R4, R13, RZ ;  /* 0x0000000d040f7227 */ /* 0x000fc800078e00ff */
[----:B------:R-:W-:Y:S02]  /*a5c0*/  IMAD.MOV.U32 R20, RZ, RZ, R11 ;  /* 0x000000ffff147224 */ /* 0x000fe400078e000b */
[----:B------:R-:W-:Y:S02]  /*a5d0*/  @!P1 IMAD.IADD R10, R10, 0x1, -R3 ;  /* 0x000000010a0a9824 */ /* 0x000fe400078e0a03 */
[----:B------:R-:W-:Y:S02]  /*a5e0*/  IMAD.MOV R15, RZ, RZ, -R15 ;  /* 0x000000ffff0f7224 */ /* 0x000fe400078e0a0f */
[----:B------:R-:W-:Y:S02]  /*a5f0*/  @!P0 IMAD.IADD R9, R9, 0x1, -R3 ;  /* 0x0000000109098824 */ /* 0x000fe400078e0a03 */
[----:B------:R-:W-:Y:S02]  /*a600*/  @!P4 IMAD.MOV R21, RZ, RZ, -R21 ;  /* 0x000000ffff15c224 */ /* 0x000fe400078e0a15 */
[----:B------:R-:W-:-:S02]  /*a610*/  IMAD.MOV.U32 R14, RZ, RZ, R18 ;  /* 0x000000ffff0e7224 */ /* 0x000fc400078e0012 */
[----:B------:R-:W-:Y:S02]  /*a620*/  @!P5 IMAD.MOV R20, RZ, RZ, -R20 ;  /* 0x000000ffff14d224 */ /* 0x000fe400078e0a14 */
[----:B------:R-:W-:Y:S01]  /*a630*/  IMAD R11, R3, R15, R13 ;  /* 0x0000000f030b7224 */ /* 0x000fe200078e020d */
[----:B------:R-:W-:Y:S01]  /*a640*/  IABS R15, R112 ;  /* 0x00000070000f7213 */ /* 0x000fe20000000000 */
[----:B------:R-:W-:Y:S02]  /*a650*/  @!P2 IMAD.MOV R10, RZ, RZ, -R10 ;  /* 0x000000ffff0aa224 */ /* 0x000fe400078e0a0a */
[----:B------:R-:W-:Y:S01]  /*a660*/  @!P6 IMAD.IADD R17, R17, 0x1, -R3 ;  /* 0x000000011111e824 */ /* 0x000fe200078e0a03 */
[C---:B------:R-:W-:Y:S01]  /*a670*/  ISETP.GT.U32.AND P4, PT, R3.reuse, R9, PT ;  /* 0x000000090300720c */ /* 0x040fe20003f84070 */
[----:B------:R-:W-:Y:S01]  /*a680*/  IMAD.HI.U32 R18, R4, R14, RZ ;  /* 0x0000000e04127227 */ /* 0x000fe200078e00ff */
[----:B------:R-:W-:Y:S02]  /*a690*/  STL [R1+0x3b0], R21 ;  /* 0x0003b01501007387 */ /* 0x000fe40000100800 */
[----:B------:R-:W-:-:S02]  /*a6a0*/  ISETP.GT.U32.AND P6, PT, R3, R17, PT ;  /* 0x000000110300720c */ /* 0x000fc40003fc4070 */
[----:B------:R-:W-:Y:S01]  /*a6b0*/  STL [R1+0x3ac], R20 ;  /* 0x0003ac1401007387 */ /* 0x000fe20000100800 */
[----:B------:R-:W-:-:S03]  /*a6c0*/  IMAD.MOV R18, RZ, RZ, -R18 ;  /* 0x000000ffff127224 */ /* 0x000fc600078e0a12 */
[----:B------:R0:W-:Y:S01]  /*a6d0*/  STL [R1+0x3a8], R10 ;  /* 0x0003a80a01007387 */ /* 0x0001e20000100800 */
[----:B------:R-:W-:Y:S02]  /*a6e0*/  IMAD R14, R3, R18, R14 ;  /* 0x00000012030e7224 */ /* 0x000fe400078e020e */
[----:B0-----:R-:W-:-:S04]  /*a6f0*/  IMAD.HI.U32 R10, R4, R15, RZ ;  /* 0x0000000f040a7227 */ /* 0x001fc800078e00ff */
[----:B------:R-:W-:Y:S01]  /*a700*/  IMAD.MOV R10, RZ, RZ, -R10 ;  /* 0x000000ffff0a7224 */ /* 0x000fe200078e0a0a */
[----:B------:R-:W-:Y:S01]  /*a710*/  IABS R18, R114 ;  /* 0x0000007200127213 */ /* 0x000fe20000000000 */
[----:B------:R-:W-:Y:S02]  /*a720*/  @!P4 IMAD.IADD R9, R9, 0x1, -R3 ;  /* 0x000000010909c824 */ /* 0x000fe400078e0a03 */
[C---:B------:R-:W-:Y:S01]  /*a730*/  IMAD R15, R3.reuse, R10, R15 ;  /* 0x0000000a030f7224 */ /* 0x040fe200078e020f */
[----:B------:R-:W-:Y:S01]  /*a740*/  ISETP.GT.U32.AND P2, PT, R3, R14, PT ;  /* 0x0000000e0300720c */ /* 0x000fe20003f44070 */
[----:B------:R-:W-:Y:S01]  /*a750*/  @!P6 IMAD.IADD R17, R17, 0x1, -R3 ;  /* 0x000000011111e824 */ /* 0x000fe200078e0a03 */
[C---:B------:R-:W-:Y:S01]  /*a760*/  ISETP.GT.U32.AND P4, PT, R3.reuse, R11, PT ;  /* 0x0000000b0300720c */ /* 0x040fe20003f84070 */
[----:B------:R-:W-:Y:S01]  /*a770*/  IMAD.MOV.U32 R19, RZ, RZ, R9 ;  /* 0x000000ffff137224 */ /* 0x000fe200078e0009 */
[----:B------:R-:W-:Y:S01]  /*a780*/  ISETP.GT.U32.AND P6, PT, R3, R15, PT ;  /* 0x0000000f0300720c */ /* 0x000fe20003fc4070 */
[----:B------:R-:W-:Y:S01]  /*a790*/  IMAD.HI.U32 R9, R4, R18, RZ ;  /* 0x0000001204097227 */ /* 0x000fe200078e00ff */
[----:B------:R-:W-:-:S02]  /*a7a0*/  ISETP.GE.AND P3, PT, R107, RZ, PT ;  /* 0x000000ff6b00720c */ /* 0x000fc40003f66270 */
[----:B------:R-:W-:Y:S01]  /*a7b0*/  IABS R12, R113 ;  /* 0x00000071000c7213 */ /* 0x000fe20000000000 */
[----:B------:R-:W-:Y:S01]  /*a7c0*/  IMAD.MOV R9, RZ, RZ, -R9 ;  /* 0x000000ffff097224 */ /* 0x000fe200078e0a09 */
[----:B------:R-:W-:-:S03]  /*a7d0*/  ISETP.GT.U32.AND P5, PT, R3, R16, PT ;  /* 0x000000100300720c */ /* 0x000fc60003fa4070 */
[----:B------:R-:W-:Y:S02]  /*a7e0*/  IMAD R9, R3, R9, R18 ;  /* 0x0000000903097224 */ /* 0x000fe400078e0212 */
[----:B------:R-:W-:-:S04]  /*a7f0*/  IMAD.HI.U32 R13, R4, R12, RZ ;  /* 0x0000000c040d7227 */ /* 0x000fc800078e00ff */
[--C-:B------:R-:W-:Y:S02]  /*a800*/  @!P2 IMAD.IADD R14, R14, 0x1, -R3.reuse ;  /* 0x000000010e0ea824 */ /* 0x100fe400078e0a03 */
        /* <DEDUP_REMOVED lines=8> */
[----:B------:R-:W-:Y:S01]  /*a890*/  ISETP.GE.AND P1, PT, R108, RZ, PT ;  /* 0x000000ff6c00720c */ /* 0x000fe20003f26270 */
[----:B------:R-:W-:Y:S01]  /*a8a0*/  @!P5 IMAD.IADD R16, R16, 0x1, -R3 ;  /* 0x000000011010d824 */ /* 0x000fe200078e0a03 */
[----:B------:R-:W-:-:S02]  /*a8b0*/  IABS R13, R115 ;  /* 0x00000073000d7213 */ /* 0x000fc40000000000 */
[----:B------:R-:W-:Y:S02]  /*a8c0*/  ISETP.GE.AND P0, PT, R109, RZ, PT ;  /* 0x000000ff6d00720c */ /* 0x000fe40003f06270 */
[----:B------:R-:W-:Y:S02]  /*a8d0*/  ISETP.GE.AND P5, PT, R110, RZ, PT ;  /* 0x000000ff6e00720c */ /* 0x000fe40003fa6270 */
[----:B------:R-:W-:Y:S01]  /*a8e0*/  ISETP.GE.AND P4, PT, R111, RZ, PT ;  /* 0x000000ff6f00720c */ /* 0x000fe20003f86270 */
[----:B------:R-:W-:Y:S01]  /*a8f0*/  IMAD.HI.U32 R20, R4, R13, RZ ;  /* 0x0000000d04147227 */ /* 0x000fe200078e00ff */
[----:B------:R0:W-:Y:S03]  /*a900*/  STL [R1+0x3a4], R19 ;  /* 0x0003a41301007387 */ /* 0x0001e60000100800 */
[--C-:B------:R-:W-:Y:S02]  /*a910*/  @!P6 IMAD.IADD R9, R9, 0x1, -R3.reuse ;  /* 0x000000010909e824 */ /* 0x100fe400078e0a03 */
[----:B------:R-:W-:Y:S01]  /*a920*/  @!P2 IMAD.IADD R14, R14, 0x1, -R3 ;  /* 0x000000010e0ea824 */ /* 0x000fe200078e0a03 */
[----:B------:R-:W-:Y:S01]  /*a930*/  ISETP.GT.U32.AND P2, PT, R3, R12, PT ;  /* 0x0000000c0300720c */ /* 0x000fe20003f44070 */
[----:B------:R-:W-:-:S02]  /*a940*/  IMAD.MOV R20, RZ, RZ, -R20 ;  /* 0x000000ffff147224 */ /* 0x000fc400078e0a14 */
[----:B------:R-:W-:Y:S01]  /*a950*/  IMAD.MOV.U32 R22, RZ, RZ, R16 ;  /* 0x000000ffff167224 */ /* 0x000fe200078e0010 */
[----:B0-----:R-:W-:Y:S01]  /*a960*/  IABS R19, R117 ;  /* 0x0000007500137213 */ /* 0x001fe20000000000 */
[----:B------:R-:W-:Y:S01]  /*a970*/  IMAD.MOV.U32 R21, RZ, RZ, R17 ;  /* 0x000000ffff157224 */ /* 0x000fe200078e0011 */
[----:B------:R-:W-:Y:S01]  /*a980*/  ISETP.GT.U32.AND P6, PT, R3, R9, PT ;  /* 0x000000090300720c */ /* 0x000fe20003fc4070 */
[----:B------:R-:W-:Y:S02]  /*a990*/  @!P3 IMAD.IADD R11, R11, 0x1, -R3 ;  /* 0x000000010b0bb824 */ /* 0x000fe400078e0a03 */
[C---:B------:R-:W-:Y:S02]  /*a9a0*/  IMAD R13, R3.reuse, R20, R13 ;  /* 0x00000014030d7224 */ /* 0x040fe400078e020d */
[----:B------:R-:W-:Y:S01]  /*a9b0*/  @!P1 IMAD.MOV R22, RZ, RZ, -R22 ;  /* 0x000000ffff169224 */ /* 0x000fe200078e0a16 */
[----:B------:R-:W-:Y:S01]  /*a9c0*/  ISETP.GT.U32.AND P1, PT, R3, R15, PT ;  /* 0x0000000f0300720c */ /* 0x000fe20003f24070 */
[----:B------:R-:W-:Y:S01]  /*a9d0*/  IMAD.HI.U32 R16, R4, R19, RZ ;  /* 0x0000001304107227 */ /* 0x000fe200078e00ff */
[----:B------:R-:W-:-:S03]  /*a9e0*/  IABS R10, R116 ;  /* 0x00000074000a7213 */ /* 0x000fc60000000000 */
[----:B------:R-:W-:Y:S02]  /*a9f0*/  @!P0 IMAD.MOV R21, RZ, RZ, -R21 ;  /* 0x000000ffff158224 */ /* 0x000fe400078e0a15 */
[----:B------:R-:W-:Y:S02]  /*aa00*/  @!P5 IMAD.MOV R14, RZ, RZ, -R14 ;  /* 0x000000ffff0ed224 */ /* 0x000fe400078e0a0e */
[----:B------:R-:W-:Y:S01]  /*aa10*/  @!P4 IMAD.MOV R11, RZ, RZ, -R11 ;  /* 0x000000ffff0bc224 */ /* 0x000fe200078e0a0b */
[----:B------:R-:W-:Y:S01]  /*aa20*/  STL [R1+0x3a0], R22 ;  /* 0x0003a01601007387 */ /* 0x000fe20000100800 */
[----:B------:R-:W-:Y:S01]  /*aa30*/  IMAD.MOV R16, RZ, RZ, -R16 ;  /* 0x000000ffff107224 */ /* 0x000fe200078e0a10 */
[----:B------:R-:W-:Y:S01]  /*aa40*/  ISETP.GT.U32.AND P5, PT, R3, R13, PT ;  /* 0x0000000d0300720c */ /* 0x000fe20003fa4070 */
[----:B------:R-:W-:Y:S01]  /*aa50*/  IMAD.HI.U32 R18, R4, R10, RZ ;  /* 0x0000000a04127227 */ /* 0x000fe200078e00ff */
[----:B------:R-:W-:Y:S01]  /*aa60*/  STL [R1+0x39c], R21 ;  /* 0x00039c1501007387 */ /* 0x000fe20000100800 */
[----:B------:R-:W-:-:S03]  /*aa70*/  ISETP.GE.AND P3, PT, R112, RZ, PT ;  /* 0x000000ff7000720c */ /* 0x000fc60003f66270 */
[----:B------:R-:W-:Y:S01]  /*aa80*/  STL [R1+0x398], R14 ;  /* 0x0003980e01007387 */ /* 0x000fe20000100800 */
[----:B------:R-:W-:-:S03]  /*aa90*/  @!P2 IMAD.IADD R12, R12, 0x1, -R3 ;  /* 0x000000010c0ca824 */ /* 0x000fc600078e0a03 */
[----:B------:R0:W-:Y:S01]  /*aaa0*/  STL [R1+0x394], R11 ;  /* 0x0003940b01007387 */ /* 0x0001e20000100800 */
[----:B------:R-:W-:Y:S02]  /*aab0*/  IMAD.MOV R18, RZ, RZ, -R18 ;  /* 0x000000ffff127224 */ /* 0x000fe400078e0a12 */
[--C-:B------:R-:W-:Y:S01]  /*aac0*/  @!P6 IMAD.IADD R9, R9, 0x1, -R3.reuse ;  /* 0x000000010909e824 */ /* 0x100fe200078e0a03 */
[----:B------:R-:W-:Y:S01]  /*aad0*/  ISETP.GT.U32.AND P0, PT, R3, R12, PT ;  /* 0x0000000c0300720c */ /* 0x000fe20003f04070 */
[----:B------:R-:W-:Y:S02]  /*aae0*/  @!P1 IMAD.IADD R15, R15, 0x1, -R3 ;  /* 0x000000010f0f9824 */ /* 0x000fe400078e0a03 */
[C---:B0-----:R-:W-:Y:S02]  /*aaf0*/  IMAD R11, R3.reuse, R16, R19 ;  /* 0x00000010030b7224 */ /* 0x041fe400078e0213 */
[----:B------:R-:W-:-:S03]  /*ab00*/  IMAD R10, R3, R18, R10 ;  /* 0x00000012030a7224 */ /* 0x000fc600078e020a */
[----:B------:R-:W-:Y:S01]  /*ab10*/  ISETP.GT.U32.AND P6, PT, R3, R11, PT ;  /* 0x0000000b0300720c */ /* 0x000fe20003fc4070 */
[----:B------:R-:W-:Y:S01]  /*ab20*/  IMAD.MOV.U32 R17, RZ, RZ, R15 ;  /* 0x000000ffff117224 */ /* 0x000fe200078e000f */
[----:B------:R-:W-:Y:S01]  /*ab30*/  IABS R18, R118 ;  /* 0x0000007600127213 */ /* 0x000fe20000000000 */
[----:B------:R-:W-:Y:S01]  /*ab40*/  @!P5 IMAD.IADD R13, R13, 0x1, -R3 ;  /* 0x000000010d0dd824 */ /* 0x000fe200078e0a03 */
[----:B------:R-:W-:Y:S01]  /*ab50*/  ISETP.GT.U32.AND P1, PT, R3, R10, PT ;  /* 0x0000000a0300720c */ /* 0x000fe20003f24070 */
[----:B------:R-:W-:Y:S01]  /*ab60*/  @!P3 IMAD.MOV R17, RZ, RZ, -R17 ;  /* 0x000000ffff11b224 */ /* 0x000fe200078e0a11 */
[----:B------:R-:W-:Y:S01]  /*ab70*/  ISETP.GE.AND P2, PT, R113, RZ, PT ;  /* 0x000000ff7100720c */ /* 0x000fe20003f46270 */
[----:B------:R-:W-:Y:S01]  /*ab80*/  IMAD.HI.U32 R14, R4, R18, RZ ;  /* 0x00000012040e7227 */ /* 0x000fe200078e00ff */
[----:B------:R-:W-:Y:S02]  /*ab90*/  ISETP.GT.U32.AND P3, PT, R3, R13, PT ;  /* 0x0000000d0300720c */ /* 0x000fe40003f64070 */
[----:B------:R-:W-:Y:S01]  /*aba0*/  IABS R15, R119 ;  /* 0x00000077000f7213 */ /* 0x000fe20000000000 */
[----:B------:R-:W-:-:S02]  /*abb0*/  @!P0 IMAD.IADD R12, R12, 0x1, -R3 ;  /* 0x000000010c0c8824 */ /* 0x000fc400078e0a03 */
[--C-:B------:R-:W-:Y:S02]  /*abc0*/  @!P6 IMAD.IADD R11, R11, 0x1, -R3.reuse ;  /* 0x000000010b0be824 */ /* 0x100fe400078e0a03 */
[----:B------:R-:W-:Y:S01]  /*abd0*/  IMAD.MOV R14, RZ, RZ, -R14 ;  /* 0x000000ffff0e7224 */ /* 0x000fe200078e0a0e */
[----:B------:R0:W-:Y:S01]  /*abe0*/  STL [R1+0x390], R17 ;  /* 0x0003901101007387 */ /* 0x0001e20000100800 */
[--C-:B------:R-:W-:Y:S01]  /*abf0*/  @!P1 IMAD.IADD R10, R10, 0x1, -R3.reuse ;  /* 0x000000010a0a9824 */ /* 0x100fe200078e0a03 */
[C---:B------:R-:W-:Y:S01]  /*ac00*/  ISETP.GT.U32.AND P6, PT, R3.reuse, R11, PT ;  /* 0x0000000b0300720c */ /* 0x040fe20003fc4070 */
[----:B------:R-:W-:Y:S02]  /*ac10*/  IMAD R14, R3, R14, R18 ;  /* 0x0000000e030e7224 */ /* 0x000fe400078e0212 */
[----:B------:R-:W-:Y:S02]  /*ac20*/  @!P3 IMAD.IADD R13, R13, 0x1, -R3 ;  /* 0x000000010d0db824 */ /* 0x000fe400078e0a03 */
[----:B0-----:R-:W-:-:S02]  /*ac30*/  IMAD.MOV.U32 R17, RZ, RZ, R12 ;  /* 0x000000ffff117224 */ /* 0x001fc400078e000c */
[----:B------:R-:W-:Y:S01]  /*ac40*/  IMAD.HI.U32 R12, R4, R15, RZ ;  /* 0x0000000f040c7227 */ /* 0x000fe200078e00ff */
[----:B------:R-:W-:-:S03]  /*ac50*/  ISETP.GT.U32.AND P3, PT, R3, R14, PT ;  /* 0x0000000e0300720c */ /* 0x000fc60003f64070 */
[----:B------:R-:W-:Y:S02]  /*ac60*/  IMAD.MOV.U32 R18, RZ, RZ, R9 ;  /* 0x000000ffff127224 */ /* 0x000fe400078e0009 */
[----:B------:R-:W-:Y:S01]  /*ac70*/  @!P2 IMAD.MOV R17, RZ, RZ, -R17 ;  /* 0x000000ffff11a224 */ /* 0x000fe200078e0a11 */
[----:B------:R-:W-:Y:S01]  /*ac80*/  ISETP.GT.U32.AND P2, PT, R3, R10, PT ;  /* 0x0000000a0300720c */ /* 0x000fe20003f44070 */
[----:B------:R-:W-:Y:S01]  /*ac90*/  IMAD.MOV R9, RZ, RZ, -R12 ;  /* 0x000000ffff097224 */ /* 0x000fe200078e0a0c */
[----:B------:R-:W-:-:S03]  /*aca0*/  ISETP.GE.AND P4, PT, R114, RZ, PT ;  /* 0x000000ff7200720c */ /* 0x000fc60003f86270 */
[----:B------:R-:W-:Y:S01]  /*acb0*/  IMAD R9, R3, R9, R15 ;  /* 0x0000000903097224 */ /* 0x000fe200078e020f */
[----:B------:R-:W-:Y:S01]  /*acc0*/  IABS R16, R120 ;  /* 0x0000007800107213 */ /* 0x000fe20000000000 */
[--C-:B------:R-:W-:Y:S01]  /*acd0*/  @!P6 IMAD.IADD R11, R11, 0x1, -R3.reuse ;  /* 0x000000010b0be824 */ /* 0x100fe200078e0a03 */
[----:B------:R-:W-:Y:S02]  /*ace0*/  ISETP.GE.AND P0, PT, R115, RZ, PT ;  /* 0x000000ff7300720c */ /* 0x000fe40003f06270 */
[----:B------:R-:W-:Y:S02]  /*acf0*/  ISETP.GE.AND P5, PT, R116, RZ, PT ;  /* 0x000000ff7400720c */ /* 0x000fe40003fa6270 */
[----:B------:R-:W-:Y:S01]  /*ad00*/  ISETP.GT.U32.AND P6, PT, R3, R9, PT ;  /* 0x000000090300720c */ /* 0x000fe20003fc4070 */
[----:B------:R-:W-:Y:S01]  /*ad10*/  IMAD.HI.U32 R12, R4, R16, RZ ;  /* 0x00000010040c7227 */ /* 0x000fe200078e00ff */
[----:B------:R0:W-:Y:S03]  /*ad20*/  STL [R1+0x38c], R17 ;  /* 0x00038c1101007387 */ /* 0x0001e60000100800 */
[--C-:B------:R-:W-:Y:S01]  /*ad30*/  @!P3 IMAD.IADD R14, R14, 0x1, -R3.reuse ;  /* 0x000000010e0eb824 */ /* 0x100fe200078e0a03 */
[----:B------:R-:W-:Y:S01]  /*ad40*/  ISETP.GE.AND P3, PT, R121, RZ, PT ;  /* 0x000000ff7900720c */ /* 0x000fe20003f66270 */
[----:B------:R-:W-:Y:S01]  /*ad50*/  @!P2 IMAD.IADD R10, R10, 0x1, -R3 ;  /* 0x000000010a0aa824 */ /* 0x000fe200078e0a03 */
[----:B------:R-:W-:Y:S01]  /*ad60*/  IABS R121, R121 ;  /* 0x0000007900797213 */ /* 0x000fe20000000000 */
[----:B------:R-:W-:Y:S01]  /*ad70*/  IMAD.MOV R12, RZ, RZ, -R12 ;  /* 0x000000ffff0c7224 */ /* 0x000fe200078e0a0c */
[----:B------:R-:W-:Y:S01]  /*ad80*/  ISETP.GE.AND P1, PT, R117, RZ, PT ;  /* 0x000000ff7500720c */ /* 0x000fe20003f26270 */
[----:B------:R-:W-:-:S02]  /*ad90*/  @!P4 IMAD.MOV R18, RZ, RZ, -R18 ;  /* 0x000000ffff12c224 */ /* 0x000fc400078e0a12 */
[----:B0-----:R-:W-:Y:S02]  /*ada0*/  IMAD.MOV.U32 R17, RZ, RZ, R13 ;  /* 0x000000ffff117224 */ /* 0x001fe400078e000d */
[----:B------:R-:W-:Y:S02]  /*adb0*/  IMAD.MOV.U32 R19, RZ, RZ, R10 ;  /* 0x000000ffff137224 */ /* 0x000fe400078e000a */
[----:B------:R-:W-:Y:S02]  /*adc0*/  IMAD R15, R3, R12, R16 ;  /* 0x0000000c030f7224 */ /* 0x000fe400078e0210 */
[----:B------:R-:W-:Y:S02]  /*add0*/  IMAD.MOV.U32 R16, RZ, RZ, R121 ;  /* 0x000000ffff107224 */ /* 0x000fe400078e0079 */
[----:B------:R-:W-:Y:S01]  /*ade0*/  @!P0 IMAD.MOV R17, RZ, RZ, -R17 ;  /* 0x000000ffff118224 */ /* 0x000fe200078e0a11 */
[----:B------:R0:W-:Y:S01]  /*adf0*/  STL [R1+0x388], R18 ;  /* 0x0003881201007387 */ /* 0x0001e20000100800 */
[----:B------:R-:W-:Y:S01]  /*ae00*/  @!P6 IMAD.IADD R9, R9, 0x1, -R3 ;  /* 0x000000010909e824 */ /* 0x000fe200078e0a03 */
[----:B------:R-:W-:Y:S01]  /*ae10*/  IABS R12, R122 ;  /* 0x0000007a000c7213 */ /* 0x000fe20000000000 */
[----:B------:R-:W-:Y:S01]  /*ae20*/  @!P5 IMAD.MOV R19, RZ, RZ, -R19 ;  /* 0x000000ffff13d224 */ /* 0x000fe200078e0a13 */
[C---:B------:R-:W-:Y:S01]  /*ae30*/  ISETP.GT.U32.AND P5, PT, R3.reuse, R14, PT ;  /* 0x0000000e0300720c */ /* 0x040fe20003fa4070 */
[----:B------:R-:W-:Y:S01]  /*ae40*/  STL [R1+0x384], R17 ;  /* 0x0003841101007387 */ /* 0x000fe20000100800 */
[----:B------:R-:W-:Y:S01]  /*ae50*/  ISETP.GT.U32.AND P6, PT, R3, R9, PT ;  /* 0x000000090300720c */ /* 0x000fe20003fc4070 */
[----:B0-----:R-:W-:-:S02]  /*ae60*/  IMAD.HI.U32 R18, R4, R16, RZ ;  /* 0x0000001004127227 */ /* 0x001fc400078e00ff */
[----:B------:R0:W-:Y:S02]  /*ae70*/  STL [R1+0x380], R19 ;  /* 0x0003801301007387 */ /* 0x0001e40000100800 */
[----:B------:R-:W-:-:S04]  /*ae80*/  IMAD.HI.U32 R10, R4, R12, RZ ;  /* 0x0000000c040a7227 */ /* 0x000fc800078e00ff */
[----:B------:R-:W-:Y:S02]  /*ae90*/  IMAD.MOV R18, RZ, RZ, -R18 ;  /* 0x000000ffff127224 */ /* 0x000fe400078e0a12 */
[----:B0-----:R-:W-:Y:S02]  /*aea0*/  IMAD.MOV.U32 R19, RZ, RZ, R11 ;  /* 0x000000ffff137224 */ /* 0x001fe400078e000b */
        /* <DEDUP_REMOVED lines=8> */
[----:B------:R-:W-:Y:S02]  /*af30*/  ISETP.GT.U32.AND P6, PT, R3, R10, PT ;  /* 0x0000000a0300720c */ /* 0x000fe40003fc4070 */
[----:B------:R-:W-:Y:S02]  /*af40*/  IABS R13, R123 ;  /* 0x0000007b000d7213 */ /* 0x000fe40000000000 */
[----:B------:R-:W-:Y:S01]  /*af50*/  IABS R17, R130 ;  /* 0x0000008200117213 */ /* 0x000fe20000000000 */
[----:B------:R-:W-:Y:S02]  /*af60*/  @!P1 IMAD.IADD R15, R15, 0x1, -R3 ;  /* 0x000000010f0f9824 */ /* 0x000fe400078e0a03 */
[----:B------:R-:W-:Y:S01]  /*af70*/  IMAD.HI.U32 R18, R4, R13, RZ ;  /* 0x0000000d04127227 */ /* 0x000fe200078e00ff */
[----:B------:R-:W-:-:S03]  /*af80*/  IABS R12, R131 ;  /* 0x00000083000c7213 */ /* 0x000fc60000000000 */
[----:B------:R-:W-:Y:S02]  /*af90*/  IMAD.MOV.U32 R11, RZ, RZ, R17 ;  /* 0x000000ffff0b7224 */ /* 0x000fe400078e0011 */
[----:B------:R-:W-:Y:S01]  /*afa0*/  @!P5 IMAD.IADD R16, R16, 0x1, -R3 ;  /* 0x000000011010d824 */ /* 0x000fe200078e0a03 */
[----:B------:R-:W-:Y:S01]  /*afb0*/  ISETP.GT.U32.AND P5, PT, R3, R15, PT ;  /* 0x0000000f0300720c */ /* 0x000fe20003fa4070 */
[----:B------:R-:W-:Y:S01]  /*afc0*/  IMAD.MOV R18, RZ, RZ, -R18 ;  /* 0x000000ffff127224 */ /* 0x000fe200078e0a12 */
[----:B------:R-:W-:Y:S01]  /*afd0*/  ISETP.GE.AND P0, PT, R119, RZ, PT ;  /* 0x000000ff7700720c */ /* 0x000fe20003f06270 */
[----:B------:R-:W-:Y:S01]  /*afe0*/  IMAD.HI.U32 R17, R4, R11, RZ ;  /* 0x0000000b04117227 */ /* 0x000fe200078e00ff */
[----:B------:R-:W-:-:S03]  /*aff0*/  ISETP.GE.AND P4, PT, R118, RZ, PT ;  /* 0x000000ff7600720c */ /* 0x000fc60003f86270 */
[----:B------:R-:W-:Y:S01]  /*b000*/  @!P6 IMAD.IADD R10, R10, 0x1, -R3 ;  /* 0x000000010a0ae824 */ /* 0x000fe200078e0a03 */
[C---:B------:R-:W-:Y:S01]  /*b010*/  ISETP.GT.U32.AND P6, PT, R3.reuse, R16, PT ;  /* 0x000000100300720c */ /* 0x040fe20003fc4070 */
[C---:B------:R-:W-:Y:S02]  /*b020*/  IMAD R13, R3.reuse, R18, R13 ;  /* 0x00000012030d7224 */ /* 0x040fe400078e020d */
[----:B------:R-:W-:Y:S02]  /*b030*/  IMAD.MOV R17, RZ, RZ, -R17 ;  /* 0x000000ffff117224 */ /* 0x000fe400078e0a11 */
[----:B------:R-:W-:Y:S01]  /*b040*/  IMAD.HI.U32 R18, R4, R12, RZ ;  /* 0x0000000c04127227 */ /* 0x000fe200078e00ff */
[----:B------:R0:W-:Y:S03]  /*b050*/  STL [R1+0x37c], R19 ;  /* 0x00037c1301007387 */ /* 0x0001e60000100800 */
[----:B------:R-:W-:-:S02]  /*b060*/  IMAD R11, R3, R17, R11 ;  /* 0x00000011030b7224 */ /* 0x000fc400078e020b */
[----:B------:R-:W-:Y:S02]  /*b070*/  IMAD.MOV R18, RZ, RZ, -R18 ;  /* 0x000000ffff127224 */ /* 0x000fe400078e0a12 */
[----:B------:R-:W-:Y:S02]  /*b080*/  @!P5 IMAD.IADD R15, R15, 0x1, -R3 ;  /* 0x000000010f0fd824 */ /* 0x000fe400078e0a03 */
[----:B0-----:R-:W-:Y:S02]  /*b090*/  IMAD.MOV.U32 R19, RZ, RZ, R14 ;  /* 0x000000ffff137224 */ /* 0x001fe400078e000e */
[----:B------:R-:W-:Y:S01]  /*b0a0*/  IMAD.MOV.U32 R14, RZ, RZ, R9 ;  /* 0x000000ffff0e7224 */ /* 0x000fe200078e0009 */
[C---:B------:R-:W-:Y:S01]  /*b0b0*/  ISETP.GT.U32.AND P5, PT, R3.reuse, R11, PT ;  /* 0x0000000b0300720c */ /* 0x040fe20003fa4070 */
[C---:B------:R-:W-:Y:S01]  /*b0c0*/  IMAD R12, R3.reuse, R18, R12 ;  /* 0x00000012030c7224 */ /* 0x040fe200078e020c */
[----:B------:R-:W-:Y:S01]  /*b0d0*/  IABS R17, R132 ;  /* 0x0000008400117213 */ /* 0x000fe20000000000 */
[----:B------:R-:W-:Y:S01]  /*b0e0*/  @!P0 IMAD.MOV R14, RZ, RZ, -R14 ;  /* 0x000000ffff0e8224 */ /* 0x000fe200078e0a0e */
[C---:B------:R-:W-:Y:S01]  /*b0f0*/  ISETP.GT.U32.AND P0, PT, R3.reuse, R13, PT ;  /* 0x0000000d0300720c */ /* 0x040fe20003f04070 */
[----:B------:R-:W-:Y:S01]  /*b100*/  @!P4 IMAD.MOV R19, RZ, RZ, -R19 ;  /* 0x000000ffff13c224 */ /* 0x000fe200078e0a13 */
[C---:B------:R-:W-:Y:S01]  /*b110*/  ISETP.GT.U32.AND P4, PT, R3.reuse, R10, PT ;  /* 0x0000000a0300720c */ /* 0x040fe20003f84070 */
[----:B------:R-:W-:Y:S01]  /*b120*/  @!P6 IMAD.IADD R16, R16, 0x1, -R3 ;  /* 0x000000011010e824 */ /* 0x000fe200078e0a03 */
[----:B------:R-:W-:Y:S01]  /*b130*/  ISETP.GT.U32.AND P6, PT, R3, R12, PT ;  /* 0x0000000c0300720c */ /* 0x000fe20003fc4070 */
[----:B------:R-:W-:Y:S01]  /*b140*/  IMAD.MOV.U32 R9, RZ, RZ, R17 ;  /* 0x000000ffff097224 */ /* 0x000fe200078e0011 */
[----:B------:R-:W-:-:S02]  /*b150*/  ISETP.GE.AND P2, PT, R120, RZ, PT ;  /* 0x000000ff7800720c */ /* 0x000fc40003f46270 */
[----:B------:R-:W-:Y:S01]  /*b160*/  ISETP.GE.AND P1, PT, R122, RZ, PT ;  /* 0x000000ff7a00720c */ /* 0x000fe20003f26270 */
[----:B------:R-:W-:Y:S01]  /*b170*/  IMAD.HI.U32 R17, R4, R9, RZ ;  /* 0x0000000904117227 */ /* 0x000fe200078e00ff */
[----:B------:R0:W-:Y:S03]  /*b180*/  STL [R1+0x378], R19 ;  /* 0x0003781301007387 */ /* 0x0001e60000100800 */
[----:B------:R-:W-:Y:S01]  /*b190*/  @!P5 IMAD.IADD R11, R11, 0x1, -R3 ;  /* 0x000000010b0bd824 */ /* 0x000fe200078e0a03 */
[----:B------:R1:W-:Y:S01]  /*b1a0*/  STL [R1+0x374], R14 ;  /* 0x0003740e01007387 */ /* 0x0003e20000100800 */
[----:B------:R-:W-:Y:S02]  /*b1b0*/  IMAD.MOV R17, RZ, RZ, -R17 ;  /* 0x000000ffff117224 */ /* 0x000fe400078e0a11 */
[----:B------:R-:W-:Y:S02]  /*b1c0*/  @!P0 IMAD.IADD R13, R13, 0x1, -R3 ;  /* 0x000000010d0d8824 */ /* 0x000fe400078e0a03 */
[----:B------:R-:W-:-:S02]  /*b1d0*/  IMAD.MOV.U32 R20, RZ, RZ, R15 ;  /* 0x000000ffff147224 */ /* 0x000fc400078e000f */
[----:B0-----:R-:W-:Y:S01]  /*b1e0*/  IMAD.MOV.U32 R19, RZ, RZ, R16 ;  /* 0x000000ffff137224 */ /* 0x001fe200078e0010 */
[----:B-1----:R-:W-:Y:S01]  /*b1f0*/  IABS R14, R133 ;  /* 0x00000085000e7213 */ /* 0x002fe20000000000 */
[--C-:B------:R-:W-:Y:S02]  /*b200*/  @!P4 IMAD.IADD R10, R10, 0x1, -R3.reuse ;  /* 0x000000010a0ac824 */ /* 0x100fe400078e0a03 */
[----:B------:R-:W-:Y:S01]  /*b210*/  @!P6 IMAD.IADD R12, R12, 0x1, -R3 ;  /* 0x000000010c0ce824 */ /* 0x000fe200078e0a03 */
[C---:B------:R-:W-:Y:S01]  /*b220*/  ISETP.GT.U32.AND P6, PT, R3.reuse, R11, PT ;  /* 0x0000000b0300720c */ /* 0x040fe20003fc4070 */
[----:B------:R-:W-:Y:S01]  /*b230*/  IMAD.HI.U32 R18, R4, R14, RZ ;  /* 0x0000000e04127227 */ /* 0x000fe200078e00ff */
[----:B------:R-:W-:-:S03]  /*b240*/  ISETP.GT.U32.AND P5, PT, R3, R13, PT ;  /* 0x0000000d0300720c */ /* 0x000fc60003fa4070 */
[C---:B------:R-:W-:Y:S02]  /*b250*/  IMAD R9, R3.reuse, R17, R9 ;  /* 0x0000001103097224 */ /* 0x040fe400078e0209 */
[----:B------:R-:W-:Y:S02]  /*b260*/  @!P2 IMAD.MOV R20, RZ, RZ, -R20 ;  /* 0x000000ffff14a224 */ /* 0x000fe400078e0a14 */
[----:B------:R-:W-:Y:S02]  /*b270*/  @!P3 IMAD.MOV R19, RZ, RZ, -R19 ;  /* 0x000000ffff13b224 */ /* 0x000fe400078e0a13 */
[----:B------:R-:W-:Y:S01]  /*b280*/  @!P1 IMAD.MOV R10, RZ, RZ, -R10 ;  /* 0x000000ffff0a9224 */ /* 0x000fe200078e0a0a */
[----:B------:R-:W-:Y:S01]  /*b290*/  STL [R1+0x370], R20 ;  /* 0x0003701401007387 */ /* 0x000fe20000100800 */
[----:B------:R-:W-:Y:S01]  /*b2a0*/  IMAD.MOV R18, RZ, RZ, -R18 ;  /* 0x000000ffff127224 */ /* 0x000fe200078e0a12 */
[----:B------:R-:W-:Y:S02]  /*b2b0*/  ISETP.GT.U32.AND P1, PT, R3, R9, PT ;  /* 0x000000090300720c */ /* 0x000fe40003f24070 */
[----:B------:R-:W-:Y:S01]  /*b2c0*/  STL [R1+0x36c], R19 ;  /* 0x00036c1301007387 */ /* 0x000fe20000100800 */
[----:B------:R-:W-:-:S03]  /*b2d0*/  ISETP.GE.AND P4, PT, R123, RZ, PT ;  /* 0x000000ff7b00720c */ /* 0x000fc60003f86270 */
[----:B------:R0:W-:Y:S01]  /*b2e0*/  STL [R1+0x368], R10 ;  /* 0x0003680a01007387 */ /* 0x0001e20000100800 */
[----:B------:R-:W-:Y:S02]  /*b2f0*/  IABS R17, R134 ;  /* 0x0000008600117213 */ /* 0x000fe40000000000 */
[----:B------:R-:W-:Y:S01]  /*b300*/  ISETP.GT.U32.AND P2, PT, R3, R12, PT ;  /* 0x0000000c0300720c */ /* 0x000fe20003f44070 */
[--C-:B------:R-:W-:Y:S02]  /*b310*/  @!P6 IMAD.IADD R11, R11, 0x1, -R3.reuse ;  /* 0x000000010b0be824 */ /* 0x100fe400078e0a03 */
[----:B0-----:R-:W-:Y:S02]  /*b320*/  IMAD R10, R3, R18, R14 ;  /* 0x00000012030a7224 */ /* 0x001fe400078e020e */
[----:B------:R-:W-:Y:S02]  /*b330*/  @!P5 IMAD.IADD R13, R13, 0x1, -R3 ;  /* 0x000000010d0dd824 */ /* 0x000fe400078e0a03 */
[----:B------:R-:W-:Y:S01]  /*b340*/  IMAD.HI.U32 R14, R4, R17, RZ ;  /* 0x00000011040e7227 */ /* 0x000fe200078e00ff */
[----:B------:R-:W-:-:S02]  /*b350*/  ISETP.GT.U32.AND P6, PT, R3, R10, PT ;  /* 0x0000000a0300720c */ /* 0x000fc40003fc4070 */
[----:B------:R-:W-:Y:S01]  /*b360*/  ISETP.GE.AND P0, PT, R130, RZ, PT ;  /* 0x000000ff8200720c */ /* 0x000fe20003f06270 */
[----:B------:R-:W-:Y:S01]  /*b370*/  IMAD.MOV R14, RZ, RZ, -R14 ;  /* 0x000000ffff0e7224 */ /* 0x000fe200078e0a0e */
[----:B------:R-:W-:Y:S01]  /*b380*/  ISETP.GE.AND P3, PT, R131, RZ, PT ;  /* 0x000000ff8300720c */ /* 0x000fe20003f66270 */
[----:B------:R-:W-:Y:S01]  /*b390*/  @!P1 IMAD.IADD R9, R9, 0x1, -R3 ;  /* 0x0000000109099824 */ /* 0x000fe200078e0a03 */
[----:B------:R-:W-:Y:S01]  /*b3a0*/  IABS R16, R135 ;  /* 0x0000008700107213 */ /* 0x000fe20000000000 */
[----:B------:R-:W-:Y:S01]  /*b3b0*/  IMAD.MOV.U32 R21, RZ, RZ, R13 ;  /* 0x000000ffff157224 */ /* 0x000fe200078e000d */
[----:B------:R-:W-:Y:S01]  /*b3c0*/  IABS R15, R136 ;  /* 0x00000088000f7213 */ /* 0x000fe20000000000 */
[----:B------:R-:W-:Y:S02]  /*b3d0*/  @!P2 IMAD.IADD R12, R12, 0x1, -R3 ;  /* 0x000000010c0ca824 */ /* 0x000fe400078e0a03 */
[C---:B------:R-:W-:Y:S02]  /*b3e0*/  IMAD R14, R3.reuse, R14, R17 ;  /* 0x0000000e030e7224 */ /* 0x040fe400078e0211 */
[----:B------:R-:W-:Y:S01]  /*b3f0*/  @!P4 IMAD.MOV R21, RZ, RZ, -R21 ;  /* 0x000000ffff15c224 */ /* 0x000fe200078e0a15 */
[----:B------:R-:W-:Y:S01]  /*b400*/  ISETP.GT.U32.AND P4, PT, R3, R9, PT ;  /* 0x000000090300720c */ /* 0x000fe20003f84070 */
[----:B------:R-:W-:-:S04]  /*b410*/  IMAD.HI.U32 R19, R4, R16, RZ ;  /* 0x0000001004137227 */ /* 0x000fc800078e00ff */
[----:B------:R-:W-:Y:S02]  /*b420*/  IMAD.MOV.U32 R20, RZ, RZ, R11 ;  /* 0x000000ffff147224 */ /* 0x000fe400078e000b */
[----:B------:R-:W-:Y:S01]  /*b430*/  @!P6 IMAD.IADD R10, R10, 0x1, -R3 ;  /* 0x000000010a0ae824 */ /* 0x000fe200078e0a03 */
[----:B------:R-:W-:Y:S01]  /*b440*/  ISETP.GT.U32.AND P6, PT, R3, R14, PT ;  /* 0x0000000e0300720c */ /* 0x000fe20003fc4070 */
[----:B------:R-:W-:Y:S02]  /*b450*/  IMAD.MOV.U32 R11, RZ, RZ, R12 ;  /* 0x000000ffff0b7224 */ /* 0x000fe400078e000c */
[----:B------:R-:W-:-:S04]  /*b460*/  IMAD.HI.U32 R17, R4, R15, RZ ;  /* 0x0000000f04117227 */ /* 0x000fc800078e00ff */
[----:B------:R-:W-:Y:S02]  /*b470*/  IMAD.MOV R19, RZ, RZ, -R19 ;  /* 0x000000ffff137224 */ /* 0x000fe400078e0a13 */
[----:B------:R-:W-:Y:S02]  /*b480*/  @!P0 IMAD.MOV R20, RZ, RZ, -R20 ;  /* 0x000000ffff148224 */ /* 0x000fe400078e0a14 */
[----:B------:R-:W-:Y:S01]  /*b490*/  @!P3 IMAD.MOV R11, RZ, RZ, -R11 ;  /* 0x000000ffff0bb224 */ /* 0x000fe200078e0a0b */
[----:B------:R-:W-:Y:S01]  /*b4a0*/  STL [R1+0x364], R21 ;  /* 0x0003641501007387 */ /* 0x000fe20000100800 */
[----:B------:R-:W-:Y:S02]  /*b4b0*/  IMAD.MOV R17, RZ, RZ, -R17 ;  /* 0x000000ffff117224 */ /* 0x000fe400078e0a11 */
[----:B------:R-:W-:Y:S01]  /*b4c0*/  IMAD R12, R3, R19, R16 ;  /* 0x00000013030c7224 */ /* 0x000fe200078e0210 */
[----:B------:R-:W-:Y:S01]  /*b4d0*/  STL [R1+0x360], R20 ;  /* 0x0003601401007387 */ /* 0x000fe20000100800 */
[----:B------:R-:W-:Y:S01]  /*b4e0*/  IABS R18, R137 ;  /* 0x0000008900127213 */ /* 0x000fe20000000000 */
[----:B------:R-:W-:-:S02]  /*b4f0*/  @!P4 IMAD.IADD R9, R9, 0x1, -R3 ;  /* 0x000000010909c824 */ /* 0x000fc400078e0a03 */
[----:B------:R0:W-:Y:S01]  /*b500*/  STL [R1+0x35c], R11 ;  /* 0x00035c0b01007387 */ /* 0x0001e20000100800 */
[C---:B------:R-:W-:Y:S01]  /*b510*/  ISETP.GT.U32.AND P4, PT, R3.reuse, R12, PT ;  /* 0x0000000c0300720c */ /* 0x040fe20003f84070 */
[----:B------:R-:W-:Y:S01]  /*b520*/  IMAD.MOV.U32 R13, RZ, RZ, R18 ;  /* 0x000000ffff0d7224 */ /* 0x000fe200078e0012 */
[C---:B------:R-:W-:Y:S01]  /*b530*/  ISETP.GT.U32.AND P0, PT, R3.reuse, R10, PT ;  /* 0x0000000a0300720c */ /* 0x040fe20003f04070 */
[----:B------:R-:W-:Y:S02]  /*b540*/  @!P6 IMAD.IADD R14, R14, 0x1, -R3 ;  /* 0x000000010e0ee824 */ /* 0x000fe400078e0a03 */
[----:B0-----:R-:W-:Y:S01]  /*b550*/  IMAD R11, R3, R17, R15 ;  /* 0x00000011030b7224 */ /* 0x001fe200078e020f */
[----:B------:R-:W-:Y:S01]  /*b560*/  ISETP.GE.AND P2, PT, R133, RZ, PT ;  /* 0x000000ff8500720c */ /* 0x000fe20003f46270 */
[----:B------:R-:W-:-:S03]  /*b570*/  IMAD.HI.U32 R16, R4, R13, RZ ;  /* 0x0000000d04107227 */ /* 0x000fc600078e00ff */
[C---:B------:R-:W-:Y:S02]  /*b580*/  ISETP.GT.U32.AND P6, PT, R3.reuse, R11, PT ;  /* 0x0000000b0300720c */ /* 0x040fe40003fc4070 */
[----:B------:R-:W-:Y:S01]  /*b590*/  ISETP.GE.AND P5, PT, R132, RZ, PT ;  /* 0x000000ff8400720c */ /* 0x000fe20003fa6270 */
[----:B------:R-:W-:Y:S01]  /*b5a0*/  IMAD.MOV R16, RZ, RZ, -R16 ;  /* 0x000000ffff107224 */ /* 0x000fe200078e0a10 */
[----:B------:R-:W-:Y:S01]  /*b5b0*/  IABS R18, R138 ;  /* 0x0000008a00127213 */ /* 0x000fe20000000000 */
[--C-:B------:R-:W-:Y:S02]  /*b5c0*/  @!P4 IMAD.IADD R12, R12, 0x1, -R3.reuse ;  /* 0x000000010c0cc824 */ /* 0x100fe400078e0a03 */
[----:B------:R-:W-:Y:S02]  /*b5d0*/  @!P0 IMAD.IADD R10, R10, 0x1, -R3 ;  /* 0x000000010a0a8824 */ /* 0x000fe400078e0a03 */
[----:B------:R-:W-:Y:S02]  /*b5e0*/  IMAD R13, R3, R16, R13 ;  /* 0x00000010030d7224 */ /* 0x000fe400078e020d */
[----:B------:R-:W-:-:S02]  /*b5f0*/  IMAD.MOV.U32 R20, RZ, RZ, R9 ;  /* 0x000000ffff147224 */ /* 0x000fc400078e0009 */
[----:B------:R-:W-:Y:S01]  /*b600*/  @!P6 IMAD.IADD R11, R11, 0x1, -R3 ;  /* 0x000000010b0be824 */ /* 0x000fe200078e0a03 */
[----:B------:R-:W-:Y:S01]  /*b610*/  ISETP.GT.U32.AND P6, PT, R3, R12, PT ;  /* 0x0000000c0300720c */ /* 0x000fe20003fc4070 */
[----:B------:R-:W-:-:S04]  /*b620*/  IMAD.HI.U32 R19, R4, R18, RZ ;  /* 0x0000001204137227 */ /* 0x000fc800078e00ff */
[----:B------:R-:W-:Y:S01]  /*b630*/  @!P2 IMAD.MOV R10, RZ, RZ, -R10 ;  /* 0x000000ffff0aa224 */ /* 0x000fe200078e0a0a */
[----:B------:R-:W-:Y:S01]  /*b640*/  ISETP.GT.U32.AND P2, PT, R3, R13, PT ;  /* 0x0000000d0300720c */ /* 0x000fe20003f44070 */
[----:B------:R-:W-:Y:S02]  /*b650*/  @!P5 IMAD.MOV R20, RZ, RZ, -R20 ;  /* 0x000000ffff14d224 */ /* 0x000fe400078e0a14 */
[----:B------:R-:W-:-:S03]  /*b660*/  IMAD.MOV R19, RZ, RZ, -R19 ;  /* 0x000000ffff137224 */ /* 0x000fc600078e0a13 */
[----:B------:R-:W-:Y:S01]  /*b670*/  STL [R1+0x358], R20 ;  /* 0x0003581401007387 */ /* 0x000fe20000100800 */
[----:B------:R-:W-:-:S03]  /*b680*/  ISETP.GT.U32.AND P4, PT, R3, R14, PT ;  /* 0x0000000e0300720c */ /* 0x000fc60003f84070 */
[----:B------:R0:W-:Y:S01]  /*b690*/  STL [R1+0x354], R10 ;  /* 0x0003540a01007387 */ /* 0x0001e20000100800 */
[--C-:B------:R-:W-:Y:S01]  /*b6a0*/  @!P6 IMAD.IADD R12, R12, 0x1, -R3.reuse ;  /* 0x000000010c0ce824 */ /* 0x100fe200078e0a03 */
[----:B------:R-:W-:Y:S01]  /*b6b0*/  IABS R15, R139 ;  /* 0x0000008b000f7213 */ /* 0x000fe20000000000 */
[----:B------:R-:W-:Y:S02]  /*b6c0*/  @!P2 IMAD.IADD R13, R13, 0x1, -R3 ;  /* 0x000000010d0da824 */ /* 0x000fe400078e0a03 */
[----:B0-----:R-:W-:Y:S01]  /*b6d0*/  IMAD R10, R3, R19, R18 ;  /* 0x00000013030a7224 */ /* 0x001fe200078e0212 */
[----:B------:R-:W-:-:S04]  /*b6e0*/  ISETP.GE.AND P3, PT, R135, RZ, PT ;  /* 0x000000ff8700720c */ /* 0x000fc80003f66270 */
[C---:B------:R-:W-:Y:S01]  /*b6f0*/  ISETP.GT.U32.AND P6, PT, R3.reuse, R10, PT ;  /* 0x0000000a0300720c */ /* 0x040fe20003fc4070 */
[----:B------:R-:W-:Y:S01]  /*b700*/  IMAD.HI.U32 R9, R4, R15, RZ ;  /* 0x0000000f04097227 */ /* 0x000fe200078e00ff */
[C---:B------:R-:W-:Y:S02]  /*b710*/  ISETP.GT.U32.AND P5, PT, R3.reuse, R11, PT ;  /* 0x0000000b0300720c */ /* 0x040fe40003fa4070 */
[----:B------:R-:W-:Y:S01]  /*b720*/  ISETP.GT.U32.AND P2, PT, R3, R13, PT ;  /* 0x0000000d0300720c */ /* 0x000fe20003f44070 */
[----:B------:R-:W-:Y:S01]  /*b730*/  IMAD.MOV R9, RZ, RZ, -R9 ;  /* 0x000000ffff097224 */ /* 0x000fe200078e0a09 */
[----:B------:R-:W-:Y:S01]  /*b740*/  IABS R16, R141 ;  /* 0x0000008d00107213 */ /* 0x000fe20000000000 */
[----:B------:R-:W-:Y:S01]  /*b750*/  @!P4 IMAD.IADD R14, R14, 0x1, -R3 ;  /* 0x000000010e0ec824 */ /* 0x000fe200078e0a03 */
[----:B------:R-:W-:Y:S01]  /*b760*/  ISETP.GE.AND P4, PT, R137, RZ, PT ;  /* 0x000000ff8900720c */ /* 0x000fe20003f86270 */
[----:B------:R-:W-:Y:S02]  /*b770*/  IMAD R9, R3, R9, R15 ;  /* 0x0000000903097224 */ /* 0x000fe400078e020f */
[----:B------:R-:W-:Y:S01]  /*b780*/  IMAD.MOV.U32 R20, RZ, RZ, R14 ;  /* 0x000000ffff147224 */ /* 0x000fe200078e000e */
[----:B------:R-:W-:Y:S01]  /*b790*/  IABS R14, R142 ;  /* 0x0000008e000e7213 */ /* 0x000fe20000000000 */
[----:B------:R-:W-:-:S02]  /*b7a0*/  @!P6 IMAD.IADD R10, R10, 0x1, -R3 ;  /* 0x000000010a0ae824 */ /* 0x000fc400078e0a03 */
[----:B------:R-:W-:Y:S02]  /*b7b0*/  IMAD.MOV.U32 R19, RZ, RZ, R12 ;  /* 0x000000ffff137224 */ /* 0x000fe400078e000c */
[----:B------:R-:W-:Y:S01]  /*b7c0*/  IMAD.HI.U32 R15, R4, R16, RZ ;  /* 0x00000010040f7227 */ /* 0x000fe200078e00ff */
[----:B------:R-:W-:-:S03]  /*b7d0*/  IABS R17, R140 ;  /* 0x0000008c00117213 */ /* 0x000fc60000000000 */
[----:B------:R-:W-:Y:S01]  /*b7e0*/  @!P3 IMAD.MOV R19, RZ, RZ, -R19 ;  /* 0x000000ffff13b224 */ /* 0x000fe200078e0a13 */
[----:B------:R-:W-:Y:S01]  /*b7f0*/  ISETP.GT.U32.AND P3, PT, R3, R10, PT ;  /* 0x0000000a0300720c */ /* 0x000fe20003f64070 */
[----:B------:R-:W-:Y:S02]  /*b800*/  IMAD.MOV R15, RZ, RZ, -R15 ;  /* 0x000000ffff0f7224 */ /* 0x000fe400078e0a0f */
[----:B------:R-:W-:Y:S01]  /*b810*/  @!P5 IMAD.IADD R11, R11, 0x1, -R3 ;  /* 0x000000010b0bd824 */ /* 0x000fe200078e0a03 */
[----:B------:R-:W-:Y:S01]  /*b820*/  ISETP.GT.U32.AND P5, PT, R3, R9, PT ;  /* 0x000000090300720c */ /* 0x000fe20003fa4070 */
[----:B------:R-:W-:Y:S01]  /*b830*/  IMAD.HI.U32 R12, R4, R14, RZ ;  /* 0x0000000e040c7227 */ /* 0x000fe200078e00ff */
[----:B------:R-:W-:-:S03]  /*b840*/  ISETP.GE.AND P1, PT, R134, RZ, PT ;  /* 0x000000ff8600720c */ /* 0x000fc60003f26270 */
[----:B------:R-:W-:Y:S01]  /*b850*/  @!P2 IMAD.IADD R13, R13, 0x1, -R3 ;  /* 0x000000010d0da824 */ /* 0x000fe200078e0a03 */
[----:B------:R-:W-:Y:S01]  /*b860*/  ISETP.GE.AND P0, PT, R136, RZ, PT ;  /* 0x000000ff8800720c */ /* 0x000fe20003f06270 */
[----:B------:R-:W-:Y:S02]  /*b870*/  IMAD R16, R3, R15, R16 ;  /* 0x0000000f03107224 */ /* 0x000fe400078e0210 */
[----:B------:R-:W-:Y:S02]  /*b880*/  IMAD.MOV R12, RZ, RZ, -R12 ;  /* 0x000000ffff0c7224 */ /* 0x000fe400078e0a0c */
[----:B------:R-:W-:Y:S02]  /*b890*/  IMAD.MOV.U32 R15, RZ, RZ, R13 ;  /* 0x000000ffff0f7224 */ /* 0x000fe400078e000d */
[----:B------:R-:W-:-:S04]  /*b8a0*/  IMAD.HI.U32 R18, R4, R17, RZ ;  /* 0x0000001104127227 */ /* 0x000fc800078e00ff */
[C---:B------:R-:W-:Y:S02]  /*b8b0*/  IMAD R14, R3.reuse, R12, R14 ;  /* 0x0000000c030e7224 */ /* 0x040fe400078e020e */
[----:B------:R-:W-:Y:S01]  /*b8c0*/  @!P4 IMAD.MOV R15, RZ, RZ, -R15 ;  /* 0x000000ffff0fc224 */ /* 0x000fe200078e0a0f */
[C---:B------:R-:W-:Y:S01]  /*b8d0*/  ISETP.GT.U32.AND P4, PT, R3.reuse, R16, PT ;  /* 0x000000100300720c */ /* 0x040fe20003f84070 */
[----:B------:R-:W-:Y:S02]  /*b8e0*/  IMAD.MOV R18, RZ, RZ, -R18 ;  /* 0x000000ffff127224 */ /* 0x000fe400078e0a12 */
[----:B------:R-:W-:Y:S01]  /*b8f0*/  @!P3 IMAD.IADD R10, R10, 0x1, -R3 ;  /* 0x000000010a0ab824 */ /* 0x000fe200078e0a03 */
[C---:B------:R-:W-:Y:S01]  /*b900*/  ISETP.GT.U32.AND P3, PT, R3.reuse, R14, PT ;  /* 0x0000000e0300720c */ /* 0x040fe20003f64070 */
[----:B------:R-:W-:Y:S02]  /*b910*/  IMAD R17, R3, R18, R17 ;  /* 0x0000001203117224 */ /* 0x000fe400078e0211 */
[----:B------:R-:W-:-:S02]  /*b920*/  @!P5 IMAD.IADD R9, R9, 0x1, -R3 ;  /* 0x000000010909d824 */ /* 0x000fc400078e0a03 */
[----:B------:R-:W-:Y:S02]  /*b930*/  @!P1 IMAD.MOV R20, RZ, RZ, -R20 ;  /* 0x000000ffff149224 */ /* 0x000fe400078e0a14 */
[----:B------:R-:W-:Y:S01]  /*b940*/  @!P0 IMAD.MOV R11, RZ, RZ, -R11 ;  /* 0x000000ffff0b8224 */ /* 0x000fe200078e0a0b */
[C---:B------:R-:W-:Y:S02]  /*b950*/  ISETP.GT.U32.AND P5, PT, R3.reuse, R9, PT ;  /* 0x000000090300720c */ /* 0x040fe40003fa4070 */
[----:B------:R-:W-:Y:S01]  /*b960*/  ISETP.GT.U32.AND P2, PT, R3, R17, PT ;  /* 0x000000110300720c */ /* 0x000fe20003f44070 */
[----:B------:R-:W-:Y:S01]  /*b970*/  STL [R1+0x350], R20 ;  /* 0x0003501401007387 */ /* 0x000fe20000100800 */
[----:B------:R-:W-:-:S03]  /*b980*/  @!P4 IMAD.IADD R16, R16, 0x1, -R3 ;  /* 0x000000011010c824 */ /* 0x000fc600078e0a03 */
[----:B------:R-:W-:Y:S04]  /*b990*/  STL [R1+0x34c], R19 ;  /* 0x00034c1301007387 */ /* 0x000fe80000100800 */
[----:B------:R0:W-:Y:S01]  /*b9a0*/  STL [R1+0x348], R11 ;  /* 0x0003480b01007387 */ /* 0x0001e20000100800 */
[----:B------:R-:W-:Y:S01]  /*b9b0*/  ISETP.GE.AND P1, PT, R138, RZ, PT ;  /* 0x000000ff8a00720c */ /* 0x000fe20003f26270 */
[--C-:B------:R-:W-:Y:S01]  /*b9c0*/  @!P3 IMAD.IADD R14, R14, 0x1, -R3.reuse ;  /* 0x000000010e0eb824 */ /* 0x100fe200078e0a03 */
[----:B------:R-:W-:Y:S02]  /*b9d0*/  ISETP.GE.AND P6, PT, R139, RZ, PT ;  /* 0x000000ff8b00720c */ /* 0x000fe40003fc6270 */
[----:B------:R-:W-:Y:S02]  /*b9e0*/  ISETP.GT.U32.AND P3, PT, R3, R16, PT ;  /* 0x000000100300720c */ /* 0x000fe40003f64070 */
[----:B0-----:R-:W-:Y:S01]  /*b9f0*/  IABS R11, R143 ;  /* 0x0000008f000b7213 */ /* 0x001fe20000000000 */
[----:B------:R-:W-:-:S04]  /*ba00*/  @!P5 IMAD.IADD R9, R9, 0x1, -R3 ;  /* 0x000000010909d824 */ /* 0x000fc800078e0a03 */
[----:B------:R-:W-:-:S04]  /*ba10*/  IMAD.HI.U32 R13, R4, R11, RZ ;  /* 0x0000000b040d7227 */ /* 0x000fc800078e00ff */
[----:B------:R-:W-:Y:S02]  /*ba20*/  @!P2 IMAD.IADD R17, R17, 0x1, -R3 ;  /* 0x000000011111a824 */ /* 0x000fe400078e0a03 */
[----:B------:R-:W-:Y:S02]  /*ba30*/  IMAD.MOV R13, RZ, RZ, -R13 ;  /* 0x000000ffff0d7224 */ /* 0x000fe400078e0a0d */
[----:B------:R-:W-:Y:S01]  /*ba40*/  IMAD.MOV.U32 R18, RZ, RZ, R10 ;  /* 0x000000ffff127224 */ /* 0x000fe200078e000a */
[C---:B------:R-:W-:Y:S01]  /*ba50*/  ISETP.GT.U32.AND P4, PT, R3.reuse, R17, PT ;  /* 0x000000110300720c */ /* 0x040fe20003f84070 */
[----:B------:R-:W-:Y:S02]  /*ba60*/  IMAD.MOV.U32 R10, RZ, RZ, R9 ;  /* 0x000000ffff0a7224 */ /* 0x000fe400078e0009 */
[----:B------:R-:W-:Y:S02]  /*ba70*/  IMAD R11, R3, R13, R11 ;  /* 0x0000000d030b7224 */ /* 0x000fe400078e020b */
[----:B------:R-:W-:Y:S01]  /*ba80*/  @!P1 IMAD.MOV R18, RZ, RZ, -R18 ;  /* 0x000000ffff129224 */ /* 0x000fe200078e0a12 */
[----:B------:R-:W-:Y:S01]  /*ba90*/  IABS R12, R144 ;  /* 0x00000090000c7213 */ /* 0x000fe20000000000 */
[----:B------:R-:W-:-:S02]  /*baa0*/  @!P6 IMAD.MOV R10, RZ, RZ, -R10 ;  /* 0x000000ffff0ae224 */ /* 0x000fc400078e0a0a */
[----:B------:R-:W-:Y:S01]  /*bab0*/  @!P3 IMAD.IADD R16, R16, 0x1, -R3 ;  /* 0x000000011010b824 */ /* 0x000fe200078e0a03 */
[----:B------:R-:W-:Y:S01]  /*bac0*/  ISETP.GT.U32.AND P3, PT, R3, R11, PT ;  /* 0x0000000b0300720c */ /* 0x000fe20003f64070 */
[----:B------:R0:W-:Y:S01]  /*bad0*/  STL [R1+0x344], R15 ;  /* 0x0003440f01007387 */ /* 0x0001e20000100800 */
[----:B------:R-:W-:-:S03]  /*bae0*/  ISETP.GE.AND P0, PT, R140, RZ, PT ;  /* 0x000000ff8c00720c */ /* 0x000fc60003f06270 */
[----:B------:R-:W-:Y:S04]  /*baf0*/  STL [R1+0x340], R18 ;  /* 0x0003401201007387 */ /* 0x000fe80000100800 */
[----:B------:R1:W-:Y:S01]  /*bb00*/  STL [R1+0x33c], R10 ;  /* 0x00033c0a01007387 */ /* 0x0003e20000100800 */
[----:B0-----:R-:W-:Y:S01]  /*bb10*/  IABS R15, R145 ;  /* 0x00000091000f7213 */ /* 0x001fe20000000000 */
[----:B------:R-:W-:Y:S01]  /*bb20*/  @!P4 IMAD.IADD R17, R17, 0x1, -R3 ;  /* 0x000000011111c824 */ /* 0x000fe200078e0a03 */
[----:B------:R-:W-:Y:S01]  /*bb30*/  ISETP.GE.AND P5, PT, R141, RZ, PT ;  /* 0x000000ff8d00720c */ /* 0x000fe20003fa6270 */
[----:B-1----:R-:W-:-:S04]  /*bb40*/  IMAD.HI.U32 R10, R4, R12, RZ ;  /* 0x0000000c040a7227 */ /* 0x002fc800078e00ff */
[----:B------:R-:W-:Y:S02]  /*bb50*/  IMAD.MOV.U32 R9, RZ, RZ, R15 ;  /* 0x000000ffff097224 */ /* 0x000fe400078e000f */
[----:B------:R-:W-:Y:S02]  /*bb60*/  IMAD.MOV R10, RZ, RZ, -R10 ;  /* 0x000000ffff0a7224 */ /* 0x000fe400078e0a0a */
[----:B------:R-:W-:-:S04]  /*bb70*/  IMAD.HI.U32 R15, R4, R9, RZ ;  /* 0x00000009040f7227 */ /* 0x000fc800078e00ff */
[----:B------:R-:W-:Y:S02]  /*bb80*/  IMAD R10, R3, R10, R12 ;  /* 0x0000000a030a7224 */ /* 0x000fe400078e020c */
[----:B------:R-:W-:Y:S02]  /*bb90*/  IMAD.MOV.U32 R20, RZ, RZ, R17 ;  /* 0x000000ffff147224 */ /* 0x000fe400078e0011 */
[----:B------:R-:W-:Y:S02]  /*bba0*/  @!P3 IMAD.IADD R11, R11, 0x1, -R3 ;  /* 0x000000010b0bb824 */ /* 0x000fe400078e0a03 */
[----:B------:R-:W-:Y:S02]  /*bbb0*/  IMAD.MOV R15, RZ, RZ, -R15 ;  /* 0x000000ffff0f7224 */ /* 0x000fe400078e0a0f */
[----:B------:R-:W-:Y:S01]  /*bbc0*/  @!P0 IMAD.MOV R20, RZ, RZ, -R20 ;  /* 0x000000ffff148224 */ /* 0x000fe200078e0a14 */
[C---:B------:R-:W-:Y:S02]  /*bbd0*/  ISETP.GT.U32.AND P3, PT, R3.reuse, R11, PT ;  /* 0x0000000b0300720c */ /* 0x040fe40003f64070 */
[C---:B------:R-:W-:Y:S01]  /*bbe0*/  ISETP.GT.U32.AND P0, PT, R3.reuse, R10, PT ;  /* 0x0000000a0300720c */ /* 0x040fe20003f04070 */
[C---:B------:R-:W-:Y:S01]  /*bbf0*/  IMAD R9, R3.reuse, R15, R9 ;  /* 0x0000000f03097224 */ /* 0x040fe200078e0209 */
[----:B------:R-:W-:-:S02]  /*bc00*/  ISETP.GT.U32.AND P1, PT, R3, R14, PT ;  /* 0x0000000e0300720c */ /* 0x000fc40003f24070 */
[----:B------:R-:W-:Y:S01]  /*bc10*/  IABS R15, R147 ;  /* 0x00000093000f7213 */ /* 0x000fe20000000000 */
[----:B------:R-:W-:Y:S01]  /*bc20*/  @!P5 IMAD.MOV R16, RZ, RZ, -R16 ;  /* 0x000000ffff10d224 */ /* 0x000fe200078e0a10 */
[----:B------:R-:W-:Y:S02]  /*bc30*/  ISETP.GE.AND P2, PT, R142, RZ, PT ;  /* 0x000000ff8e00720c */ /* 0x000fe40003f46270 */
[----:B------:R-:W-:Y:S01]  /*bc40*/  IABS R13, R149 ;  /* 0x00000095000d7213 */ /* 0x000fe20000000000 */
[----:B------:R-:W-:Y:S01]  /*bc50*/  IMAD.HI.U32 R17, R4, R15, RZ ;  /* 0x0000000f04117227 */ /* 0x000fe200078e00ff */
[----:B------:R-:W-:Y:S01]  /*bc60*/  ISETP.GE.AND P6, PT, R143, RZ, PT ;  /* 0x000000ff8f00720c */ /* 0x000fe20003fc6270 */
[----:B------:R-:W-:Y:S01]  /*bc70*/  STL [R1+0x338], R20 ;  /* 0x0003381401007387 */ /* 0x000fe20000100800 */
[----:B------:R-:W-:Y:S01]  /*bc80*/  IABS R18, R146 ;  /* 0x0000009200127213 */ /* 0x000fe20000000000 */
[--C-:B------:R-:W-:Y:S02]  /*bc90*/  @!P3 IMAD.IADD R11, R11, 0x1, -R3.reuse ;  /* 0x000000010b0bb824 */ /* 0x100fe400078e0a03 */
[----:B------:R0:W-:Y:S01]  /*bca0*/  STL [R1+0x334], R16 ;  /* 0x0003341001007387 */ /* 0x0001e20000100800 */
[--C-:B------:R-:W-:Y:S01]  /*bcb0*/  @!P0 IMAD.IADD R10, R10, 0x1, -R3.reuse ;  /* 0x000000010a0a8824 */ /* 0x100fe200078e0a03 */
[----:B------:R-:W-:Y:S01]  /*bcc0*/  ISETP.GT.U32.AND P5, PT, R3, R9, PT ;  /* 0x000000090300720c */ /* 0x000fe20003fa4070 */
[----:B------:R-:W-:-:S02]  /*bcd0*/  @!P1 IMAD.IADD R14, R14, 0x1, -R3 ;  /* 0x000000010e0e9824 */ /* 0x000fc400078e0a03 */
[----:B0-----:R-:W-:Y:S02]  /*bce0*/  IMAD.MOV.U32 R16, RZ, RZ, R13 ;  /* 0x000000ffff107224 */ /* 0x001fe400078e000d */
[----:B------:R-:W-:Y:S01]  /*bcf0*/  IMAD.MOV R13, RZ, RZ, -R17 ;  /* 0x000000ffff0d7224 */ /* 0x000fe200078e0a11 */
[C---:B------:R-:W-:Y:S01]  /*bd00*/  ISETP.GT.U32.AND P0, PT, R3.reuse, R10, PT ;  /* 0x0000000a0300720c */ /* 0x040fe20003f04070 */
[----:B------:R-:W-:Y:S02]  /*bd10*/  IMAD.MOV.U32 R20, RZ, RZ, R11 ;  /* 0x000000ffff147224 */ /* 0x000fe400078e000b */
[----:B------:R-:W-:Y:S02]  /*bd20*/  IMAD R13, R3, R13, R15 ;  /* 0x0000000d030d7224 */ /* 0x000fe400078e020f */
[----:B------:R-:W-:Y:S01]  /*bd30*/  IMAD.HI.U32 R19, R4, R18, RZ ;  /* 0x0000001204137227 */ /* 0x000fe200078e00ff */
[----:B------:R-:W-:-:S03]  /*bd40*/  IABS R12, R148 ;  /* 0x00000094000c7213 */ /* 0x000fc60000000000 */
[----:B------:R-:W-:Y:S02]  /*bd50*/  @!P2 IMAD.MOV R14, RZ, RZ, -R14 ;  /* 0x000000ffff0ea224 */ /* 0x000fe400078e0a0e */
[----:B------:R-:W-:Y:S01]  /*bd60*/  @!P6 IMAD.MOV R20, RZ, RZ, -R20 ;  /* 0x000000ffff14e224 */ /* 0x000fe200078e0a14 */
[----:B------:R-:W-:Y:S01]  /*bd70*/  ISETP.GT.U32.AND P6, PT, R3, R13, PT ;  /* 0x0000000d0300720c */ /* 0x000fe20003fc4070 */
[----:B------:R-:W-:Y:S01]  /*bd80*/  IMAD.MOV R19, RZ, RZ, -R19 ;  /* 0x000000ffff137224 */ /* 0x000fe200078e0a13 */
[----:B------:R0:W-:Y:S01]  /*bd90*/  STL [R1+0x330], R14 ;  /* 0x0003300e01007387 */ /* 0x0001e20000100800 */
[----:B------:R-:W-:Y:S01]  /*bda0*/  ISETP.GE.AND P4, PT, R144, RZ, PT ;  /* 0x000000ff9000720c */ /* 0x000fe20003f86270 */
[----:B------:R-:W-:-:S04]  /*bdb0*/  IMAD.HI.U32 R17, R4, R12, RZ ;  /* 0x0000000c04117227 */ /* 0x000fc800078e00ff */
[----:B------:R-:W-:Y:S02]  /*bdc0*/  @!P5 IMAD.IADD R9, R9, 0x1, -R3 ;  /* 0x000000010909d824 */ /* 0x000fe400078e0a03 */
[C---:B0-----:R-:W-:Y:S02]  /*bdd0*/  IMAD R14, R3.reuse, R19, R18 ;  /* 0x00000013030e7224 */ /* 0x041fe400078e0212 */
[----:B------:R-:W-:Y:S01]  /*bde0*/  IMAD.MOV R17, RZ, RZ, -R17 ;  /* 0x000000ffff117224 */ /* 0x000fe200078e0a11 */
[C---:B------:R-:W-:Y:S01]  /*bdf0*/  ISETP.GT.U32.AND P5, PT, R3.reuse, R9, PT ;  /* 0x000000090300720c */ /* 0x040fe20003fa4070 */
[----:B------:R-:W-:Y:S01]  /*be00*/  IMAD.HI.U32 R15, R4, R16, RZ ;  /* 0x00000010040f7227 */ /* 0x000fe200078e00ff */
[----:B------:R-:W-:-:S03]  /*be10*/  ISETP.GT.U32.AND P3, PT, R3, R14, PT ;  /* 0x0000000e0300720c */ /* 0x000fc60003f64070 */
[----:B------:R-:W-:Y:S02]  /*be20*/  @!P0 IMAD.IADD R10, R10, 0x1, -R3 ;  /* 0x000000010a0a8824 */ /* 0x000fe400078e0a03 */
[----:B------:R-:W-:Y:S02]  /*be30*/  IMAD R12, R3, R17, R12 ;  /* 0x00000011030c7224 */ /* 0x000fe400078e020c */
[----:B------:R-:W-:Y:S02]  /*be40*/  IMAD.MOV R15, RZ, RZ, -R15 ;  /* 0x000000ffff0f7224 */ /* 0x000fe400078e0a0f */
[----:B------:R-:W-:Y:S02]  /*be50*/  IMAD.MOV.U32 R17, RZ, RZ, R10 ;  /* 0x000000ffff117224 */ /* 0x000fe400078e000a */
[----:B------:R-:W-:Y:S02]  /*be60*/  @!P6 IMAD.IADD R13, R13, 0x1, -R3 ;  /* 0x000000010d0de824 */ /* 0x000fe400078e0a03 */
[C---:B------:R-:W-:Y:S01]  /*be70*/  IMAD R11, R3.reuse, R15, R16 ;  /* 0x0000000f030b7224 */ /* 0x040fe200078e0210 */
[----:B------:R-:W-:Y:S01]  /*be80*/  IABS R16, R150 ;  /* 0x0000009600107213 */ /* 0x000fe20000000000 */
[----:B------:R-:W-:Y:S01]  /*be90*/  @!P4 IMAD.MOV R17, RZ, RZ, -R17 ;  /* 0x000000ffff11c224 */ /* 0x000fe200078e0a11 */
[----:B------:R-:W-:Y:S01]  /*bea0*/  ISETP.GT.U32.AND P4, PT, R3, R13, PT ;  /* 0x0000000d0300720c */ /* 0x000fe20003f84070 */
[--C-:B------:R-:W-:Y:S01]  /*beb0*/  @!P3 IMAD.IADD R14, R14, 0x1, -R3.reuse ;  /* 0x000000010e0eb824 */ /* 0x100fe200078e0a03 */
[----:B------:R-:W-:Y:S01]  /*bec0*/  IABS R15, R151 ;  /* 0x00000097000f7213 */ /* 0x000fe20000000000 */
[----:B------:R-:W-:Y:S01]  /*bed0*/  @!P5 IMAD.IADD R9, R9, 0x1, -R3 ;  /* 0x000000010909d824 */ /* 0x000fe200078e0a03 */
[C---:B------:R-:W-:Y:S01]  /*bee0*/  ISETP.GT.U32.AND P0, PT, R3.reuse, R12, PT ;  /* 0x0000000c0300720c */ /* 0x040fe20003f04070 */
[----:B------:R-:W-:Y:S01]  /*bef0*/  IMAD.HI.U32 R10, R4, R16, RZ ;  /* 0x00000010040a7227 */ /* 0x000fe200078e00ff */
[----:B------:R-:W-:Y:S01]  /*bf00*/  ISETP.GT.U32.AND P5, PT, R3, R11, PT ;  /* 0x0000000b0300720c */ /* 0x000fe20003fa4070 */
[----:B------:R-:W-:Y:S01]  /*bf10*/  STL [R1+0x32c], R20 ;  /* 0x00032c1401007387 */ /* 0x000fe20000100800 */
[----:B------:R-:W-:Y:S01]  /*bf20*/  ISETP.GE.AND P6, PT, R147, RZ, PT ;  /* 0x000000ff9300720c */ /* 0x000fe20003fc6270 */
[----:B------:R-:W-:Y:S01]  /*bf30*/  IMAD.MOV R10, RZ, RZ, -R10 ;  /* 0x000000ffff0a7224 */ /* 0x000fe200078e0a0a */
[----:B------:R-:W-:Y:S01]  /*bf40*/  ISETP.GE.AND P1, PT, R145, RZ, PT ;  /* 0x000000ff9100720c */ /* 0x000fe20003f26270 */
[----:B------:R0:W-:Y:S01]  /*bf50*/  STL [R1+0x324], R17 ;  /* 0x0003241101007387 */ /* 0x0001e20000100800 */
[C---:B------:R-:W-:Y:S01]  /*bf60*/  ISETP.GT.U32.AND P3, PT, R3.reuse, R14, PT ;  /* 0x0000000e0300720c */ /* 0x040fe20003f64070 */
[----:B------:R-:W-:-:S02]  /*bf70*/  IMAD R10, R3, R10, R16 ;  /* 0x0000000a030a7224 */ /* 0x000fc400078e0210 */
[----:B------:R-:W-:Y:S02]  /*bf80*/  @!P4 IMAD.IADD R13, R13, 0x1, -R3 ;  /* 0x000000010d0dc824 */ /* 0x000fe400078e0a03 */
[----:B0-----:R-:W-:-:S04]  /*bf90*/  IMAD.HI.U32 R17, R4, R15, RZ ;  /* 0x0000000f04117227 */ /* 0x001fc800078e00ff */
[----:B------:R-:W-:Y:S01]  /*bfa0*/  IMAD.MOV R17, RZ, RZ, -R17 ;  /* 0x000000ffff117224 */ /* 0x000fe200078e0a11 */
[----:B------:R-:W-:Y:S01]  /*bfb0*/  ISETP.GE.AND P2, PT, R146, RZ, PT ;  /* 0x000000ff9200720c */ /* 0x000fe20003f46270 */
[----:B------:R-:W-:Y:S01]  /*bfc0*/  IMAD.MOV.U32 R18, RZ, RZ, R9 ;  /* 0x000000ffff127224 */ /* 0x000fe200078e0009 */
[C---:B------:R-:W-:Y:S01]  /*bfd0*/  ISETP.GT.U32.AND P4, PT, R3.reuse, R10, PT ;  /* 0x0000000a0300720c */ /* 0x040fe20003f84070 */
[----:B------:R-:W-:Y:S02]  /*bfe0*/  IMAD R9, R3, R17, R15 ;  /* 0x0000001103097224 */ /* 0x000fe400078e020f */
[----:B------:R-:W-:Y:S02]  /*bff0*/  IMAD.MOV.U32 R16, RZ, RZ, R13 ;  /* 0x000000ffff107224 */ /* 0x000fe400078e000d */
[--C-:B------:R-:W-:Y:S02]  /*c000*/  @!P0 IMAD.IADD R12, R12, 0x1, -R3.reuse ;  /* 0x000000010c0c8824 */ /* 0x100fe400078e0a03 */
[----:B------:R-:W-:-:S02]  /*c010*/  @!P5 IMAD.IADD R11, R11, 0x1, -R3 ;  /* 0x000000010b0bd824 */ /* 0x000fc400078e0a03 */
[----:B------:R-:W-:Y:S01]  /*c020*/  @!P6 IMAD.MOV R16, RZ, RZ, -R16 ;  /* 0x000000ffff10e224 */ /* 0x000fe200078e0a10 */
[C---:B------:R-:W-:Y:S01]  /*c030*/  ISETP.GT.U32.AND P6, PT, R3.reuse, R9, PT ;  /* 0x000000090300720c */ /* 0x040fe20003fc4070 */
[--C-:B------:R-:W-:Y:S02]  /*c040*/  @!P3 IMAD.IADD R14, R14, 0x1, -R3.reuse ;  /* 0x000000010e0eb824 */ /* 0x100fe400078e0a03 */
[----:B------:R-:W-:Y:S01]  /*c050*/  @!P1 IMAD.MOV R18, RZ, RZ, -R18 ;  /* 0x000000ffff129224 */ /* 0x000fe200078e0a12 */
[C---:B------:R-:W-:Y:S02]  /*c060*/  ISETP.GT.U32.AND P1, PT, R3.reuse, R12, PT ;  /* 0x0000000c0300720c */ /* 0x040fe40003f24070 */
[----:B------:R-:W-:Y:S01]  /*c070*/  ISETP.GT.U32.AND P5, PT, R3, R11, PT ;  /* 0x0000000b0300720c */ /* 0x000fe20003fa4070 */
[----:B------:R-:W-:Y:S01]  /*c080*/  IMAD.MOV.U32 R15, RZ, RZ, R14 ;  /* 0x000000ffff0f7224 */ /* 0x000fe200078e000e */
[----:B------:R-:W-:Y:S01]  /*c090*/  IABS R14, R152 ;  /* 0x00000098000e7213 */ /* 0x000fe20000000000 */
[----:B------:R-:W-:Y:S01]  /*c0a0*/  @!P4 IMAD.IADD R10, R10, 0x1, -R3 ;  /* 0x000000010a0ac824 */ /* 0x000fe200078e0a03 */
[----:B------:R-:W-:Y:S01]  /*c0b0*/  ISETP.GE.AND P3, PT, R148, RZ, PT ;  /* 0x000000ff9400720c */ /* 0x000fe20003f66270 */
[----:B------:R-:W-:Y:S01]  /*c0c0*/  @!P2 IMAD.MOV R15, RZ, RZ, -R15 ;  /* 0x000000ffff0fa224 */ /* 0x000fe200078e0a0f */
[----:B------:R-:W-:Y:S01]  /*c0d0*/  ISETP.GE.AND P0, PT, R149, RZ, PT ;  /* 0x000000ff9500720c */ /* 0x000fe20003f06270 */
[----:B------:R-:W-:Y:S01]  /*c0e0*/  IMAD.MOV.U32 R13, RZ, RZ, R14 ;  /* 0x000000ffff0d7224 */ /* 0x000fe200078e000e */
[----:B------:R-:W-:Y:S01]  /*c0f0*/  STL [R1+0x31c], R18 ;  /* 0x00031c1201007387 */ /* 0x000fe20000100800 */
[--C-:B------:R-:W-:Y:S01]  /*c100*/  @!P6 IMAD.IADD R9, R9, 0x1, -R3.reuse ;  /* 0x000000010909e824 */ /* 0x100fe200078e0a03 */
[----:B------:R-:W-:Y:S01]  /*c110*/  ISETP.GT.U32.AND P6, PT, R3, R10, PT ;  /* 0x0000000a0300720c */ /* 0x000fe20003fc4070 */
[--C-:B------:R-:W-:Y:S01]  /*c120*/  @!P1 IMAD.IADD R12, R12, 0x1, -R3.reuse ;  /* 0x000000010c0c9824 */ /* 0x100fe200078e0a03 */
[----:B------:R0:W-:Y:S01]  /*c130*/  STL [R1+0x318], R15 ;  /* 0x0003180f01007387 */ /* 0x0001e20000100800 */
[----:B------:R-:W-:-:S02]  /*c140*/  @!P5 IMAD.IADD R11, R11, 0x1, -R3 ;  /* 0x000000010b0bd824 */ /* 0x000fc400078e0a03 */
[----:B------:R-:W-:Y:S01]  /*c150*/  IMAD.HI.U32 R17, R4, R13, RZ ;  /* 0x0000000d04117227 */ /* 0x000fe200078e00ff */
[----:B0-----:R-:W-:-:S03]  /*c160*/  IABS R15, R153 ;  /* 0x00000099000f7213 */ /* 0x001fc60000000000 */
[----:B------:R-:W-:Y:S02]  /*c170*/  IMAD.MOV.U32 R19, RZ, RZ, R12 ;  /* 0x000000ffff137224 */ /* 0x000fe400078e000c */
[----:B------:R-:W-:Y:S02]  /*c180*/  IMAD.MOV R17, RZ, RZ, -R17 ;  /* 0x000000ffff117224 */ /* 0x000fe400078e0a11 */
[----:B------:R-:W-:Y:S01]  /*c190*/  IMAD.MOV.U32 R14, RZ, RZ, R15 ;  /* 0x000000ffff0e7224 */ /* 0x000fe200078e000f */
[----:B------:R-:W-:Y:S01]  /*c1a0*/  IABS R15, R154 ;  /* 0x0000009a000f7213 */ /* 0x000fe20000000000 */
[----:B------:R-:W-:Y:S02]  /*c1b0*/  IMAD.MOV.U32 R18, RZ, RZ, R11 ;  /* 0x000000ffff127224 */ /* 0x000fe400078e000b */
[----:B------:R-:W-:Y:S02]  /*c1c0*/  @!P3 IMAD.MOV R19, RZ, RZ, -R19 ;  /* 0x000000ffff13b224 */ /* 0x000fe400078e0a13 */
[----:B------:R-:W-:-:S02]  /*c1d0*/  @!P0 IMAD.MOV R18, RZ, RZ, -R18 ;  /* 0x000000ffff128224 */ /* 0x000fc400078e0a12 */
[C---:B------:R-:W-:Y:S01]  /*c1e0*/  IMAD R13, R3.reuse, R17, R13 ;  /* 0x00000011030d7224 */ /* 0x040fe200078e020d */
[----:B------:R0:W-:Y:S01]  /*c1f0*/  STL [R1+0x314], R16 ;  /* 0x0003141001007387 */ /* 0x0001e20000100800 */
[----:B------:R-:W-:Y:S02]  /*c200*/  IMAD.MOV.U32 R11, RZ, RZ, R15 ;  /* 0x000000ffff0b7224 */ /* 0x000fe400078e000f */
[----:B------:R-:W-:Y:S01]  /*c210*/  @!P6 IMAD.IADD R10, R10, 0x1, -R3 ;  /* 0x000000010a0ae824 */ /* 0x000fe200078e0a03 */
[----:B------:R-:W-:Y:S01]  /*c220*/  STL [R1+0x30c], R19 ;  /* 0x00030c1301007387 */ /* 0x000fe20000100800 */
[----:B------:R-:W-:-:S03]  /*c230*/  ISETP.GT.U32.AND P6, PT, R3, R13, PT ;  /* 0x0000000d0300720c */ /* 0x000fc60003fc4070 */
[----:B------:R1:W-:Y:S01]  /*c240*/  STL [R1+0x308], R18 ;  /* 0x0003081201007387 */ /* 0x0003e20000100800 */
[----:B------:R-:W-:Y:S01]  /*c250*/  ISETP.GE.AND P2, PT, R150, RZ, PT ;  /* 0x000000ff9600720c */ /* 0x000fe20003f46270 */
[----:B0-----:R-:W-:Y:S01]  /*c260*/  IMAD.HI.U32 R16, R4, R14, RZ ;  /* 0x0000000e04107227 */ /* 0x001fe200078e00ff */
[----:B------:R-:W-:-:S03]  /*c270*/  ISETP.GT.U32.AND P3, PT, R3, R9, PT ;  /* 0x000000090300720c */ /* 0x000fc60003f64070 */
[----:B-1----:R-:W-:-:S04]  /*c280*/  IMAD.HI.U32 R18, R4, R11, RZ ;  /* 0x0000000b04127227 */ /* 0x002fc800078e00ff */
[----:B------:R-:W-:Y:S02]  /*c290*/  IMAD.MOV R18, RZ, RZ, -R18 ;  /* 0x000000ffff127224 */ /* 0x000fe400078e0a12 */
[----:B------:R-:W-:Y:S02]  /*c2a0*/  IMAD.MOV R16, RZ, RZ, -R16 ;  /* 0x000000ffff107224 */ /* 0x000fe400078e0a10 */
[----:B------:R-:W-:Y:S02]  /*c2b0*/  IMAD R11, R3, R18, R11 ;  /* 0x00000012030b7224 */ /* 0x000fe400078e020b */
[--C-:B------:R-:W-:Y:S02]  /*c2c0*/  @!P6 IMAD.IADD R13, R13, 0x1, -R3.reuse ;  /* 0x000000010d0de824 */ /* 0x100fe400078e0a03 */
[C---:B------:R-:W-:Y:S01]  /*c2d0*/  IMAD R12, R3.reuse, R16, R14 ;  /* 0x00000010030c7224 */ /* 0x040fe200078e020e */
[----:B------:R-:W-:Y:S01]  /*c2e0*/  ISETP.GT.U32.AND P6, PT, R3, R11, PT ;  /* 0x0000000b0300720c */ /* 0x000fe20003fc4070 */
[----:B------:R-:W-:Y:S01]  /*c2f0*/  IMAD.MOV.U32 R23, RZ, RZ, R10 ;  /* 0x000000ffff177224 */ /* 0x000fe200078e000a */
[----:B------:R-:W-:Y:S01]  /*c300*/  ISETP.GE.AND P1, PT, R151, RZ, PT ;  /* 0x000000ff9700720c */ /* 0x000fe20003f26270 */
[----:B------:R-:W-:Y:S01]  /*c310*/  @!P3 IMAD.IADD R9, R9, 0x1, -R3 ;  /* 0x000000010909b824 */ /* 0x000fe200078e0a03 */
[C---:B------:R-:W-:Y:S01]  /*c320*/  ISETP.GT.U32.AND P3, PT, R3.reuse, R12, PT ;  /* 0x0000000c0300720c */ /* 0x040fe20003f64070 */
[----:B------:R-:W-:Y:S01]  /*c330*/  @!P2 IMAD.MOV R23, RZ, RZ, -R23 ;  /* 0x000000ffff17a224 */ /* 0x000fe200078e0a17 */
[----:B------:R-:W-:-:S02]  /*c340*/  ISETP.GT.U32.AND P2, PT, R3, R13, PT ;  /* 0x0000000d0300720c */ /* 0x000fc40003f44070 */
[----:B------:R-:W-:Y:S01]  /*c350*/  IABS R16, R157 ;  /* 0x0000009d00107213 */ /* 0x000fe20000000000 */
[----:B------:R-:W-:Y:S01]  /*c360*/  IMAD.MOV.U32 R22, RZ, RZ, R9 ;  /* 0x000000ffff167224 */ /* 0x000fe200078e0009 */
[----:B------:R-:W-:Y:S02]  /*c370*/  ISETP.GE.AND P5, PT, R152, RZ, PT ;  /* 0x000000ff9800720c */ /* 0x000fe40003fa6270 */
[----:B------:R-:W-:Y:S01]  /*c380*/  IABS R14, R158 ;  /* 0x0000009e000e7213 */ /* 0x000fe20000000000 */
[----:B------:R-:W-:Y:S02]  /*c390*/  @!P6 IMAD.IADD R11, R11, 0x1, -R3 ;  /* 0x000000010b0be824 */ /* 0x000fe400078e0a03 */
[----:B------:R-:W-:Y:S01]  /*c3a0*/  IMAD.HI.U32 R19, R4, R16, RZ ;  /* 0x0000001004137227 */ /* 0x000fe200078e00ff */
[----:B------:R-:W-:Y:S02]  /*c3b0*/  IABS R15, R156 ;  /* 0x0000009c000f7213 */ /* 0x000fe40000000000 */
[----:B------:R-:W-:Y:S01]  /*c3c0*/  ISETP.GT.U32.AND P6, PT, R3, R11, PT ;  /* 0x0000000b0300720c */ /* 0x000fe20003fc4070 */
[----:B------:R-:W-:-:S02]  /*c3d0*/  @!P1 IMAD.MOV R22, RZ, RZ, -R22 ;  /* 0x000000ffff169224 */ /* 0x000fc400078e0a16 */
[----:B------:R-:W-:Y:S01]  /*c3e0*/  IMAD.HI.U32 R18, R4, R14, RZ ;  /* 0x0000000e04127227 */ /* 0x000fe200078e00ff */
[----:B------:R-:W-:Y:S03]  /*c3f0*/  STL [R1+0x304], R23 ;  /* 0x0003041701007387 */ /* 0x000fe60000100800 */
[----:B------:R-:W-:Y:S02]  /*c400*/  @!P3 IMAD.IADD R12, R12, 0x1, -R3 ;  /* 0x000000010c0cb824 */ /* 0x000fe400078e0a03 */
[----:B------:R-:W-:Y:S02]  /*c410*/  IMAD.MOV R19, RZ, RZ, -R19 ;  /* 0x000000ffff137224 */ /* 0x000fe400078e0a13 */
[----:B------:R-:W-:Y:S01]  /*c420*/  @!P2 IMAD.IADD R13, R13, 0x1, -R3 ;  /* 0x000000010d0da824 */ /* 0x000fe200078e0a03 */
[----:B------:R0:W-:Y:S01]  /*c430*/  STL [R1+0x300], R22 ;  /* 0x0003001601007387 */ /* 0x0001e20000100800 */
[----:B------:R-:W-:Y:S01]  /*c440*/  IMAD.MOV R18, RZ, RZ, -R18 ;  /* 0x000000ffff127224 */ /* 0x000fe200078e0a12 */
[C---:B------:R-:W-:Y:S01]  /*c450*/  ISETP.GT.U32.AND P3, PT, R3.reuse, R12, PT ;  /* 0x0000000c0300720c */ /* 0x040fe20003f64070 */
[----:B------:R-:W-:-:S02]  /*c460*/  IMAD R16, R3, R19, R16 ;  /* 0x0000001303107224 */ /* 0x000fc400078e0210 */
[----:B------:R-:W-:-:S04]  /*c470*/  IMAD.HI.U32 R20, R4, R15, RZ ;  /* 0x0000000f04147227 */ /* 0x000fc800078e00ff */
[----:B0-----:R-:W-:Y:S02]  /*c480*/  IMAD.MOV.U32 R22, RZ, RZ, R13 ;  /* 0x000000ffff167224 */ /* 0x001fe400078e000d */
[C---:B------:R-:W-:Y:S02]  /*c490*/  IMAD R14, R3.reuse, R18, R14 ;  /* 0x00000012030e7224 */ /* 0x040fe400078e020e */
[----:B------:R-:W-:Y:S01]  /*c4a0*/  @!P5 IMAD.MOV R22, RZ, RZ, -R22 ;  /* 0x000000ffff16d224 */ /* 0x000fe200078e0a16 */
[----:B------:R-:W-:Y:S01]  /*c4b0*/  ISETP.GT.U32.AND P5, PT, R3, R16, PT ;  /* 0x000000100300720c */ /* 0x000fe20003fa4070 */
[----:B------:R-:W-:Y:S01]  /*c4c0*/  IMAD.MOV R20, RZ, RZ, -R20 ;  /* 0x000000ffff147224 */ /* 0x000fe200078e0a14 */
[----:B------:R-:W-:Y:S01]  /*c4d0*/  IABS R17, R155 ;  /* 0x0000009b00117213 */ /* 0x000fe20000000000 */
[----:B------:R-:W-:Y:S01]  /*c4e0*/  @!P6 IMAD.IADD R11, R11, 0x1, -R3 ;  /* 0x000000010b0be824 */ /* 0x000fe200078e0a03 */
[C---:B------:R-:W-:Y:S01]  /*c4f0*/  ISETP.GT.U32.AND P6, PT, R3.reuse, R14, PT ;  /* 0x0000000e0300720c */ /* 0x040fe20003fc4070 */
[----:B------:R-:W-:-:S02]  /*c500*/  IMAD R15, R3, R20, R15 ;  /* 0x00000014030f7224 */ /* 0x000fc400078e020f */
[----:B------:R-:W-:-:S04]  /*c510*/  IMAD.HI.U32 R21, R4, R17, RZ ;  /* 0x0000001104157227 */ /* 0x000fc800078e00ff */
[----:B------:R-:W-:Y:S01]  /*c520*/  @!P3 IMAD.IADD R12, R12, 0x1, -R3 ;  /* 0x000000010c0cb824 */ /* 0x000fe200078e0a03 */
[C---:B------:R-:W-:Y:S01]  /*c530*/  ISETP.GT.U32.AND P3, PT, R3.reuse, R15, PT ;  /* 0x0000000f0300720c */ /* 0x040fe20003f64070 */
[----:B------:R-:W-:Y:S01]  /*c540*/  IMAD.MOV R10, RZ, RZ, -R21 ;  /* 0x000000ffff0a7224 */ /* 0x000fe200078e0a15 */
[----:B------:R-:W-:Y:S01]  /*c550*/  IABS R13, R160 ;  /* 0x000000a0000d7213 */ /* 0x000fe20000000000 */
[----:B------:R-:W-:Y:S02]  /*c560*/  @!P5 IMAD.IADD R16, R16, 0x1, -R3 ;  /* 0x000000011010d824 */ /* 0x000fe400078e0a03 */
[C---:B------:R-:W-:Y:S02]  /*c570*/  IMAD R10, R3.reuse, R10, R17 ;  /* 0x0000000a030a7224 */ /* 0x040fe400078e0211 */
[----:B------:R-:W-:Y:S01]  /*c580*/  @!P6 IMAD.IADD R14, R14, 0x1, -R3 ;  /* 0x000000010e0ee824 */ /* 0x000fe200078e0a03 */
[C---:B------:R-:W-:Y:S01]  /*c590*/  ISETP.GT.U32.AND P6, PT, R3.reuse, R16, PT ;  /* 0x000000100300720c */ /* 0x040fe20003fc4070 */
[----:B------:R-:W-:Y:S01]  /*c5a0*/  IMAD.MOV.U32 R17, RZ, RZ, R11 ;  /* 0x000000ffff117224 */ /* 0x000fe200078e000b */
[----:B------:R-:W-:Y:S01]  /*c5b0*/  ISETP.GT.U32.AND P2, PT, R3, R10, PT ;  /* 0x0000000a0300720c */ /* 0x000fe20003f44070 */
[----:B------:R-:W-:Y:S01]  /*c5c0*/  IMAD.HI.U32 R11, R4, R13, RZ ;  /* 0x0000000d040b7227 */ /* 0x000fe200078e00ff */
[----:B------:R-:W-:-:S03]  /*c5d0*/  IABS R9, R159 ;  /* 0x0000009f00097213 */ /* 0x000fc60000000000 */
[----:B------:R-:W-:Y:S02]  /*c5e0*/  @!P3 IMAD.IADD R15, R15, 0x1, -R3 ;  /* 0x000000010f0fb824 */ /* 0x000fe400078e0a03 */
[----:B------:R-:W-:Y:S01]  /*c5f0*/  IMAD.MOV R11, RZ, RZ, -R11 ;  /* 0x000000ffff0b7224 */ /* 0x000fe200078e0a0b */
[----:B------:R-:W-:Y:S01]  /*c600*/  ISETP.GE.AND P4, PT, R153, RZ, PT ;  /* 0x000000ff9900720c */ /* 0x000fe20003f86270 */
[----:B------:R-:W-:Y:S01]  /*c610*/  IMAD.MOV.U32 R21, RZ, RZ, R12 ;  /* 0x000000ffff157224 */ /* 0x000fe200078e000c */
[----:B------:R-:W-:Y:S01]  /*c620*/  ISETP.GE.AND P0, PT, R154, RZ, PT ;  /* 0x000000ff9a00720c */ /* 0x000fe20003f06270 */
[C---:B------:R-:W-:Y:S01]  /*c630*/  IMAD R11, R3.reuse, R11, R13 ;  /* 0x0000000b030b7224 */ /* 0x040fe200078e020d */
[----:B------:R-:W-:Y:S01]  /*c640*/  ISETP.GT.U32.AND P5, PT, R3, R15, PT ;  /* 0x0000000f0300720c */ /* 0x000fe20003fa4070 */
[----:B------:R-:W-:-:S04]  /*c650*/  IMAD.HI.U32 R12, R4, R9, RZ ;  /* 0x00000009040c7227 */ /* 0x000fc800078e00ff */
[--C-:B------:R-:W-:Y:S01]  /*c660*/  @!P6 IMAD.IADD R16, R16, 0x1, -R3.reuse ;  /* 0x000000011010e824 */ /* 0x100fe200078e0a03 */
[----:B------:R-:W-:Y:S01]  /*c670*/  ISETP.GT.U32.AND P6, PT, R3, R11, PT ;  /* 0x0000000b0300720c */ /* 0x000fe20003fc4070 */
[----:B------:R-:W-:Y:S02]  /*c680*/  @!P2 IMAD.IADD R10, R10, 0x1, -R3 ;  /* 0x000000010a0aa824 */ /* 0x000fe400078e0a03 */
[----:B------:R-:W-:-:S03]  /*c690*/  IMAD.MOV R12, RZ, RZ, -R12 ;  /* 0x000000ffff0c7224 */ /* 0x000fc600078e0a0c */
[C---:B------:R-:W-:Y:S01]  /*c6a0*/  ISETP.GT.U32.AND P3, PT, R3.reuse, R10, PT ;  /* 0x0000000a0300720c */ /* 0x040fe20003f64070 */
[----:B------:R-:W-:Y:S02]  /*c6b0*/  IMAD R12, R3, R12, R9 ;  /* 0x0000000c030c7224 */ /* 0x000fe400078e0209 */
[----:B------:R-:W-:Y:S02]  /*c6c0*/  @!P4 IMAD.MOV R21, RZ, RZ, -R21 ;  /* 0x000000ffff15c224 */ /* 0x000fe400078e0a15 */
[----:B------:R-:W-:Y:S01]  /*c6d0*/  @!P0 IMAD.MOV R17, RZ, RZ, -R17 ;  /* 0x000000ffff118224 */ /* 0x000fe200078e0a11 */
[----:B------:R-:W-:Y:S01]  /*c6e0*/  IABS R9, R161 ;  /* 0x000000a100097213 */ /* 0x000fe20000000000 */
[--C-:B------:R-:W-:Y:S01]  /*c6f0*/  @!P5 IMAD.IADD R15, R15, 0x1, -R3.reuse ;  /* 0x000000010f0fd824 */ /* 0x100fe200078e0a03 */
[----:B------:R-:W-:Y:S01]  /*c700*/  ISETP.GT.U32.AND P5, PT, R3, R12, PT ;  /* 0x0000000c0300720c */ /* 0x000fe20003fa4070 */
[----:B------:R-:W-:Y:S01]  /*c710*/  STL [R1+0x2fc], R22 ;  /* 0x0002fc1601007387 */ /* 0x000fe20000100800 */
[----:B------:R-:W-:Y:S01]  /*c720*/  @!P6 IMAD.IADD R11, R11, 0x1, -R3 ;  /* 0x000000010b0be824 */ /* 0x000fe200078e0a03 */
[----:B------:R-:W-:-:S02]  /*c730*/  ISETP.GE.AND P1, PT, R155, RZ, PT ;  /* 0x000000ff9b00720c */ /* 0x000fc40003f26270 */
[----:B------:R-:W-:Y:S01]  /*c740*/  STL [R1+0x2f8], R21 ;  /* 0x0002f81501007387 */ /* 0x000fe20000100800 */
[----:B------:R-:W-:Y:S01]  /*c750*/  ISETP.GE.AND P4, PT, R156, RZ, PT ;  /* 0x000000ff9c00720c */ /* 0x000fe20003f86270 */
[----:B------:R-:W-:Y:S02]  /*c760*/  IMAD.HI.U32 R18, R4, R9, RZ ;  /* 0x0000000904127227 */ /* 0x000fe400078e00ff */
[----:B------:R0:W-:Y:S01]  /*c770*/  STL [R1+0x2f4], R17 ;  /* 0x0002f41101007387 */ /* 0x0001e20000100800 */
[----:B------:R-:W-:Y:S01]  /*c780*/  ISETP.GT.U32.AND P6, PT, R3, R11, PT ;  /* 0x0000000b0300720c */ /* 0x000fe20003fc4070 */
[----:B------:R-:W-:Y:S02]  /*c790*/  @!P3 IMAD.IADD R10, R10, 0x1, -R3 ;  /* 0x000000010a0ab824 */ /* 0x000fe400078e0a03 */
[----:B------:R-:W-:Y:S01]  /*c7a0*/  IMAD.MOV R18, RZ, RZ, -R18 ;  /* 0x000000ffff127224 */ /* 0x000fe200078e0a12 */
[----:B0-----:R-:W-:Y:S01]  /*c7b0*/  IABS R17, R162 ;  /* 0x000000a200117213 */ /* 0x001fe20000000000 */
[----:B------:R-:W-:-:S04]  /*c7c0*/  IMAD.MOV.U32 R20, RZ, RZ, R10 ;  /* 0x000000ffff147224 */ /* 0x000fc800078e000a */
[----:B------:R-:W-:Y:S01]  /*c7d0*/  IMAD.HI.U32 R19, R4, R17, RZ ;  /* 0x0000001104137227 */ /* 0x000fe200078e00ff */
[----:B------:R-:W-:-:S03]  /*c7e0*/  ISETP.GE.AND P2, PT, R157, RZ, PT ;  /* 0x000000ff9d00720c */ /* 0x000fc60003f46270 */
[----:B------:R-:W-:Y:S02]  /*c7f0*/  @!P5 IMAD.IADD R12, R12, 0x1, -R3 ;  /* 0x000000010c0cd824 */ /* 0x000fe400078e0a03 */
[C---:B------:R-:W-:Y:S02]  /*c800*/  IMAD R9, R3.reuse, R18, R9 ;  /* 0x0000001203097224 */ /* 0x040fe400078e0209 */
[----:B------:R-:W-:Y:S02]  /*c810*/  IMAD.MOV R10, RZ, RZ, -R19 ;  /* 0x000000ffff0a7224 */ /* 0x000fe400078e0a13 */
[----:B------:R-:W-:Y:S01]  /*c820*/  @!P1 IMAD.MOV R20, RZ, RZ, -R20 ;  /* 0x000000ffff149224 */ /* 0x000fe200078e0a14 */
[C---:B------:R-:W-:Y:S01]  /*c830*/  ISETP.GT.U32.AND P1, PT, R3.reuse, R12, PT ;  /* 0x0000000c0300720c */ /* 0x040fe20003f24070 */
[----:B------:R-:W-:Y:S01]  /*c840*/  @!P4 IMAD.MOV R15, RZ, RZ, -R15 ;  /* 0x000000ffff0fc224 */ /* 0x000fe200078e0a0f */
[C---:B------:R-:W-:Y:S01]  /*c850*/  ISETP.GT.U32.AND P4, PT, R3.reuse, R9, PT ;  /* 0x000000090300720c */ /* 0x040fe20003f84070 */
[C---:B------:R-:W-:Y:S01]  /*c860*/  IMAD R10, R3.reuse, R10, R17 ;  /* 0x0000000a030a7224 */ /* 0x040fe200078e0211 */
[----:B------:R-:W-:Y:S01]  /*c870*/  ISETP.GT.U32.AND P0, PT, R3, R14, PT ;  /* 0x0000000e0300720c */ /* 0x000fe20003f04070 */
[----:B------:R-:W-:-:S03]  /*c880*/  @!P6 IMAD.IADD R11, R11, 0x1, -R3 ;  /* 0x000000010b0be824 */ /* 0x000fc600078e0a03 */
[----:B------:R-:W-:Y:S02]  /*c890*/  ISETP.GT.U32.AND P6, PT, R3, R10, PT ;  /* 0x0000000a0300720c */ /* 0x000fe40003fc4070 */
[----:B------:R-:W-:Y:S01]  /*c8a0*/  ISETP.GE.AND P3, PT, R158, RZ, PT ;  /* 0x000000ff9e00720c */ /* 0x000fe20003f66270 */
[----:B------:R-:W-:Y:S01]  /*c8b0*/  @!P2 IMAD.MOV R16, RZ, RZ, -R16 ;  /* 0x000000ffff10a224 */ /* 0x000fe200078e0a10 */
[----:B------:R-:W-:Y:S01]  /*c8c0*/  IABS R13, R163 ;  /* 0x000000a3000d7213 */ /* 0x000fe20000000000 */
[--C-:B------:R-:W-:Y:S01]  /*c8d0*/  @!P1 IMAD.IADD R12, R12, 0x1, -R3.reuse ;  /* 0x000000010c0c9824 */ /* 0x100fe200078e0a03 */
[----:B------:R-:W-:Y:S01]  /*c8e0*/  STL [R1+0x2ec], R20 ;  /* 0x0002ec1401007387 */ /* 0x000fe20000100800 */
[----:B------:R-:W-:-:S03]  /*c8f0*/  @!P4 IMAD.IADD R9, R9, 0x1, -R3 ;  /* 0x000000010909c824 */ /* 0x000fc600078e0a03 */
[----:B------:R-:W-:Y:S01]  /*c900*/  STL [R1+0x2e0], R15 ;  /* 0x0002e00f01007387 */ /* 0x000fe20000100800 */
[--C-:B------:R-:W-:Y:S01]  /*c910*/  @!P0 IMAD.IADD R14, R14, 0x1, -R3.reuse ;  /* 0x000000010e0e8824 */ /* 0x100fe200078e0a03 */
[----:B------:R-:W-:Y:S01]  /*c920*/  ISETP.GT.U32.AND P4, PT, R3, R9, PT ;  /* 0x000000090300720c */ /* 0x000fe20003f84070 */
[----:B------:R-:W-:Y:S01]  /*c930*/  @!P6 IMAD.IADD R10, R10, 0x1, -R3 ;  /* 0x000000010a0ae824 */ /* 0x000fe200078e0a03 */
[----:B------:R0:W-:Y:S01]  /*c940*/  STL [R1+0x2dc], R16 ;  /* 0x0002dc1001007387 */ /* 0x0001e20000100800 */
[----:B------:R-:W-:-:S03]  /*c950*/  IMAD.HI.U32 R18, R4, R13, RZ ;  /* 0x0000000d04127227 */ /* 0x000fc600078e00ff */
[----:B------:R-:W-:Y:S01]  /*c960*/  ISETP.GT.U32.AND P6, PT, R3, R10, PT ;  /* 0x0000000a0300720c */ /* 0x000fe20003fc4070 */
[----:B------:R-:W-:Y:S02]  /*c970*/  @!P3 IMAD.MOV R14, RZ, RZ, -R14 ;  /* 0x000000ffff0eb224 */ /* 0x000fe400078e0a0e */
[----:B0-----:R-:W-:Y:S01]  /*c980*/  IMAD.MOV.U32 R16, RZ, RZ, R12 ;  /* 0x000000ffff107224 */ /* 0x001fe200078e000c */
[----:B------:R-:W-:Y:S01]  /*c990*/  IABS R12, R164 ;  /* 0x000000a4000c7213 */ /* 0x000fe20000000000 */
[----:B------:R-:W-:Y:S02]  /*c9a0*/  IMAD.MOV.U32 R15, RZ, RZ, R11 ;  /* 0x000000ffff0f7224 */ /* 0x000fe400078e000b */
[----:B------:R-:W-:Y:S02]  /*c9b0*/  IMAD.MOV R18, RZ, RZ, -R18 ;  /* 0x000000ffff127224 */ /* 0x000fe400078e0a12 */
[----:B------:R-:W-:Y:S01]  /*c9c0*/  IMAD.HI.U32 R11, R4, R12, RZ ;  /* 0x0000000c040b7227 */ /* 0x000fe200078e00ff */
[----:B------:R0:W-:Y:S01]  /*c9d0*/  STL [R1+0x2d4], R14 ;  /* 0x0002d40e01007387 */ /* 0x0001e20000100800 */
[----:B------:R-:W-:-:S02]  /*c9e0*/  ISETP.GE.AND P0, PT, R159, RZ, PT ;  /* 0x000000ff9f00720c */ /* 0x000fc40003f06270 */
[----:B------:R-:W-:Y:S02]  /*c9f0*/  IMAD.MOV R11, RZ, RZ, -R11 ;  /* 0x000000ffff0b7224 */ /* 0x000fe400078e0a0b */
[----:B------:R-:W-:Y:S02]  /*ca00*/  @!P4 IMAD.IADD R9, R9, 0x1, -R3 ;  /* 0x000000010909c824 */ /* 0x000fe400078e0a03 */
[C---:B0-----:R-:W-:Y:S02]  /*ca10*/  IMAD R14, R3.reuse, R18, R13 ;  /* 0x00000012030e7224 */ /* 0x041fe400078e020d */
[----:B------:R-:W-:-:S03]  /*ca20*/  IMAD R12, R3, R11, R12 ;  /* 0x0000000b030c7224 */ /* 0x000fc600078e020c */
[C---:B------:R-:W-:Y:S01]  /*ca30*/  ISETP.GT.U32.AND P4, PT, R3.reuse, R14, PT ;  /* 0x0000000e0300720c */ /* 0x040fe20003f84070 */
[--C-:B------:R-:W-:Y:S01]  /*ca40*/  @!P6 IMAD.IADD R10, R10, 0x1, -R3.reuse ;  /* 0x000000010a0ae824 */ /* 0x100fe200078e0a03 */
[----:B------:R-:W-:Y:S02]  /*ca50*/  ISETP.GT.U32.AND P6, PT, R3, R12, PT ;  /* 0x0000000c0300720c */ /* 0x000fe40003fc4070 */
[----:B------:R-:W-:Y:S01]  /*ca60*/  ISETP.GE.AND P5, PT, R160, RZ, PT ;  /* 0x000000ffa000720c */ /* 0x000fe20003fa6270 */
[----:B------:R-:W-:Y:S01]  /*ca70*/  @!P0 IMAD.MOV R16, RZ, RZ, -R16 ;  /* 0x000000ffff108224 */ /* 0x000fe200078e0a10 */
[----:B------:R-:W-:Y:S02]  /*ca80*/  ISETP.GE.AND P2, PT, R161, RZ, PT ;  /* 0x000000ffa100720c */ /* 0x000fe40003f46270 */
[----:B------:R-:W-:Y:S02]  /*ca90*/  IABS R17, R165 ;  /* 0x000000a500117213 */ /* 0x000fe40000000000 */
[----:B------:R-:W-:Y:S01]  /*caa0*/  ISETP.GE.AND P3, PT, R162, RZ, PT ;  /* 0x000000ffa200720c */ /* 0x000fe20003f66270 */
[----:B------:R0:W-:Y:S01]  /*cab0*/  STL [R1+0x2d0], R16 ;  /* 0x0002d01001007387 */ /* 0x0001e20000100800 */
[----:B------:R-:W-:Y:S01]  /*cac0*/  IABS R18, R166 ;  /* 0x000000a600127213 */ /* 0x000fe20000000000 */
[----:B------:R-:W-:-:S02]  /*cad0*/  @!P4 IMAD.IADD R14, R14, 0x1, -R3 ;  /* 0x000000010e0ec824 */ /* 0x000fc400078e0a03 */
[----:B------:R-:W-:Y:S01]  /*cae0*/  IMAD.HI.U32 R20, R4, R17, RZ ;  /* 0x0000001104147227 */ /* 0x000fe200078e00ff */
[----:B0-----:R-:W-:-:S03]  /*caf0*/  IABS R16, R167 ;  /* 0x000000a700107213 */ /* 0x001fc60000000000 */
[----:B------:R-:W-:Y:S01]  /*cb00*/  @!P6 IMAD.IADD R12, R12, 0x1, -R3 ;  /* 0x000000010c0ce824 */ /* 0x000fe200078e0a03 */
[----:B------:R-:W-:Y:S01]  /*cb10*/  ISETP.GT.U32.AND P6, PT, R3, R14, PT ;  /* 0x0000000e0300720c */ /* 0x000fe20003fc4070 */
[----:B------:R-:W-:Y:S02]  /*cb20*/  @!P5 IMAD.MOV R15, RZ, RZ, -R15 ;  /* 0x000000ffff0fd224 */ /* 0x000fe400078e0a0f */
[----:B------:R-:W-:-:S04]  /*cb30*/  IMAD.HI.U32 R19, R4, R18, RZ ;  /* 0x0000001204137227 */ /* 0x000fc800078e00ff */
[----:B------:R-:W-:-:S04]  /*cb40*/  IMAD.HI.U32 R13, R4, R16, RZ ;  /* 0x00000010040d7227 */ /* 0x000fc800078e00ff */
[----:B------:R-:W-:Y:S02]  /*cb50*/  IMAD.MOV R20, RZ, RZ, -R20 ;  /* 0x000000ffff147224 */ /* 0x000fe400078e0a14 */
[----:B------:R-:W-:Y:S01]  /*cb60*/  IMAD.MOV.U32 R21, RZ, RZ, R9 ;  /* 0x000000ffff157224 */ /* 0x000fe200078e0009 */
[----:B------:R0:W-:Y:S01]  /*cb70*/  STL [R1+0x2c4], R15 ;  /* 0x0002c40f01007387 */ /* 0x0001e20000100800 */
[----:B------:R-:W-:Y:S02]  /*cb80*/  IMAD.MOV R19, RZ, RZ, -R19 ;  /* 0x000000ffff137224 */ /* 0x000fe400078e0a13 */
[----:B------:R-:W-:Y:S02]  /*cb90*/  IMAD.MOV R13, RZ, RZ, -R13 ;  /* 0x000000ffff0d7224 */ /* 0x000fe400078e0a0d */
[C---:B------:R-:W-:Y:S02]  /*cba0*/  IMAD R17, R3.reuse, R20, R17 ;  /* 0x0000001403117224 */ /* 0x040fe400078e0211 */
[----:B------:R-:W-:Y:S01]  /*cbb0*/  @!P2 IMAD.MOV R21, RZ, RZ, -R21 ;  /* 0x000000ffff15a224 */ /* 0x000fe200078e0a15 */
[----:B------:R-:W-:-:S02]  /*cbc0*/  ISETP.GT.U32.AND P2, PT, R3, R12, PT ;  /* 0x0000000c0300720c */ /* 0x000fc40003f44070 */
[----:B0-----:R-:W-:Y:S01]  /*cbd0*/  IABS R15, R168 ;  /* 0x000000a8000f7213 */ /* 0x001fe20000000000 */
[C---:B------:R-:W-:Y:S01]  /*cbe0*/  IMAD R18, R3.reuse, R19, R18 ;  /* 0x0000001303127224 */ /* 0x040fe200078e0212 */
[----:B------:R-:W-:Y:S01]  /*cbf0*/  IABS R19, R171 ;  /* 0x000000ab00137213 */ /* 0x000fe20000000000 */
[----:B------:R-:W-:Y:S01]  /*cc00*/  @!P3 IMAD.MOV R10, RZ, RZ, -R10 ;  /* 0x000000ffff0ab224 */ /* 0x000fe200078e0a0a */
[C---:B------:R-:W-:Y:S01]  /*cc10*/  ISETP.GT.U32.AND P3, PT, R3.reuse, R17, PT ;  /* 0x000000110300720c */ /* 0x040fe20003f64070 */
[C---:B------:R-:W-:Y:S01]  /*cc20*/  IMAD R16, R3.reuse, R13, R16 ;  /* 0x0000000d03107224 */ /* 0x040fe200078e0210 */
[----:B------:R-:W-:Y:S01]  /*cc30*/  IABS R13, R169 ;  /* 0x000000a9000d7213 */ /* 0x000fe20000000000 */
[----:B------:R-:W-:Y:S01]  /*cc40*/  IMAD.HI.U32 R11, R4, R15, RZ ;  /* 0x0000000f040b7227 */ /* 0x000fe200078e00ff */
[----:B------:R-:W-:Y:S03]  /*cc50*/  STL [R1+0x2b8], R21 ;  /* 0x0002b81501007387 */ /* 0x000fe60000100800 */
[----:B------:R-:W-:Y:S01]  /*cc60*/  @!P6 IMAD.IADD R14, R14, 0x1, -R3 ;  /* 0x000000010e0ee824 */ /* 0x000fe200078e0a03 */
[----:B------:R0:W-:Y:S01]  /*cc70*/  STL [R1+0x2b4], R10 ;  /* 0x0002b40a01007387 */ /* 0x0001e20000100800 */
[----:B------:R-:W-:Y:S01]  /*cc80*/  ISETP.GT.U32.AND P6, PT, R3, R18, PT ;  /* 0x000000120300720c */ /* 0x000fe20003fc4070 */
[----:B------:R-:W-:-:S02]  /*cc90*/  IMAD.MOV R11, RZ, RZ, -R11 ;  /* 0x000000ffff0b7224 */ /* 0x000fc400078e0a0b */
[----:B------:R-:W-:Y:S02]  /*cca0*/  @!P2 IMAD.IADD R12, R12, 0x1, -R3 ;  /* 0x000000010c0ca824 */ /* 0x000fe400078e0a03 */
[----:B0-----:R-:W-:Y:S02]  /*ccb0*/  IMAD.MOV.U32 R10, RZ, RZ, R19 ;  /* 0x000000ffff0a7224 */ /* 0x001fe400078e0013 */
[----:B------:R-:W-:Y:S01]  /*ccc0*/  IMAD.HI.U32 R19, R4, R13, RZ ;  /* 0x0000000d04137227 */ /* 0x000fe200078e00ff */
[----:B------:R-:W-:-:S03]  /*ccd0*/  ISETP.GT.U32.AND P2, PT, R3, R16, PT ;  /* 0x000000100300720c */ /* 0x000fc60003f44070 */
[----:B------:R-:W-:Y:S02]  /*cce0*/  IMAD R15, R3, R11, R15 ;  /* 0x0000000b030f7224 */ /* 0x000fe400078e020f */
[----:B------:R-:W-:Y:S02]  /*ccf0*/  IMAD.MOV R19, RZ, RZ, -R19 ;  /* 0x000000ffff137224 */ /* 0x000fe400078e0a13 */
[----:B------:R-:W-:Y:S01]  /*cd00*/  @!P3 IMAD.IADD R17, R17, 0x1, -R3 ;  /* 0x000000011111b824 */ /* 0x000fe200078e0a03 */
[C---:B------:R-:W-:Y:S01]  /*cd10*/  ISETP.GT.U32.AND P3, PT, R3.reuse, R15, PT ;  /* 0x0000000f0300720c */ /* 0x040fe20003f64070 */
[----:B------:R-:W-:Y:S02]  /*cd20*/  IMAD R13, R3, R19, R13 ;  /* 0x00000013030d7224 */ /* 0x000fe400078e020d */
[----:B------:R-:W-:Y:S01]  /*cd30*/  @!P6 IMAD.IADD R18, R18, 0x1, -R3 ;  /* 0x000000011212e824 */ /* 0x000fe200078e0a03 */
[----:B------:R-:W-:Y:S02]  /*cd40*/  ISETP.GE.AND P1, PT, R163, RZ, PT ;  /* 0x000000ffa300720c */ /* 0x000fe40003f26270 */
[----:B------:R-:W-:-:S02]  /*cd50*/  ISETP.GT.U32.AND P6, PT, R3, R13, PT ;  /* 0x0000000d0300720c */ /* 0x000fc40003fc4070 */
[----:B------:R-:W-:Y:S01]  /*cd60*/  IABS R11, R170 ;  /* 0x000000aa000b7213 */ /* 0x000fe20000000000 */
[----:B------:R-:W-:Y:S01]  /*cd70*/  @!P2 IMAD.IADD R16, R16, 0x1, -R3 ;  /* 0x000000011010a824 */ /* 0x000fe200078e0a03 */
[----:B------:R-:W-:-:S03]  /*cd80*/  ISETP.GT.U32.AND P2, PT, R3, R17, PT ;  /* 0x000000110300720c */ /* 0x000fc60003f44070 */
[----:B------:R-:W-:Y:S01]  /*cd90*/  IMAD.HI.U32 R21, R4, R11, RZ ;  /* 0x0000000b04157227 */ /* 0x000fe200078e00ff */
[----:B------:R-:W-:-:S03]  /*cda0*/  IABS R9, R172 ;  /* 0x000000ac00097213 */ /* 0x000fc60000000000 */
[----:B------:R-:W-:Y:S01]  /*cdb0*/  @!P3 IMAD.IADD R15, R15, 0x1, -R3 ;  /* 0x000000010f0fb824 */ /* 0x000fe200078e0a03 */
[----:B------:R-:W-:Y:S01]  /*cdc0*/  ISETP.GE.AND P0, PT, R164, RZ, PT ;  /* 0x000000ffa400720c */ /* 0x000fe20003f06270 */
[----:B------:R-:W-:Y:S02]  /*cdd0*/  IMAD.MOV.U32 R22, RZ, RZ, R14 ;  /* 0x000000ffff167224 */ /* 0x000fe400078e000e */
[----:B------:R-:W-:Y:S02]  /*cde0*/  IMAD.MOV R21, RZ, RZ, -R21 ;  /* 0x000000ffff157224 */ /* 0x000fe400078e0a15 */
[----:B------:R-:W-:Y:S01]  /*cdf0*/  @!P6 IMAD.IADD R13, R13, 0x1, -R3 ;  /* 0x000000010d0de824 */ /* 0x000fe200078e0a03 */
[C---:B------:R-:W-:Y:S01]  /*ce00*/  ISETP.GT.U32.AND P6, PT, R3.reuse, R15, PT ;  /* 0x0000000f0300720c */ /* 0x040fe20003fc4070 */
[----:B------:R-:W-:Y:S01]  /*ce10*/  @!P1 IMAD.MOV R22, RZ, RZ, -R22 ;  /* 0x000000ffff169224 */ /* 0x000fe200078e0a16 */
[----:B------:R-:W-:Y:S01]  /*ce20*/  ISETP.GT.U32.AND P1, PT, R3, R18, PT ;  /* 0x000000120300720c */ /* 0x000fe20003f24070 */
[----:B------:R-:W-:-:S04]  /*ce30*/  IMAD.HI.U32 R19, R4, R9, RZ ;  /* 0x0000000904137227 */ /* 0x000fc800078e00ff */
[C---:B------:R-:W-:Y:S02]  /*ce40*/  IMAD R11, R3.reuse, R21, R11 ;  /* 0x00000015030b7224 */ /* 0x040fe400078e020b */
[----:B------:R-:W-:Y:S01]  /*ce50*/  IMAD.HI.U32 R20, R4, R10, RZ ;  /* 0x0000000a04147227 */ /* 0x000fe200078e00ff */
[----:B------:R-:W-:-:S03]  /*ce60*/  ISETP.GT.U32.AND P3, PT, R3, R16, PT ;  /* 0x000000100300720c */ /* 0x000fc60003f64070 */
[----:B------:R-:W-:Y:S02]  /*ce70*/  IMAD.MOV R19, RZ, RZ, -R19 ;  /* 0x000000ffff137224 */ /* 0x000fe400078e0a13 */
[----:B------:R-:W-:Y:S01]  /*ce80*/  @!P2 IMAD.IADD R17, R17, 0x1, -R3 ;  /* 0x000000011111a824 */ /* 0x000fe200078e0a03 */
[C---:B------:R-:W-:Y:S01]  /*ce90*/  ISETP.GT.U32.AND P2, PT, R3.reuse, R11, PT ;  /* 0x0000000b0300720c */ /* 0x040fe20003f44070 */
[----:B------:R-:W-:Y:S02]  /*cea0*/  IMAD.MOV R20, RZ, RZ, -R20 ;  /* 0x000000ffff147224 */ /* 0x000fe400078e0a14 */
[C---:B------:R-:W-:Y:S02]  /*ceb0*/  IMAD R9, R3.reuse, R19, R9 ;  /* 0x0000001303097224 */ /* 0x040fe400078e0209 */
[----:B------:R-:W-:Y:S02]  /*cec0*/  IMAD R10, R3, R20, R10 ;  /* 0x00000014030a7224 */ /* 0x000fe400078e020a */
[----:B------:R-:W-:Y:S01]  /*ced0*/  @!P0 IMAD.MOV R12, RZ, RZ, -R12 ;  /* 0x000000ffff0c8224 */ /* 0x000fe200078e0a0c */
[----:B------:R-:W-:Y:S01]  /*cee0*/  IABS R14, R173 ;  /* 0x000000ad000e7213 */ /* 0x000fe20000000000 */
[--C-:B------:R-:W-:Y:S01]  /*cef0*/  @!P6 IMAD.IADD R15, R15, 0x1, -R3.reuse ;  /* 0x000000010f0fe824 */ /* 0x100fe200078e0a03 */
[C---:B------:R-:W-:Y:S01]  /*cf00*/  ISETP.GT.U32.AND P0, PT, R3.reuse, R13, PT ;  /* 0x0000000d0300720c */ /* 0x040fe20003f04070 */
[----:B------:R-:W-:Y:S01]  /*cf10*/  STL [R1+0x29c], R22 ;  /* 0x00029c1601007387 */ /* 0x000fe20000100800 */
[----:B------:R-:W-:Y:S01]  /*cf20*/  @!P1 IMAD.IADD R18, R18, 0x1, -R3 ;  /* 0x0000000112129824 */ /* 0x000fe200078e0a03 */
[----:B------:R-:W-:-:S02]  /*cf30*/  ISETP.GT.U32.AND P6, PT, R3, R9, PT ;  /* 0x000000090300720c */ /* 0x000fc40003fc4070 */
[----:B------:R0:W-:Y:S01]  /*cf40*/  STL [R1+0x298], R12 ;  /* 0x0002980c01007387 */ /* 0x0001e20000100800 */
[----:B------:R-:W-:Y:S01]  /*cf50*/  ISETP.GT.U32.AND P1, PT, R3, R10, PT ;  /* 0x0000000a0300720c */ /* 0x000fe20003f24070 */
[----:B------:R-:W-:Y:S01]  /*cf60*/  IMAD.HI.U32 R20, R4, R14, RZ ;  /* 0x0000000e04147227 */ /* 0x000fe200078e00ff */
[----:B------:R-:W-:Y:S02]  /*cf70*/  ISETP.GE.AND P4, PT, R166, RZ, PT ;  /* 0x000000ffa600720c */ /* 0x000fe40003f86270 */
[----:B------:R-:W-:Y:S01]  /*cf80*/  ISETP.GE.AND P5, PT, R165, RZ, PT ;  /* 0x000000ffa500720c */ /* 0x000fe20003fa6270 */
[--C-:B------:R-:W-:Y:S01]  /*cf90*/  @!P3 IMAD.IADD R16, R16, 0x1, -R3.reuse ;  /* 0x000000011010b824 */ /* 0x100fe200078e0a03 */
[----:B0-----:R-:W-:Y:S01]  /*cfa0*/  IABS R12, R174 ;  /* 0x000000ae000c7213 */ /* 0x001fe20000000000 */
[----:B------:R-:W-:Y:S01]  /*cfb0*/  @!P2 IMAD.IADD R11, R11, 0x1, -R3 ;  /* 0x000000010b0ba824 */ /* 0x000fe200078e0a03 */
[----:B------:R-:W-:Y:S01]  /*cfc0*/  ISETP.GE.AND P3, PT, R167, RZ, PT ;  /* 0x000000ffa700720c */ /* 0x000fe20003f66270 */
[----:B------:R-:W-:Y:S01]  /*cfd0*/  IMAD.MOV R20, RZ, RZ, -R20 ;  /* 0x000000ffff147224 */ /* 0x000fe200078e0a14 */
[----:B------:R-:W-:Y:S01]  /*cfe0*/  ISETP.GE.AND P2, PT, R169, RZ, PT ;  /* 0x000000ffa900720c */ /* 0x000fe20003f46270 */
[----:B------:R-:W-:-:S04]  /*cff0*/  IMAD.HI.U32 R19, R4, R12, RZ ;  /* 0x0000000c04137227 */ /* 0x000fc800078e00ff */
[----:B------:R-:W-:Y:S02]  /*d000*/  @!P0 IMAD.IADD R13, R13, 0x1, -R3 ;  /* 0x000000010d0d8824 */ /* 0x000fe400078e0a03 */
[----:B------:R-:W-:Y:S02]  /*d010*/  IMAD.MOV R21, RZ, RZ, -R19 ;  /* 0x000000ffff157224 */ /* 0x000fe400078e0a13 */
[----:B------:R-:W-:Y:S02]  /*d020*/  IMAD R14, R3, R20, R14 ;  /* 0x00000014030e7224 */ /* 0x000fe400078e020e */
[----:B------:R-:W-:Y:S02]  /*d030*/  IMAD.MOV.U32 R22, RZ, RZ, R18 ;  /* 0x000000ffff167224 */ /* 0x000fe400078e0012 */
[----:B------:R-:W-:Y:S01]  /*d040*/  @!P6 IMAD.IADD R9, R9, 0x1, -R3 ;  /* 0x000000010909e824 */ /* 0x000fe200078e0a03 */
[----:B------:R-:W-:Y:S01]  /*d050*/  ISETP.GT.U32.AND P6, PT, R3, R11, PT ;  /* 0x0000000b0300720c */ /* 0x000fe20003fc4070 */
[----:B------:R-:W-:-:S02]  /*d060*/  IMAD.MOV.U32 R18, RZ, RZ, R16 ;  /* 0x000000ffff127224 */ /* 0x000fc400078e0010 */
[----:B------:R-:W-:Y:S02]  /*d070*/  @!P1 IMAD.IADD R10, R10, 0x1, -R3 ;  /* 0x000000010a0a9824 */ /* 0x000fe400078e0a03 */
[----:B------:R-:W-:Y:S02]  /*d080*/  IMAD.MOV.U32 R23, RZ, RZ, R17 ;  /* 0x000000ffff177224 */ /* 0x000fe400078e0011 */
[----:B------:R-:W-:Y:S01]  /*d090*/  IMAD.MOV.U32 R16, RZ, RZ, R15 ;  /* 0x000000ffff107224 */ /* 0x000fe200078e000f */
[----:B------:R-:W-:Y:S01]  /*d0a0*/  ISETP.GE.AND P0, PT, R168, RZ, PT ;  /* 0x000000ffa800720c */ /* 0x000fe20003f06270 */
[C---:B------:R-:W-:Y:S02]  /*d0b0*/  IMAD R12, R3.reuse, R21, R12 ;  /* 0x00000015030c7224 */ /* 0x040fe400078e020c */
[----:B------:R-:W-:Y:S01]  /*d0c0*/  @!P4 IMAD.MOV R22, RZ, RZ, -R22 ;  /* 0x000000ffff16c224 */ /* 0x000fe200078e0a16 */
[C---:B------:R-:W-:Y:S01]  /*d0d0*/  ISETP.GT.U32.AND P4, PT, R3.reuse, R14, PT ;  /* 0x0000000e0300720c */ /* 0x040fe20003f84070 */
[----:B------:R-:W-:Y:S01]  /*d0e0*/  IMAD.MOV.U32 R15, RZ, RZ, R13 ;  /* 0x000000ffff0f7224 */ /* 0x000fe200078e000d */
[----:B------:R-:W-:Y:S01]  /*d0f0*/  IABS R19, R175 ;  /* 0x000000af00137213 */ /* 0x000fe20000000000 */
[----:B------:R-:W-:Y:S01]  /*d100*/  @!P5 IMAD.MOV R23, RZ, RZ, -R23 ;  /* 0x000000ffff17d224 */ /* 0x000fe200078e0a17 */
[C---:B------:R-:W-:Y:S01]  /*d110*/  ISETP.GT.U32.AND P5, PT, R3.reuse, R10, PT ;  /* 0x0000000a0300720c */ /* 0x040fe20003fa4070 */
[----:B------:R-:W-:Y:S01]  /*d120*/  @!P3 IMAD.MOV R18, RZ, RZ, -R18 ;  /* 0x000000ffff12b224 */ /* 0x000fe200078e0a12 */
[C---:B------:R-:W-:Y:S01]  /*d130*/  ISETP.GT.U32.AND P3, PT, R3.reuse, R9, PT ;  /* 0x000000090300720c */ /* 0x040fe20003f64070 */
[----:B------:R-:W-:Y:S01]  /*d140*/  @!P2 IMAD.MOV R15, RZ, RZ, -R15 ;  /* 0x000000ffff0fa224 */ /* 0x000fe200078e0a0f */
[----:B------:R-:W-:Y:S01]  /*d150*/  ISETP.GT.U32.AND P2, PT, R3, R12, PT ;  /* 0x0000000c0300720c */ /* 0x000fe20003f44070 */
[----:B------:R-:W-:-:S02]  /*d160*/  IMAD.MOV.U32 R17, RZ, RZ, R19 ;  /* 0x000000ffff117224 */ /* 0x000fc400078e0013 */
[--C-:B------:R-:W-:Y:S01]  /*d170*/  @!P6 IMAD.IADD R11, R11, 0x1, -R3.reuse ;  /* 0x000000010b0be824 */ /* 0x100fe200078e0a03 */
[----:B------:R-:W-:Y:S01]  /*d180*/  ISETP.GE.AND P6, PT, R172, RZ, PT ;  /* 0x000000ffac00720c */ /* 0x000fe20003fc6270 */
[----:B------:R-:W-:Y:S01]  /*d190*/  IMAD.HI.U32 R13, R4, R17, RZ ;  /* 0x00000011040d7227 */ /* 0x000fe200078e00ff */
[----:B------:R-:W-:Y:S01]  /*d1a0*/  ISETP.GE.AND P1, PT, R170, RZ, PT ;  /* 0x000000ffaa00720c */ /* 0x000fe20003f26270 */
[----:B------:R-:W-:Y:S02]  /*d1b0*/  STL [R1+0x288], R23 ;  /* 0x0002881701007387 */ /* 0x000fe40000100800 */
[----:B------:R-:W-:Y:S02]  /*d1c0*/  @!P0 IMAD.MOV R16, RZ, RZ, -R16 ;  /* 0x000000ffff108224 */ /* 0x000fe400078e0a10 */
[--C-:B------:R-:W-:Y:S01]  /*d1d0*/  @!P4 IMAD.IADD R14, R14, 0x1, -R3.reuse ;  /* 0x000000010e0ec824 */ /* 0x100fe200078e0a03 */
[----:B------:R-:W-:Y:S01]  /*d1e0*/  STL [R1+0x284], R22 ;  /* 0x0002841601007387 */ /* 0x000fe20000100800 */
[----:B------:R-:W-:Y:S01]  /*d1f0*/  @!P5 IMAD.IADD R10, R10, 0x1, -R3 ;  /* 0x000000010a0ad824 */ /* 0x000fe200078e0a03 */
[----:B------:R-:W-:Y:S01]  /*d200*/  ISETP.GE.AND P0, PT, R171, RZ, PT ;  /* 0x000000ffab00720c */ /* 0x000fe20003f06270 */
[----:B------:R-:W-:Y:S01]  /*d210*/  IMAD.MOV R13, RZ, RZ, -R13 ;  /* 0x000000ffff0d7224 */ /* 0x000fe200078e0a0d */
[----:B------:R0:W-:Y:S01]  /*d220*/  STL [R1+0x280], R18 ;  /* 0x0002801201007387 */ /* 0x0001e20000100800 */
[----:B------:R-:W-:-:S02]  /*d230*/  @!P3 IMAD.IADD R9, R9, 0x1, -R3 ;  /* 0x000000010909b824 */ /* 0x000fc400078e0a03 */
[----:B------:R-:W-:Y:S01]  /*d240*/  @!P2 IMAD.IADD R12, R12, 0x1, -R3 ;  /* 0x000000010c0ca824 */ /* 0x000fe200078e0a03 */
[----:B------:R1:W-:Y:S01]  /*d250*/  STL [R1+0x27c], R16 ;  /* 0x00027c1001007387 */ /* 0x0003e20000100800 */
[C---:B------:R-:W-:Y:S01]  /*d260*/  ISETP.GT.U32.AND P2, PT, R3.reuse, R14, PT ;  /* 0x0000000e0300720c */ /* 0x040fe20003f44070 */
[----:B------:R-:W-:Y:S02]  /*d270*/  IMAD R17, R3, R13, R17 ;  /* 0x0000000d03117224 */ /* 0x000fe400078e0211 */
[----:B------:R2:W-:Y:S01]  /*d280*/  STL [R1+0x278], R15 ;  /* 0x0002780f01007387 */ /* 0x0005e20000100800 */
[----:B------:R-:W-:Y:S01]  /*d290*/  IMAD.MOV.U32 R13, RZ, RZ, R9 ;  /* 0x000000ffff0d7224 */ /* 0x000fe200078e0009 */
[----:B0-----:R-:W-:Y:S01]  /*d2a0*/  IABS R18, R176 ;  /* 0x000000b000127213 */ /* 0x001fe20000000000 */
[----:B-1----:R-:W-:Y:S02]  /*d2b0*/  IMAD.MOV.U32 R16, RZ, RZ, R11 ;  /* 0x000000ffff107224 */ /* 0x002fe400078e000b */
[----:B--2---:R-:W-:Y:S01]  /*d2c0*/  IMAD.MOV.U32 R15, RZ, RZ, R10 ;  /* 0x000000ffff0f7224 */ /* 0x004fe200078e000a */
[----:B------:R-:W-:Y:S01]  /*d2d0*/  IABS R10, R177 ;  /* 0x000000b1000a7213 */ /* 0x000fe20000000000 */
[----:B------:R-:W-:Y:S01]  /*d2e0*/  @!P6 IMAD.MOV R13, RZ, RZ, -R13 ;  /* 0x000000ffff0de224 */ /* 0x000fe200078e0a0d */
[----:B------:R-:W-:Y:S01]  /*d2f0*/  ISETP.GE.AND P5, PT, R173, RZ, PT ;  /* 0x000000ffad00720c */ /* 0x000fe20003fa6270 */
[----:B------:R-:W-:Y:S01]  /*d300*/  @!P1 IMAD.MOV R16, RZ, RZ, -R16 ;  /* 0x000000ffff109224 */ /* 0x000fe200078e0a10 */
[C---:B------:R-:W-:Y:S01]  /*d310*/  ISETP.GT.U32.AND P6, PT, R3.reuse, R17, PT ;  /* 0x000000110300720c */ /* 0x040fe20003fc4070 */
[----:B------:R-:W-:Y:S01]  /*d320*/  IMAD.MOV.U32 R9, RZ, RZ, R10 ;  /* 0x000000ffff097224 */ /* 0x000fe200078e000a */
[----:B------:R-:W-:Y:S01]  /*d330*/  IABS R11, R178 ;  /* 0x000000b2000b7213 */ /* 0x000fe20000000000 */
[----:B------:R-:W-:Y:S01]  /*d340*/  IMAD.HI.U32 R10, R4, R18, RZ ;  /* 0x00000012040a7227 */ /* 0x000fe200078e00ff */
[----:B------:R-:W-:Y:S01]  /*d350*/  ISETP.GT.U32.AND P1, PT, R3, R12, PT ;  /* 0x0000000c0300720c */ /* 0x000fe20003f24070 */
[----:B------:R0:W-:Y:S02]  /*d360*/  STL [R1+0x270], R16 ;  /* 0x0002701001007387 */ /* 0x0001e40000100800 */
[----:B------:R-:W-:-:S02]  /*d370*/  @!P0 IMAD.MOV R15, RZ, RZ, -R15 ;  /* 0x000000ffff0f8224 */ /* 0x000fc400078e0a0f */
[----:B------:R-:W-:Y:S02]  /*d380*/  @!P2 IMAD.IADD R14, R14, 0x1, -R3 ;  /* 0x000000010e0ea824 */ /* 0x000fe400078e0a03 */
[----:B------:R-:W-:Y:S01]  /*d390*/  IMAD.MOV R10, RZ, RZ, -R10 ;  /* 0x000000ffff0a7224 */ /* 0x000fe200078e0a0a */
[----:B------:R1:W-:Y:S01]  /*d3a0*/  STL [R1+0x26c], R15 ;  /* 0x00026c0f01007387 */ /* 0x0003e20000100800 */
[----:B0-----:R-:W-:Y:S01]  /*d3b0*/  IMAD.HI.U32 R16, R4, R11, RZ ;  /* 0x0000000b04107227 */ /* 0x001fe200078e00ff */
[----:B------:R-:W-:Y:S02]  /*d3c0*/  ISETP.GE.AND P3, PT, R174, RZ, PT ;  /* 0x000000ffae00720c */ /* 0x000fe40003f66270 */
[----:B------:R0:W-:Y:S01]  /*d3d0*/  STL [R1+0x268], R13 ;  /* 0x0002680d01007387 */ /* 0x0001e20000100800 */
[----:B------:R-:W-:Y:S02]  /*d3e0*/  IMAD R18, R3, R10, R18 ;  /* 0x0000000a03127224 */ /* 0x000fe400078e0212 */
[----:B------:R-:W-:Y:S01]  /*d3f0*/  IMAD.MOV.U32 R20, RZ, RZ, R14 ;  /* 0x000000ffff147224 */ /* 0x000fe200078e000e */
[----:B-1----:R-:W-:Y:S01]  /*d400*/  IABS R15, R179 ;  /* 0x000000b3000f7213 */ /* 0x002fe20000000000 */
[----:B------:R-:W-:-:S02]  /*d410*/  IMAD.MOV R10, RZ, RZ, -R16 ;  /* 0x000000ffff0a7224 */ /* 0x000fc400078e0a10 */
[----:B------:R-:W-:Y:S02]  /*d420*/  @!P6 IMAD.IADD R17, R17, 0x1, -R3 ;  /* 0x000000011111e824 */ /* 0x000fe400078e0a03 */
[----:B0-----:R-:W-:-:S04]  /*d430*/  IMAD.HI.U32 R13, R4, R9, RZ ;  /* 0x00000009040d7227 */ /* 0x001fc800078e00ff */
[----:B------:R-:W-:Y:S01]  /*d440*/  @!P5 IMAD.MOV R20, RZ, RZ, -R20 ;  /* 0x000000ffff14d224 */ /* 0x000fe200078e0a14 */
[C---:B------:R-:W-:Y:S01]  /*d450*/  ISETP.GT.U32.AND P5, PT, R3.reuse, R18, PT ;  /* 0x000000120300720c */ /* 0x040fe20003fa4070 */
[C---:B------:R-:W-:Y:S02]  /*d460*/  IMAD R11, R3.reuse, R10, R11 ;  /* 0x0000000a030b7224 */ /* 0x040fe400078e020b */
[----:B------:R-:W-:Y:S02]  /*d470*/  @!P1 IMAD.IADD R12, R12, 0x1, -R3 ;  /* 0x000000010c0c9824 */ /* 0x000fe400078e0a03 */
[----:B------:R-:W-:Y:S02]  /*d480*/  IMAD.MOV R13, RZ, RZ, -R13 ;  /* 0x000000ffff0d7224 */ /* 0x000fe400078e0a0d */
[----:B------:R-:W-:Y:S01]  /*d490*/  IMAD.HI.U32 R10, R4, R15, RZ ;  /* 0x0000000f040a7227 */ /* 0x000fe200078e00ff */
[----:B------:R-:W-:-:S03]  /*d4a0*/  ISETP.GT.U32.AND P6, PT, R3, R17, PT ;  /* 0x000000110300720c */ /* 0x000fc60003fc4070 */
[C---:B------:R-:W-:Y:S02]  /*d4b0*/  IMAD R9, R3.reuse, R13, R9 ;  /* 0x0000000d03097224 */ /* 0x040fe400078e0209 */
[----:B------:R-:W-:Y:S02]  /*d4c0*/  IMAD.MOV.U32 R19, RZ, RZ, R12 ;  /* 0x000000ffff137224 */ /* 0x000fe400078e000c */
[----:B------:R-:W-:Y:S02]  /*d4d0*/  IMAD.MOV R10, RZ, RZ, -R10 ;  /* 0x000000ffff0a7224 */ /* 0x000fe400078e0a0a */
[----:B------:R-:W-:Y:S01]  /*d4e0*/  @!P3 IMAD.MOV R19, RZ, RZ, -R19 ;  /* 0x000000ffff13b224 */ /* 0x000fe200078e0a13 */
[C---:B------:R-:W-:Y:S01]  /*d4f0*/  ISETP.GT.U32.AND P3, PT, R3.reuse, R9, PT ;  /* 0x000000090300720c */ /* 0x040fe20003f64070 */
[----:B------:R-:W-:Y:S01]  /*d500*/  IMAD R15, R3, R10, R15 ;  /* 0x0000000a030f7224 */ /* 0x000fe200078e020f */
[----:B------:R-:W-:Y:S01]  /*d510*/  ISETP.GE.AND P4, PT, R175, RZ, PT ;  /* 0x000000ffaf00720c */ /* 0x000fe20003f86270 */
[----:B------:R-:W-:-:S03]  /*d520*/  @!P5 IMAD.IADD R18, R18, 0x1, -R3 ;  /* 0x000000011212d824 */ /* 0x000fc600078e0a03 */
[----:B------:R-:W-:Y:S01]  /*d530*/  ISETP.GT.U32.AND P5, PT, R3, R15, PT ;  /* 0x0000000f0300720c */ /* 0x000fe20003fa4070 */
[--C-:B------:R-:W-:Y:S01]  /*d540*/  @!P6 IMAD.IADD R17, R17, 0x1, -R3.reuse ;  /* 0x000000011111e824 */ /* 0x100fe200078e0a03 */
[----:B------:R-:W-:Y:S02]  /*d550*/  ISETP.GT.U32.AND P6, PT, R3, R11, PT ;  /* 0x0000000b0300720c */ /* 0x000fe40003fc4070 */
[----:B------:R-:W-:Y:S01]  /*d560*/  IABS R12, R181 ;  /* 0x000000b5000c7213 */ /* 0x000fe20000000000 */
[----:B------:R-:W-:Y:S02]  /*d570*/  STL [R1+0x264], R20 ;  /* 0x0002641401007387 */ /* 0x000fe40000100800 */
[----:B------:R-:W-:Y:S02]  /*d580*/  @!P3 IMAD.IADD R9, R9, 0x1, -R3 ;  /* 0x000000010909b824 */ /* 0x000fe400078e0a03 */
[----:B------:R0:W-:Y:S01]  /*d590*/  STL [R1+0x250], R19 ;  /* 0x0002501301007387 */ /* 0x0001e20000100800 */
[----:B------:R-:W-:Y:S01]  /*d5a0*/  IMAD.HI.U32 R16, R4, R12, RZ ;  /* 0x0000000c04107227 */ /* 0x000fe200078e00ff */
[----:B------:R-:W-:-:S03]  /*d5b0*/  IABS R10, R182 ;  /* 0x000000b6000a7213 */ /* 0x000fc60000000000 */
[----:B------:R-:W-:Y:S02]  /*d5c0*/  @!P5 IMAD.IADD R15, R15, 0x1, -R3 ;  /* 0x000000010f0fd824 */ /* 0x000fe400078e0a03 */
[----:B0-----:R-:W-:Y:S02]  /*d5d0*/  IMAD.MOV.U32 R19, RZ, RZ, R17 ;  /* 0x000000ffff137224 */ /* 0x001fe400078e0011 */
[----:B------:R-:W-:Y:S02]  /*d5e0*/  IMAD.MOV R16, RZ, RZ, -R16 ;  /* 0x000000ffff107224 */ /* 0x000fe400078e0a10 */
[----:B------:R-:W-:Y:S01]  /*d5f0*/  @!P4 IMAD.MOV R19, RZ, RZ, -R19 ;  /* 0x000000ffff13c224 */ /* 0x000fe200078e0a13 */
[----:B------:R-:W-:Y:S01]  /*d600*/  ISETP.GT.U32.AND P4, PT, R3, R9, PT ;  /* 0x000000090300720c */ /* 0x000fe20003f84070 */
[----:B------:R-:W-:Y:S01]  /*d610*/  @!P6 IMAD.IADD R11, R11, 0x1, -R3 ;  /* 0x000000010b0be824 */ /* 0x000fe200078e0a03 */
[----:B------:R-:W-:Y:S01]  /*d620*/  IABS R14, R180 ;  /* 0x000000b4000e7213 */ /* 0x000fe20000000000 */
[C---:B------:R-:W-:Y:S01]  /*d630*/  IMAD R12, R3.reuse, R16, R12 ;  /* 0x00000010030c7224 */ /* 0x040fe200078e020c */
[C---:B------:R-:W-:Y:S01]  /*d640*/  ISETP.GT.U32.AND P5, PT, R3.reuse, R15, PT ;  /* 0x0000000f0300720c */ /* 0x040fe20003fa4070 */
[----:B------:R-:W-:Y:S01]  /*d650*/  IMAD.HI.U32 R16, R4, R10, RZ ;  /* 0x0000000a04107227 */ /* 0x000fe200078e00ff */
[----:B------:R-:W-:-:S03]  /*d660*/  ISETP.GT.U32.AND P6, PT, R3, R11, PT ;  /* 0x0000000b0300720c */ /* 0x000fc60003fc4070 */
[----:B------:R-:W-:Y:S01]  /*d670*/  IMAD.HI.U32 R13, R4, R14, RZ ;  /* 0x0000000e040d7227 */ /* 0x000fe200078e00ff */
[----:B------:R-:W-:-:S03]  /*d680*/  ISETP.GT.U32.AND P3, PT, R3, R18, PT ;  /* 0x000000120300720c */ /* 0x000fc60003f64070 */
[----:B------:R-:W-:Y:S02]  /*d690*/  IMAD.MOV R16, RZ, RZ, -R16 ;  /* 0x000000ffff107224 */ /* 0x000fe400078e0a10 */
[----:B------:R-:W-:Y:S02]  /*d6a0*/  IMAD.MOV R13, RZ, RZ, -R13 ;  /* 0x000000ffff0d7224 */ /* 0x000fe400078e0a0d */
[--C-:B------:R-:W-:Y:S01]  /*d6b0*/  @!P4 IMAD.IADD R9, R9, 0x1, -R3.reuse ;  /* 0x000000010909c824 */ /* 0x100fe200078e0a03 */
[C---:B------:R-:W-:Y:S01]  /*d6c0*/  ISETP.GT.U32.AND P4, PT, R3.reuse, R12, PT ;  /* 0x0000000c0300720c */ /* 0x040fe20003f84070 */
[C---:B------:R-:W-:Y:S02]  /*d6d0*/  IMAD R10, R3.reuse, R16, R10 ;  /* 0x00000010030a7224 */ /* 0x040fe400078e020a */
[----:B------:R-:W-:Y:S01]  /*d6e0*/  IMAD R14, R3, R13, R14 ;  /* 0x0000000d030e7224 */ /* 0x000fe200078e020e */
[----:B------:R-:W-:Y:S01]  /*d6f0*/  IABS R13, R183 ;  /* 0x000000b7000d7213 */ /* 0x000fe20000000000 */
[--C-:B------:R-:W-:Y:S01]  /*d700*/  @!P5 IMAD.IADD R15, R15, 0x1, -R3.reuse ;  /* 0x000000010f0fd824 */ /* 0x100fe200078e0a03 */
[----:B------:R-:W-:Y:S01]  /*d710*/  ISETP.GT.U32.AND P5, PT, R3, R10, PT ;  /* 0x0000000a0300720c */ /* 0x000fe20003fa4070 */
[----:B------:R-:W-:Y:S01]  /*d720*/  @!P6 IMAD.IADD R11, R11, 0x1, -R3 ;  /* 0x000000010b0be824 */ /* 0x000fe200078e0a03 */
[----:B------:R-:W-:Y:S01]  /*d730*/  ISETP.GE.AND P0, PT, R176, RZ, PT ;  /* 0x000000ffb000720c */ /* 0x000fe20003f06270 */
[----:B------:R0:W-:Y:S01]  /*d740*/  STL [R1+0x24c], R19 ;  /* 0x00024c1301007387 */ /* 0x0001e20000100800 */
[----:B------:R-:W-:-:S02]  /*d750*/  ISETP.GE.AND P2, PT, R177, RZ, PT ;  /* 0x000000ffb100720c */ /* 0x000fc40003f46270 */
[----:B------:R-:W-:Y:S02]  /*d760*/  ISETP.GE.AND P1, PT, R178, RZ, PT ;  /* 0x000000ffb200720c */ /* 0x000fe40003f26270 */
[----:B------:R-:W-:Y:S01]  /*d770*/  ISETP.GE.AND P6, PT, R179, RZ, PT ;  /* 0x000000ffb300720c */ /* 0x000fe20003fc6270 */
[----:B------:R-:W-:Y:S02]  /*d780*/  @!P3 IMAD.IADD R18, R18, 0x1, -R3 ;  /* 0x000000011212b824 */ /* 0x000fe400078e0a03 */
[----:B0-----:R-:W-:Y:S01]  /*d790*/  IMAD.HI.U32 R19, R4, R13, RZ ;  /* 0x0000000d04137227 */ /* 0x001fe200078e00ff */
[----:B------:R-:W-:Y:S02]  /*d7a0*/  ISETP.GT.U32.AND P3, PT, R3, R14, PT ;  /* 0x0000000e0300720c */ /* 0x000fe40003f64070 */
[----:B------:R-:W-:Y:S01]  /*d7b0*/  IABS R17, R184 ;  /* 0x000000b800117213 */ /* 0x000fe20000000000 */
[----:B------:R-:W-:Y:S02]  /*d7c0*/  IMAD.MOV R19, RZ, RZ, -R19 ;  /* 0x000000ffff137224 */ /* 0x000fe400078e0a13 */
[----:B------:R-:W-:-:S02]  /*d7d0*/  @!P4 IMAD.IADD R12, R12, 0x1, -R3 ;  /* 0x000000010c0cc824 */ /* 0x000fc400078e0a03 */
[----:B------:R-:W-:Y:S02]  /*d7e0*/  IMAD.MOV.U32 R21, RZ, RZ, R18 ;  /* 0x000000ffff157224 */ /* 0x000fe400078e0012 */
[----:B------:R-:W-:Y:S01]  /*d7f0*/  IMAD.MOV.U32 R20, RZ, RZ, R9 ;  /* 0x000000ffff147224 */ /* 0x000fe200078e0009 */
[----:B------:R-:W-:Y:S01]  /*d800*/  IABS R16, R185 ;  /* 0x000000b900107213 */ /* 0x000fe20000000000 */
[C---:B------:R-:W-:Y:S02]  /*d810*/  IMAD R13, R3.reuse, R19, R13 ;  /* 0x00000013030d7224 */ /* 0x040fe400078e020d */
[----:B------:R-:W-:Y:S01]  /*d820*/  @!P5 IMAD.IADD R10, R10, 0x1, -R3 ;  /* 0x000000010a0ad824 */ /* 0x000fe200078e0a03 */
[----:B------:R-:W-:Y:S01]  /*d830*/  ISETP.GT.U32.AND P5, PT, R3, R12, PT ;  /* 0x0000000c0300720c */ /* 0x000fe20003fa4070 */
[----:B------:R-:W-:Y:S02]  /*d840*/  IMAD.MOV.U32 R9, RZ, RZ, R15 ;  /* 0x000000ffff097224 */ /* 0x000fe400078e000f */
[----:B------:R-:W-:-:S04]  /*d850*/  IMAD.HI.U32 R19, R4, R17, RZ ;  /* 0x0000001104137227 */ /* 0x000fc800078e00ff */
[----:B------:R-:W-:Y:S02]  /*d860*/  @!P0 IMAD.MOV R21, RZ, RZ, -R21 ;  /* 0x000000ffff158224 */ /* 0x000fe400078e0a15 */
[----:B------:R-:W-:Y:S02]  /*d870*/  @!P2 IMAD.MOV R20, RZ, RZ, -R20 ;  /* 0x000000ffff14a224 */ /* 0x000fe400078e0a14 */
[----:B------:R-:W-:Y:S02]  /*d880*/  @!P1 IMAD.MOV R11, RZ, RZ, -R11 ;  /* 0x000000ffff0b9224 */ /* 0x000fe400078e0a0b */
[----:B------:R-:W-:Y:S01]  /*d890*/  @!P6 IMAD.MOV R9, RZ, RZ, -R9 ;  /* 0x000000ffff09e224 */ /* 0x000fe200078e0a09 */
[----:B------:R-:W-:Y:S01]  /*d8a0*/  ISETP.GT.U32.AND P6, PT, R3, R13, PT ;  /* 0x0000000d0300720c */ /* 0x000fe20003fc4070 */
[----:B------:R-:W-:Y:S01]  /*d8b0*/  IMAD.HI.U32 R18, R4, R16, RZ ;  /* 0x0000001004127227 */ /* 0x000fe200078e00ff */
[----:B------:R-:W-:Y:S03]  /*d8c0*/  STL [R1+0x248], R21 ;  /* 0x0002481501007387 */ /* 0x000fe60000100800 */
[----:B------:R-:W-:Y:S01]  /*d8d0*/  IMAD.MOV R19, RZ, RZ, -R19 ;  /* 0x000000ffff137224 */ /* 0x000fe200078e0a13 */
[----:B------:R-:W-:Y:S01]  /*d8e0*/  STL [R1+0x240], R20 ;  /* 0x0002401401007387 */ /* 0x000fe20000100800 */
[----:B------:R-:W-:-:S02]  /*d8f0*/  @!P3 IMAD.IADD R14, R14, 0x1, -R3 ;  /* 0x000000010e0eb824 */ /* 0x000fc400078e0a03 */
[----:B------:R-:W-:Y:S01]  /*d900*/  IMAD.MOV R18, RZ, RZ, -R18 ;  /* 0x000000ffff127224 */ /* 0x000fe200078e0a12 */
[----:B------:R0:W-:Y:S01]  /*d910*/  STL [R1+0x23c], R11 ;  /* 0x00023c0b01007387 */ /* 0x0001e20000100800 */
[----:B------:R-:W-:Y:S01]  /*d920*/  @!P5 IMAD.IADD R12, R12, 0x1, -R3 ;  /* 0x000000010c0cd824 */ /* 0x000fe200078e0a03 */
[C---:B------:R-:W-:Y:S02]  /*d930*/  ISETP.GT.U32.AND P0, PT, R3.reuse, R14, PT ;  /* 0x0000000e0300720c */ /* 0x040fe40003f04070 */
[----:B------:R1:W-:Y:S01]  /*d940*/  STL [R1+0x238], R9 ;  /* 0x0002380901007387 */ /* 0x0003e20000100800 */
[C---:B0-----:R-:W-:Y:S02]  /*d950*/  IMAD R11, R3.reuse, R19, R17 ;  /* 0x00000013030b7224 */ /* 0x041fe400078e0211 */
[----:B-1----:R-:W-:-:S03]  /*d960*/  IMAD R9, R3, R18, R16 ;  /* 0x0000001203097224 */ /* 0x002fc600078e0210 */
[----:B------:R-:W-:Y:S01]  /*d970*/  ISETP.GT.U32.AND P5, PT, R3, R11, PT ;  /* 0x0000000b0300720c */ /* 0x000fe20003fa4070 */
[--C-:B------:R-:W-:Y:S01]  /*d980*/  @!P6 IMAD.IADD R13, R13, 0x1, -R3.reuse ;  /* 0x000000010d0de824 */ /* 0x100fe200078e0a03 */
[----:B------:R-:W-:Y:S02]  /*d990*/  ISETP.GT.U32.AND P6, PT, R3, R9, PT ;  /* 0x000000090300720c */ /* 0x000fe40003fc4070 */
[----:B------:R-:W-:Y:S02]  /*d9a0*/  ISETP.GE.AND P3, PT, R180, RZ, PT ;  /* 0x000000ffb400720c */ /* 0x000fe40003f66270 */
[----:B------:R-:W-:Y:S01]  /*d9b0*/  ISETP.GE.AND P4, PT, R181, RZ, PT ;  /* 0x000000ffb500720c */ /* 0x000fe20003f86270 */
[----:B------:R-:W-:Y:S01]  /*d9c0*/  @!P0 IMAD.IADD R14, R14, 0x1, -R3 ;  /* 0x000000010e0e8824 */ /* 0x000fe200078e0a03 */
[----:B------:R-:W-:-:S05]  /*d9d0*/  IABS R16, R187 ;  /* 0x000000bb00107213 */ /* 0x000fca0000000000 */
[--C-:B------:R-:W-:Y:S02]  /*d9e0*/  @!P5 IMAD.IADD R11, R11, 0x1, -R3.reuse ;  /* 0x000000010b0bd824 */ /* 0x100fe400078e0a03 */
[----:B------:R-:W-:Y:S02]  /*d9f0*/  IMAD.MOV.U32 R21, RZ, RZ, R14 ;  /* 0x000000ffff157224 */ /* 0x000fe400078e000e */
[----:B------:R-:W-:Y:S01]  /*da00*/  @!P6 IMAD.IADD R9, R9, 0x1, -R3 ;  /* 0x000000010909e824 */ /* 0x000fe200078e0a03 */
[----:B------:R-:W-:Y:S01]  /*da10*/  ISETP.GT.U32.AND P6, PT, R3, R11, PT ;  /* 0x0000000b0300720c */ /* 0x000fe20003fc4070 */
[----:B------:R-:W-:-:S04]  /*da20*/  IMAD.HI.U32 R17, R4, R16, RZ ;  /* 0x0000001004117227 */ /* 0x000fc800078e00ff */
[----:B------:R-:W-:Y:S02]  /*da30*/  @!P3 IMAD.MOV R21, RZ, RZ, -R21 ;  /* 0x000000ffff15b224 */ /* 0x000fe400078e0a15 */
[----:B------:R-:W-:Y:S02]  /*da40*/  @!P4 IMAD.MOV R12, RZ, RZ, -R12 ;  /* 0x000000ffff0cc224 */ /* 0x000fe400078e0a0c */
[----:B------:R-:W-:Y:S01]  /*da50*/  IMAD.MOV R17, RZ, RZ, -R17 ;  /* 0x000000ffff117224 */ /* 0x000fe200078e0a11 */
[----:B------:R-:W-:Y:S01]  /*da60*/  IABS R20, R186 ;  /* 0x000000ba00147213 */ /* 0x000fe20000000000 */
[----:B------:R-:W-:Y:S01]  /*da70*/  STL [R1+0x234], R21 ;  /* 0x0002341501007387 */ /* 0x000fe20000100800 */
[----:B------:R-:W-:-:S03]  /*da80*/  ISETP.GT.U32.AND P2, PT, R3, R10, PT ;  /* 0x0000000a0300720c */ /* 0x000fc60003f44070 */
[----:B------:R0:W-:Y:S01]  /*da90*/  STL [R1+0x230], R12 ;  /* 0x0002300c01007387 */ /* 0x0001e20000100800 */
[----:B------:R-:W-:Y:S01]  /*daa0*/  IMAD.HI.U32 R14, R4, R20, RZ ;  /* 0x00000014040e7227 */ /* 0x000fe200078e00ff */
[----:B------:R-:W-:-:S03]  /*dab0*/  ISETP.GE.AND P1, PT, R182, RZ, PT ;  /* 0x000000ffb600720c */ /* 0x000fc60003f26270 */
[----:B------:R-:W-:Y:S02]  /*dac0*/  @!P6 IMAD.IADD R11, R11, 0x1, -R3 ;  /* 0x000000010b0be824 */ /* 0x000fe400078e0a03 */
[C---:B0-----:R-:W-:Y:S01]  /*dad0*/  IMAD R12, R3.reuse, R17, R16 ;  /* 0x00000011030c7224 */ /* 0x041fe200078e0210 */
[C---:B------:R-:W-:Y:S01]  /*dae0*/  ISETP.GT.U32.AND P5, PT, R3.reuse, R13, PT ;  /* 0x0000000d0300720c */ /* 0x040fe20003fa4070 */
[----:B------:R-:W-:Y:S01]  /*daf0*/  IMAD.MOV R14, RZ, RZ, -R14 ;  /* 0x000000ffff0e7224 */ /* 0x000fe200078e0a0e */
[----:B------:R-:W-:Y:S02]  /*db00*/  IABS R15, R188 ;  /* 0x000000bc000f7213 */ /* 0x000fe40000000000 */
[C---:B------:R-:W-:Y:S01]  /*db10*/  ISETP.GT.U32.AND P6, PT, R3.reuse, R12, PT ;  /* 0x0000000c0300720c */ /* 0x040fe20003fc4070 */
[C---:B------:R-:W-:Y:S01]  /*db20*/  IMAD R20, R3.reuse, R14, R20 ;  /* 0x0000000e03147224 */ /* 0x040fe200078e0214 */
[----:B------:R-:W-:Y:S01]  /*db30*/  ISETP.GT.U32.AND P4, PT, R3, R9, PT ;  /* 0x000000090300720c */ /* 0x000fe20003f84070 */
[----:B------:R-:W-:Y:S01]  /*db40*/  IMAD.HI.U32 R14, R4, R15, RZ ;  /* 0x0000000f040e7227 */ /* 0x000fe200078e00ff */
[----:B------:R-:W-:-:S03]  /*db50*/  ISETP.GE.AND P0, PT, R183, RZ, PT ;  /* 0x000000ffb700720c */ /* 0x000fc60003f06270 */
[--C-:B------:R-:W-:Y:S02]  /*db60*/  @!P2 IMAD.IADD R10, R10, 0x1, -R3.reuse ;  /* 0x000000010a0aa824 */ /* 0x100fe400078e0a03 */
[----:B------:R-:W-:Y:S02]  /*db70*/  IMAD.MOV R14, RZ, RZ, -R14 ;  /* 0x000000ffff0e7224 */ /* 0x000fe400078e0a0e */
[----:B------:R-:W-:Y:S01]  /*db80*/  @!P1 IMAD.MOV R10, RZ, RZ, -R10 ;  /* 0x000000ffff0a9224 */ /* 0x000fe200078e0a0a */
[----:B------:R-:W-:Y:S01]  /*db90*/  ISETP.GE.AND P2, PT, R184, RZ, PT ;  /* 0x000000ffb800720c */ /* 0x000fe20003f46270 */
[--C-:B------:R-:W-:Y:S01]  /*dba0*/  @!P6 IMAD.IADD R12, R12, 0x1, -R3.reuse ;  /* 0x000000010c0ce824 */ /* 0x100fe200078e0a03 */
[----:B------:R-:W-:Y:S01]  /*dbb0*/  IABS R19, R189 ;  /* 0x000000bd00137213 */ /* 0x000fe20000000000 */
[----:B------:R-:W-:Y:S02]  /*dbc0*/  @!P5 IMAD.IADD R13, R13, 0x1, -R3 ;  /* 0x000000010d0dd824 */ /* 0x000fe400078e0a03 */
[C---:B------:R-:W-:Y:S01]  /*dbd0*/  IMAD R15, R3.reuse, R14, R15 ;  /* 0x0000000e030f7224 */ /* 0x040fe200078e020f */
[----:B------:R0:W-:Y:S01]  /*dbe0*/  STL [R1+0x22c], R10 ;  /* 0x00022c0a01007387 */ /* 0x0001e20000100800 */
[----:B------:R-:W-:Y:S01]  /*dbf0*/  IMAD.MOV.U32 R18, RZ, RZ, R13 ;  /* 0x000000ffff127224 */ /* 0x000fe200078e000d */
[----:B------:R-:W-:Y:S01]  /*dc00*/  ISETP.GT.U32.AND P6, PT, R3, R12, PT ;  /* 0x0000000c0300720c */ /* 0x000fe20003fc4070 */
[----:B------:R-:W-:Y:S01]  /*dc10*/  @!P4 IMAD.IADD R9, R9, 0x1, -R3 ;  /* 0x000000010909c824 */ /* 0x000fe200078e0a03 */
[----:B------:R-:W-:Y:S01]  /*dc20*/  ISETP.GT.U32.AND P4, PT, R3, R15, PT ;  /* 0x0000000f0300720c */ /* 0x000fe20003f84070 */
[----:B------:R-:W-:-:S02]  /*dc30*/  @!P0 IMAD.MOV R18, RZ, RZ, -R18 ;  /* 0x000000ffff128224 */ /* 0x000fc400078e0a12 */
[----:B0-----:R-:W-:Y:S02]  /*dc40*/  IMAD.MOV.U32 R10, RZ, RZ, R11 ;  /* 0x000000ffff0a7224 */ /* 0x001fe400078e000b */
[----:B------:R-:W-:-:S04]  /*dc50*/  IMAD.HI.U32 R11, R4, R19, RZ ;  /* 0x00000013040b7227 */ /* 0x000fc800078e00ff */
[----:B------:R-:W-:Y:S01]  /*dc60*/  IMAD.MOV R11, RZ, RZ, -R11 ;  /* 0x000000ffff0b7224 */ /* 0x000fe200078e0a0b */
[----:B------:R0:W-:Y:S01]  /*dc70*/  STL [R1+0x228], R18 ;  /* 0x0002281201007387 */ /* 0x0001e20000100800 */
[----:B------:R-:W-:Y:S01]  /*dc80*/  @!P2 IMAD.MOV R10, RZ, RZ, -R10 ;  /* 0x000000ffff0aa224 */ /* 0x000fe200078e0a0a */
[----:B------:R-:W-:Y:S01]  /*dc90*/  IABS R17, R191 ;  /* 0x000000bf00117213 */ /* 0x000fe20000000000 */
[----:B------:R-:W-:Y:S02]  /*dca0*/  IMAD R19, R3, R11, R19 ;  /* 0x0000000b03137224 */ /* 0x000fe400078e0213 */
[--C-:B------:R-:W-:Y:S01]  /*dcb0*/  @!P6 IMAD.IADD R12, R12, 0x1, -R3.reuse ;  /* 0x000000010c0ce824 */ /* 0x100fe200078e0a03 */
[----:B------:R1:W-:Y:S01]  /*dcc0*/  STL [R1+0x224], R10 ;  /* 0x0002240a01007387 */ /* 0x0003e20000100800 */
[----:B0-----:R-:W-:Y:S01]  /*dcd0*/  IABS R18, R190 ;  /* 0x000000be00127213 */ /* 0x001fe20000000000 */
[----:B------:R-:W-:Y:S01]  /*dce0*/  @!P4 IMAD.IADD R15, R15, 0x1, -R3 ;  /* 0x000000010f0fc824 */ /* 0x000fe200078e0a03 */
[----:B------:R-:W-:Y:S01]  /*dcf0*/  ISETP.GT.U32.AND P6, PT, R3, R19, PT ;  /* 0x000000130300720c */ /* 0x000fe20003fc4070 */
[----:B------:R-:W-:-:S04]  /*dd00*/  IMAD.HI.U32 R11, R4, R17, RZ ;  /* 0x00000011040b7227 */ /* 0x000fc800078e00ff */
[----:B-1----:R-:W-:Y:S01]  /*dd10*/  IMAD.HI.U32 R10, R4, R18, RZ ;  /* 0x00000012040a7227 */ /* 0x002fe200078e00ff */
[----:B------:R-:W-:-:S03]  /*dd20*/  ISETP.GT.U32.AND P4, PT, R3, R15, PT ;  /* 0x0000000f0300720c */ /* 0x000fc60003f84070 */
[----:B------:R-:W-:Y:S02]  /*dd30*/  IMAD.MOV R13, RZ, RZ, -R10 ;  /* 0x000000ffff0d7224 */ /* 0x000fe400078e0a0a */
[----:B------:R-:W-:Y:S01]  /*dd40*/  IMAD.MOV R11, RZ, RZ, -R11 ;  /* 0x000000ffff0b7224 */ /* 0x000fe200078e0a0b */
[C---:B------:R-:W-:Y:S01]  /*dd50*/  ISETP.GT.U32.AND P5, PT, R3.reuse, R20, PT ;  /* 0x000000140300720c */ /* 0x040fe20003fa4070 */
[C---:B------:R-:W-:Y:S01]  /*dd60*/  IMAD R18, R3.reuse, R13, R18 ;  /* 0x0000000d03127224 */ /* 0x040fe200078e0212 */
[----:B------:R-:W-:Y:S01]  /*dd70*/  IABS R13, R193 ;  /* 0x000000c1000d7213 */ /* 0x000fe20000000000 */
[----:B------:R-:W-:Y:S02]  /*dd80*/  IMAD R17, R3, R11, R17 ;  /* 0x0000000b03117224 */ /* 0x000fe400078e0211 */
[----:B------:R-:W-:Y:S01]  /*dd90*/  @!P6 IMAD.IADD R19, R19, 0x1, -R3 ;  /* 0x000000011313e824 */ /* 0x000fe200078e0a03 */
[----:B------:R-:W-:Y:S01]  /*dda0*/  IABS R16, R192 ;  /* 0x000000c000107213 */ /* 0x000fe20000000000 */
[----:B------:R-:W-:Y:S01]  /*ddb0*/  IMAD.HI.U32 R21, R4, R13, RZ ;  /* 0x0000000d04157227 */ /* 0x000fe200078e00ff */
[----:B------:R-:W-:-:S03]  /*ddc0*/  ISETP.GT.U32.AND P6, PT, R3, R17, PT ;  /* 0x000000110300720c */ /* 0x000fc60003fc4070 */
[----:B------:R-:W-:Y:S01]  /*ddd0*/  @!P4 IMAD.IADD R15, R15, 0x1, -R3 ;  /* 0x000000010f0fc824 */ /* 0x000fe200078e0a03 */
[----:B------:R-:W-:Y:S01]  /*dde0*/  ISETP.GT.U32.AND P4, PT, R3, R18, PT ;  /* 0x000000120300720c */ /* 0x000fe20003f84070 */
[----:B------:R-:W-:Y:S02]  /*ddf0*/  IMAD.MOV R21, RZ, RZ, -R21 ;  /* 0x000000ffff157224 */ /* 0x000fe400078e0a15 */
[----:B------:R-:W-:Y:S01]  /*de00*/  @!P5 IMAD.IADD R20, R20, 0x1, -R3 ;  /* 0x000000011414d824 */ /* 0x000fe200078e0a03 */
[----:B------:R-:W-:Y:S01]  /*de10*/  ISETP.GE.AND P3, PT, R185, RZ, PT ;  /* 0x000000ffb900720c */ /* 0x000fe20003f66270 */
[----:B------:R-:W-:-:S04]  /*de20*/  IMAD.HI.U32 R10, R4, R16, RZ ;  /* 0x00000010040a7227 */ /* 0x000fc800078e00ff */
[C---:B------:R-:W-:Y:S01]  /*de30*/  IMAD R13, R3.reuse, R21, R13 ;  /* 0x00000015030d7224 */ /* 0x040fe200078e020d */
[----:B------:R-:W-:Y:S01]  /*de40*/  ISETP.GT.U32.AND P5, PT, R3, R20, PT ;  /* 0x000000140300720c */ /* 0x000fe20003fa4070 */
[----:B------:R-:W-:Y:S02]  /*de50*/  IMAD.MOV R10, RZ, RZ, -R10 ;  /* 0x000000ffff0a7224 */ /* 0x000fe400078e0a0a */
[--C-:B------:R-:W-:Y:S01]  /*de60*/  @!P6 IMAD.IADD R17, R17, 0x1, -R3.reuse ;  /* 0x000000011111e824 */ /* 0x100fe200078e0a03 */
[C---:B------:R-:W-:Y:S01]  /*de70*/  ISETP.GT.U32.AND P6, PT, R3.reuse, R13, PT ;  /* 0x0000000d0300720c */ /* 0x040fe20003fc4070 */
[----:B------:R-:W-:Y:S01]  /*de80*/  IMAD R16, R3, R10, R16 ;  /* 0x0000000a03107224 */ /* 0x000fe200078e0210 */
[----:B------:R-:W-:Y:S01]  /*de90*/  IABS R14, R194 ;  /* 0x000000c2000e7213 */ /* 0x000fe20000000000 */
[----:B------:R-:W-:Y:S01]  /*dea0*/  @!P4 IMAD.IADD R18, R18, 0x1, -R3 ;  /* 0x000000011212c824 */ /* 0x000fe200078e0a03 */
[----:B------:R-:W-:Y:S01]  /*deb0*/  ISETP.GE.AND P1, PT, R186, RZ, PT ;  /* 0x000000ffba00720c */ /* 0x000fe20003f26270 */
[----:B------:R-:W-:Y:S01]  /*dec0*/  @!P3 IMAD.MOV R9, RZ, RZ, -R9 ;  /* 0x000000ffff09b224 */ /* 0x000fe200078e0a09 */
[----:B------:R-:W-:-:S02]  /*ded0*/  ISETP.GE.AND P0, PT, R187, RZ, PT ;  /* 0x000000ffbb00720c */ /* 0x000fc40003f06270 */
[C---:B------:R-:W-:Y:S01]  /*dee0*/  ISETP.GT.U32.AND P4, PT, R3.reuse, R16, PT ;  /* 0x000000100300720c */ /* 0x040fe20003f84070 */
[----:B------:R-:W-:Y:S01]  /*def0*/  IMAD.HI.U32 R25, R4, R14, RZ ;  /* 0x0000000e04197227 */ /* 0x000fe200078e00ff */
[----:B------:R-:W-:Y:S02]  /*df00*/  ISETP.GE.AND P2, PT, R188, RZ, PT ;  /* 0x000000ffbc00720c */ /* 0x000fe40003f46270 */
[----:B------:R-:W-:Y:S01]  /*df10*/  ISETP.GT.U32.AND P3, PT, R3, R19, PT ;  /* 0x000000130300720c */ /* 0x000fe20003f64070 */
[----:B------:R-:W-:Y:S01]  /*df20*/  @!P5 IMAD.IADD R20, R20, 0x1, -R3 ;  /* 0x000000011414d824 */ /* 0x000fe200078e0a03 */
[----:B------:R-:W-:Y:S01]  /*df30*/  IABS R21, R197 ;  /* 0x000000c500157213 */ /* 0x000fe20000000000 */
[----:B------:R-:W-:Y:S02]  /*df40*/  IMAD.MOV R25, RZ, RZ, -R25 ;  /* 0x000000ffff197224 */ /* 0x000fe400078e0a19 */
[--C-:B------:R-:W-:Y:S01]  /*df50*/  @!P6 IMAD.IADD R13, R13, 0x1, -R3.reuse ;  /* 0x000000010d0de824 */ /* 0x100fe200078e0a03 */
[----:B------:R-:W-:Y:S01]  /*df60*/  IABS R11, R195 ;  /* 0x000000c3000b7213 */ /* 0x000fe20000000000 */
[----:B------:R-:W-:Y:S01]  /*df70*/  IMAD.MOV.U32 R50, RZ, RZ, R20 ;  /* 0x000000ffff327224 */ /* 0x000fe200078e0014 */
[----:B------:R-:W-:Y:S01]  /*df80*/  IABS R10, R196 ;  /* 0x000000c4000a7213 */ /* 0x000fe20000000000 */
[----:B------:R0:W-:Y:S01]  /*df90*/  STL [R1+0x21c], R9 ;  /* 0x00021c0901007387 */ /* 0x0001e20000100800 */
[C---:B------:R-:W-:Y:S01]  /*dfa0*/  IMAD R14, R3.reuse, R25, R14 ;  /* 0x00000019030e7224 */ /* 0x040fe200078e020e */
[C---:B------:R-:W-:Y:S01]  /*dfb0*/  ISETP.GT.U32.AND P6, PT, R3.reuse, R13, PT ;  /* 0x0000000d0300720c */ /* 0x040fe20003fc4070 */
[----:B------:R-:W-:Y:S01]  /*dfc0*/  @!P1 IMAD.MOV R50, RZ, RZ, -R50 ;  /* 0x000000ffff329224 */ /* 0x000fe200078e0a32 */
[----:B------:R-:W-:Y:S01]  /*dfd0*/  ISETP.GT.U32.AND P1, PT, R3, R18, PT ;  /* 0x000000120300720c */ /* 0x000fe20003f24070 */
[----:B------:R-:W-:-:S02]  /*dfe0*/  @!P4 IMAD.IADD R16, R16, 0x1, -R3 ;  /* 0x000000011010c824 */ /* 0x000fc400078e0a03 */
[----:B------:R-:W-:-:S04]  /*dff0*/  IMAD.HI.U32 R22, R4, R21, RZ ;  /* 0x0000001504167227 */ /* 0x000fc800078e00ff */
[----:B0-----:R-:W-:Y:S02]  /*e000*/  IMAD.MOV.U32 R9, RZ, RZ, R15 ;  /* 0x000000ffff097224 */ /* 0x001fe400078e000f */
[----:B------:R-:W-:Y:S01]  /*e010*/  @!P0 IMAD.MOV R12, RZ, RZ, -R12 ;  /* 0x000000ffff0c8224 */ /* 0x000fe200078e0a0c */
[----:B------:R-:W-:Y:S01]  /*e020*/  ISETP.GT.U32.AND P0, PT, R3, R17, PT ;  /* 0x000000110300720c */ /* 0x000fe20003f04070 */
[C---:B------:R-:W-:Y:S01]  /*e030*/  IMAD.HI.U32 R24, R4.reuse, R11, RZ ;  /* 0x0000000b04187227 */ /* 0x040fe200078e00ff */
[----:B------:R-:W-:Y:S03]  /*e040*/  STL [R1+0x218], R50 ;  /* 0x0002183201007387 */ /* 0x000fe60000100800 */
[----:B------:R-:W-:-:S04]  /*e050*/  IMAD.HI.U32 R23, R4, R10, RZ ;  /* 0x0000000a04177227 */ /* 0x000fc800078e00ff */
[----:B------:R-:W-:Y:S02]  /*e060*/  @!P2 IMAD.MOV R9, RZ, RZ, -R9 ;  /* 0x000000ffff09a224 */ /* 0x000fe400078e0a09 */
[----:B------:R-:W-:Y:S01]  /*e070*/  @!P3 IMAD.IADD R19, R19, 0x1, -R3 ;  /* 0x000000011313b824 */ /* 0x000fe200078e0a03 */
[C---:B------:R-:W-:Y:S01]  /*e080*/  ISETP.GT.U32.AND P3, PT, R3.reuse, R14, PT ;  /* 0x0000000e0300720c */ /* 0x040fe20003f64070 */
[----:B------:R-:W-:Y:S01]  /*e090*/  IMAD.MOV R22, RZ, RZ, -R22 ;  /* 0x000000ffff167224 */ /* 0x000fe200078e0a16 */
[----:B------:R-:W-:Y:S01]  /*e0a0*/  ISETP.GT.U32.AND P2, PT, R3, R16, PT ;  /* 0x000000100300720c */ /* 0x000fe20003f44070 */
[----:B------:R-:W-:Y:S01]  /*e0b0*/  IMAD.MOV R24, RZ, RZ, -R24 ;  /* 0x000000ffff187224 */ /* 0x000fe200078e0a18 */
[----:B------:R-:W-:Y:S01]  /*e0c0*/  STL [R1+0x20c], R12 ;  /* 0x00020c0c01007387 */ /* 0x000fe20000100800 */
[----:B------:R-:W-:-:S03]  /*e0d0*/  IMAD.MOV R23, RZ, RZ, -R23 ;  /* 0x000000ffff177224 */ /* 0x000fc600078e0a17 */
[----:B------:R0:W-:Y:S01]  /*e0e0*/  STL [R1+0x208], R9 ;  /* 0x0002080901007387 */ /* 0x0001e20000100800 */
[C---:B------:R-:W-:Y:S02]  /*e0f0*/  IMAD R11, R3.reuse, R24, R11 ;  /* 0x00000018030b7224 */ /* 0x040fe400078e020b */
[----:B------:R-:W-:Y:S01]  /*e100*/  IMAD R10, R3, R23, R10 ;  /* 0x00000017030a7224 */ /* 0x000fe200078e020a */
[----:B------:R-:W-:Y:S01]  /*e110*/  IABS R15, R198 ;  /* 0x000000c6000f7213 */ /* 0x000fe20000000000 */
[----:B------:R-:W-:Y:S02]  /*e120*/  @!P6 IMAD.IADD R13, R13, 0x1, -R3 ;  /* 0x000000010d0de824 */ /* 0x000fe400078e0a03 */
[C---:B0-----:R-:W-:Y:S02]  /*e130*/  IMAD R9, R3.reuse, R22, R21 ;  /* 0x0000001603097224 */ /* 0x041fe400078e0215 */
[--C-:B------:R-:W-:Y:S01]  /*e140*/  @!P1 IMAD.IADD R18, R18, 0x1, -R3.reuse ;  /* 0x0000000112129824 */ /* 0x100fe200078e0a03 */
[----:B------:R-:W-:Y:S01]  /*e150*/  ISETP.GT.U32.AND P1, PT, R3, R11, PT ;  /* 0x0000000b0300720c */ /* 0x000fe20003f24070 */
[--C-:B------:R-:W-:Y:S01]  /*e160*/  @!P0 IMAD.IADD R17, R17, 0x1, -R3.reuse ;  /* 0x0000000111118824 */ /* 0x100fe200078e0a03 */
[C---:B------:R-:W-:Y:S01]  /*e170*/  ISETP.GT.U32.AND P6, PT, R3.reuse, R9, PT ;  /* 0x000000090300720c */ /* 0x040fe20003fc4070 */
[--C-:B------:R-:W-:Y:S01]  /*e180*/  @!P3 IMAD.IADD R14, R14, 0x1, -R3.reuse ;  /* 0x000000010e0eb824 */ /* 0x100fe200078e0a03 */
[----:B------:R-:W-:Y:S01]  /*e190*/  ISETP.GT.U32.AND P0, PT, R3, R10, PT ;  /* 0x0000000a0300720c */ /* 0x000fe20003f04070 */
[----:B------:R-:W-:Y:S01]  /*e1a0*/  @!P2 IMAD.IADD R16, R16, 0x1, -R3 ;  /* 0x000000011010a824 */ /* 0x000fe200078e0a03 */
[----:B------:R-:W-:Y:S01]  /*e1b0*/  ISETP.GE.AND P3, PT, R192, RZ, PT ;  /* 0x000000ffc000720c */ /* 0x000fe20003f66270 */
[----:B------:R-:W-:Y:S01]  /*e1c0*/  IMAD.HI.U32 R21, R4, R15, RZ ;  /* 0x0000000f04157227 */ /* 0x000fe200078e00ff */
[----:B------:R-:W-:-:S02]  /*e1d0*/  ISETP.GE.AND P4, PT, R190, RZ, PT ;  /* 0x000000ffbe00720c */ /* 0x000fc40003f86270 */
[----:B------:R-:W-:Y:S01]  /*e1e0*/  ISETP.GE.AND P2, PT, R191, RZ, PT ;  /* 0x000000ffbf00720c */ /* 0x000fe20003f46270 */
[----:B------:R-:W-:Y:S01]  /*e1f0*/  IMAD.MOV R21, RZ, RZ, -R21 ;  /* 0x000000ffff157224 */ /* 0x000fe200078e0a15 */
[----:B------:R-:W-:Y:S01]  /*e200*/  ISETP.GE.AND P5, PT, R189, RZ, PT ;  /* 0x000000ffbd00720c */ /* 0x000fe20003fa6270 */
[----:B------:R-:W-:Y:S02]  /*e210*/  @!P1 IMAD.IADD R11, R11, 0x1, -R3 ;  /* 0x000000010b0b9824 */ /* 0x000fe400078e0a03 */
[----:B------:R-:W-:Y:S02]  /*e220*/  IMAD R15, R3, R21, R15 ;  /* 0x00000015030f7224 */ /* 0x000fe400078e020f */
[--C-:B------:R-:W-:Y:S01]  /*e230*/  @!P6 IMAD.IADD R9, R9, 0x1, -R3.reuse ;  /* 0x000000010909e824 */ /* 0x100fe200078e0a03 */
[----:B------:R-:W-:Y:S01]  /*e240*/  ISETP.GT.U32.AND P6, PT, R3, R14, PT ;  /* 0x0000000e0300720c */ /* 0x000fe20003fc4070 */
[----:B------:R-:W-:Y:S02]  /*e250*/  IMAD.MOV.U32 R24, RZ, RZ, R18 ;  /* 0x000000ffff187224 */ /* 0x000fe400078e0012 */
[----:B------:R-:W-:-:S02]  /*e260*/  @!P0 IMAD.IADD R10, R10, 0x1, -R3 ;  /* 0x000000010a0a8824 */ /* 0x000fc400078e0a03 */
[----:B------:R-:W-:Y:S01]  /*e270*/  IMAD.MOV.U32 R23, RZ, RZ, R17 ;  /* 0x000000ffff177224 */ /* 0x000fe200078e0011 */
[----:B------:R-:W-:Y:S01]  /*e280*/  ISETP.GE.AND P1, PT, R193, RZ, PT ;  /* 0x000000ffc100720c */ /* 0x000fe20003f26270 */
[----:B------:R-:W-:Y:S01]  /*e290*/  @!P3 IMAD.MOV R16, RZ, RZ, -R16 ;  /* 0x000000ffff10b224 */ /* 0x000fe200078e0a10 */
[C---:B------:R-:W-:Y:S01]  /*e2a0*/  ISETP.GT.U32.AND P3, PT, R3.reuse, R15, PT ;  /* 0x0000000f0300720c */ /* 0x040fe20003f64070 */
[----:B------:R-:W-:Y:S01]  /*e2b0*/  @!P4 IMAD.MOV R24, RZ, RZ, -R24 ;  /* 0x000000ffff18c224 */ /* 0x000fe200078e0a18 */
[----:B------:R-:W-:Y:S01]  /*e2c0*/  IABS R12, R199 ;  /* 0x000000c7000c7213 */ /* 0x000fe20000000000 */
[----:B------:R-:W-:Y:S01]  /*e2d0*/  @!P2 IMAD.MOV R23, RZ, RZ, -R23 ;  /* 0x000000ffff17a224 */ /* 0x000fe200078e0a17 */
[C---:B------:R-:W-:Y:S02]  /*e2e0*/  ISETP.GT.U32.AND P4, PT, R3.reuse, R11, PT ;  /* 0x0000000b0300720c */ /* 0x040fe40003f84070 */
[----:B------:R-:W-:Y:S02]  /*e2f0*/  ISETP.GT.U32.AND P2, PT, R3, R10, PT ;  /* 0x0000000a0300720c */ /* 0x000fe40003f44070 */
[----:B------:R-:W-:Y:S01]  /*e300*/  ISETP.GE.AND P0, PT, R194, RZ, PT ;  /* 0x000000ffc200720c */ /* 0x000fe20003f06270 */
[----:B------:R-:W-:-:S04]  /*e310*/  IMAD.HI.U32 R20, R4, R12, RZ ;  /* 0x0000000c04147227 */ /* 0x000fc800078e00ff */
[----:B------:R-:W-:Y:S02]  /*e320*/  IMAD.MOV.U32 R25, RZ, RZ, R19 ;  /* 0x000000ffff197224 */ /* 0x000fe400078e0013 */
[----:B------:R-:W-:Y:S02]  /*e330*/  @!P6 IMAD.IADD R14, R14, 0x1, -R3 ;  /* 0x000000010e0ee824 */ /* 0x000fe400078e0a03 */
[----:B------:R-:W-:Y:S02]  /*e340*/  IMAD.MOV R20, RZ, RZ, -R20 ;  /* 0x000000ffff147224 */ /* 0x000fe400078e0a14 */
[----:B------:R-:W-:Y:S01]  /*e350*/  @!P5 IMAD.MOV R25, RZ, RZ, -R25 ;  /* 0x000000ffff19d224 */ /* 0x000fe200078e0a19 */
[----:B------:R-:W-:Y:S01]  /*e360*/  ISETP.GT.U32.AND P5, PT, R3, R9, PT ;  /* 0x000000090300720c */ /* 0x000fe20003fa4070 */
[----:B------:R-:W-:Y:S01]  /*e370*/  @!P1 IMAD.MOV R13, RZ, RZ, -R13 ;  /* 0x000000ffff0d9224 */ /* 0x000fe200078e0a0d */
[----:B------:R-:W-:Y:S01]  /*e380*/  ISETP.GE.AND P1, PT, R195, RZ, PT ;  /* 0x000000ffc300720c */ /* 0x000fe20003f26270 */
[----:B------:R-:W-:-:S02]  /*e390*/  @!P3 IMAD.IADD R15, R15, 0x1, -R3 ;  /* 0x000000010f0fb824 */ /* 0x000fc400078e0a03 */
[----:B------:R-:W-:Y:S01]  /*e3a0*/  IMAD.MOV.U32 R18, RZ, RZ, R14 ;  /* 0x000000ffff127224 */ /* 0x000fe200078e000e */
[----:B------:R-:W-:Y:S01]  /*e3b0*/  STL [R1+0x1e0], R25 ;  /* 0x0001e01901007387 */ /* 0x000fe20000100800 */
[----:B------:R-:W-:Y:S01]  /*e3c0*/  IMAD R12, R3, R20, R12 ;  /* 0x00000014030c7224 */ /* 0x000fe200078e020c */
[----:B------:R-:W-:Y:S01]  /*e3d0*/  IABS R20, R200 ;  /* 0x000000c800147213 */ /* 0x000fe20000000000 */
[--C-:B------:R-:W-:Y:S01]  /*e3e0*/  @!P4 IMAD.IADD R11, R11, 0x1, -R3.reuse ;  /* 0x000000010b0bc824 */ /* 0x100fe200078e0a03 */
[----:B------:R-:W-:Y:S01]  /*e3f0*/  ISETP.GE.AND P4, PT, R196, RZ, PT ;  /* 0x000000ffc400720c */ /* 0x000fe20003f86270 */
[----:B------:R-:W-:Y:S01]  /*e400*/  @!P2 IMAD.IADD R10, R10, 0x1, -R3 ;  /* 0x000000010a0aa824 */ /* 0x000fe200078e0a03 */
[----:B------:R-:W-:Y:S01]  /*e410*/  STL [R1+0x1dc], R24 ;  /* 0x0001dc1801007387 */ /* 0x000fe20000100800 */
[----:B------:R-:W-:Y:S01]  /*e420*/  ISETP.GE.AND P2, PT, R197, RZ, PT ;  /* 0x000000ffc500720c */ /* 0x000fe20003f46270 */
[----:B------:R-:W-:Y:S01]  /*e430*/  @!P0 IMAD.MOV R18, RZ, RZ, -R18 ;  /* 0x000000ffff128224 */ /* 0x000fe200078e0a12 */
[C---:B------:R-:W-:Y:S01]  /*e440*/  ISETP.GT.U32.AND P0, PT, R3.reuse, R15, PT ;  /* 0x0000000f0300720c */ /* 0x040fe20003f04070 */
[----:B------:R-:W-:Y:S01]  /*e450*/  STL [R1+0x1d0], R23 ;  /* 0x0001d01701007387 */ /* 0x000fe20000100800 */
[----:B------:R-:W-:-:S03]  /*e460*/  ISETP.GT.U32.AND P6, PT, R3, R12, PT ;  /* 0x0000000c0300720c */ /* 0x000fc60003fc4070 */
[----:B------:R0:W-:Y:S04]  /*e470*/  STL [R1+0x1cc], R16 ;  /* 0x0001cc1001007387 */ /* 0x0001e80000100800 */
[----:B------:R1:W-:Y:S01]  /*e480*/  STL [R1+0x1c8], R13 ;  /* 0x0001c80d01007387 */ /* 0x0003e20000100800 */
[----:B------:R-:W-:Y:S02]  /*e490*/  IMAD.MOV.U32 R17, RZ, RZ, R11 ;  /* 0x000000ffff117224 */ /* 0x000fe400078e000b */
[----:B------:R-:W-:Y:S01]  /*e4a0*/  @!P5 IMAD.IADD R9, R9, 0x1, -R3 ;  /* 0x000000010909d824 */ /* 0x000fe200078e0a03 */
[----:B0-----:R-:W-:Y:S01]  /*e4b0*/  IABS R16, R201 ;  /* 0x000000c900107213 */ /* 0x001fe20000000000 */
[----:B-1----:R-:W-:Y:S01]  /*e4c0*/  IMAD.HI.U32 R13, R4, R20, RZ ;  /* 0x00000014040d7227 */ /* 0x002fe200078e00ff */
[----:B------:R-:W-:-:S03]  /*e4d0*/  ISETP.GE.AND P5, PT, R198, RZ, PT ;  /* 0x000000ffc600720c */ /* 0x000fc60003fa6270 */
[----:B------:R-:W-:Y:S02]  /*e4e0*/  IMAD.MOV R13, RZ, RZ, -R13 ;  /* 0x000000ffff0d7224 */ /* 0x000fe400078e0a0d */
[----:B------:R-:W-:-:S04]  /*e4f0*/  IMAD.HI.U32 R11, R4, R16, RZ ;  /* 0x00000010040b7227 */ /* 0x000fc800078e00ff */
[----:B------:R-:W-:Y:S02]  /*e500*/  @!P1 IMAD.MOV R17, RZ, RZ, -R17 ;  /* 0x000000ffff119224 */ /* 0x000fe400078e0a11 */
[----:B------:R-:W-:Y:S02]  /*e510*/  IMAD R13, R3, R13, R20 ;  /* 0x0000000d030d7224 */ /* 0x000fe400078e0214 */
[----:B------:R-:W-:Y:S02]  /*e520*/  @!P4 IMAD.MOV R10, RZ, RZ, -R10 ;  /* 0x000000ffff0ac224 */ /* 0x000fe400078e0a0a */
[----:B------:R-:W-:Y:S01]  /*e530*/  @!P2 IMAD.MOV R9, RZ, RZ, -R9 ;  /* 0x000000ffff09a224 */ /* 0x000fe200078e0a09 */
[----:B------:R-:W-:Y:S01]  /*e540*/  STL [R1+0x1bc], R18 ;  /* 0x0001bc1201007387 */ /* 0x000fe20000100800 */
[----:B------:R-:W-:Y:S02]  /*e550*/  IMAD.MOV R11, RZ, RZ, -R11 ;  /* 0x000000ffff0b7224 */ /* 0x000fe400078e0a0b */
[--C-:B------:R-:W-:Y:S01]  /*e560*/  @!P0 IMAD.IADD R15, R15, 0x1, -R3.reuse ;  /* 0x000000010f0f8824 */ /* 0x100fe200078e0a03 */
[----:B------:R-:W-:Y:S01]  /*e570*/  STL [R1+0x1b8], R17 ;  /* 0x0001b81101007387 */ /* 0x000fe20000100800 */
[----:B------:R-:W-:Y:S01]  /*e580*/  @!P6 IMAD.IADD R12, R12, 0x1, -R3 ;  /* 0x000000010c0ce824 */ /* 0x000fe200078e0a03 */
[----:B------:R-:W-:-:S02]  /*e590*/  ISETP.GT.U32.AND P6, PT, R3, R13, PT ;  /* 0x0000000d0300720c */ /* 0x000fc40003fc4070 */
[----:B------:R-:W-:Y:S01]  /*e5a0*/  STL [R1+0x1b4], R10 ;  /* 0x0001b40a01007387 */ /* 0x000fe20000100800 */
[----:B------:R-:W-:-:S03]  /*e5b0*/  IMAD.MOV.U32 R14, RZ, RZ, R15 ;  /* 0x000000ffff0e7224 */ /* 0x000fc600078e000f */
[----:B------:R0:W-:Y:S01]  /*e5c0*/  STL [R1+0x1b0], R9 ;  /* 0x0001b00901007387 */ /* 0x0001e20000100800 */
[----:B------:R-:W-:Y:S02]  /*e5d0*/  @!P5 IMAD.MOV R14, RZ, RZ, -R14 ;  /* 0x000000ffff0ed224 */ /* 0x000fe400078e0a0e */
[----:B0-----:R-:W-:-:S05]  /*e5e0*/  IMAD R9, R3, R11, R16 ;  /* 0x0000000b03097224 */ /* 0x001fca00078e0210 */
[----:B------:R-:W-:Y:S01]  /*e5f0*/  ISETP.GT.U32.AND P5, PT, R3, R9, PT ;  /* 0x000000090300720c */ /* 0x000fe20003fa4070 */
[----:B------:R-:W-:Y:S01]  /*e600*/  @!P6 IMAD.IADD R13, R13, 0x1, -R3 ;  /* 0x000000010d0de824 */ /* 0x000fe200078e0a03 */
[----:B------:R-:W-:Y:S02]  /*e610*/  IABS R17, R202 ;  /* 0x000000ca00117213 */ /* 0x000fe40000000000 */
[C---:B------:R-:W-:Y:S02]  /*e620*/  ISETP.GT.U32.AND P1, PT, R3.reuse, R12, PT ;  /* 0x0000000c0300720c */ /* 0x040fe40003f24070 */
[----:B------:R-:W-:Y:S01]  /*e630*/  ISETP.GT.U32.AND P6, PT, R3, R13, PT ;  /* 0x0000000d0300720c */ /* 0x000fe20003fc4070 */
[----:B------:R-:W-:Y:S01]  /*e640*/  IMAD.HI.U32 R10, R4, R17, RZ ;  /* 0x00000011040a7227 */ /* 0x000fe200078e00ff */
[----:B------:R-:W-:Y:S02]  /*e650*/  ISETP.GE.AND P3, PT, R199, RZ, PT ;  /* 0x000000ffc700720c */ /* 0x000fe40003f66270 */
[----:B------:R-:W-:Y:S01]  /*e660*/  IABS R16, R203 ;  /* 0x000000cb00107213 */ /* 0x000fe20000000000 */
[----:B------:R-:W-:-:S02]  /*e670*/  IMAD.MOV R10, RZ, RZ, -R10 ;  /* 0x000000ffff0a7224 */ /* 0x000fc400078e0a0a */
[----:B------:R-:W-:Y:S02]  /*e680*/  @!P5 IMAD.IADD R9, R9, 0x1, -R3 ;  /* 0x000000010909d824 */ /* 0x000fe400078e0a03 */
[C---:B------:R-:W-:Y:S02]  /*e690*/  IMAD R17, R3.reuse, R10, R17 ;  /* 0x0000000a03117224 */ /* 0x040fe400078e0211 */
[----:B------:R-:W-:Y:S01]  /*e6a0*/  IMAD.HI.U32 R10, R4, R16, RZ ;  /* 0x00000010040a7227 */ /* 0x000fe200078e00ff */
[----:B------:R-:W-:Y:S02]  /*e6b0*/  ISETP.GT.U32.AND P5, PT, R3, R9, PT ;  /* 0x000000090300720c */ /* 0x000fe40003fa4070 */
[----:B------:R-:W-:Y:S01]  /*e6c0*/  IABS R11, R205 ;  /* 0x000000cd000b7213 */ /* 0x000fe20000000000 */
[----:B------:R-:W-:Y:S01]  /*e6d0*/  @!P1 IMAD.IADD R12, R12, 0x1, -R3 ;  /* 0x000000010c0c9824 */ /* 0x000fe200078e0a03 */
[----:B------:R-:W-:Y:S01]  /*e6e0*/  IABS R15, R204 ;  /* 0x000000cc000f7213 */ /* 0x000fe20000000000 */
[----:B------:R-:W-:-:S02]  /*e6f0*/  IMAD.MOV R10, RZ, RZ, -R10 ;  /* 0x000000ffff0a7224 */ /* 0x000fc400078e0a0a */
[----:B------:R-:W-:Y:S01]  /*e700*/  @!P6 IMAD.IADD R13, R13, 0x1, -R3 ;  /* 0x000000010d0de824 */ /* 0x000fe200078e0a03 */
[C---:B------:R-:W-:Y:S01]  /*e710*/  ISETP.GT.U32.AND P6, PT, R3.reuse, R17, PT ;  /* 0x000000110300720c */ /* 0x040fe20003fc4070 */
[----:B------:R0:W-:Y:S01]  /*e720*/  STL [R1+0x1ac], R14 ;  /* 0x0001ac0e01007387 */ /* 0x0001e20000100800 */
[----:B------:R-:W-:Y:S01]  /*e730*/  @!P3 IMAD.MOV R12, RZ, RZ, -R12 ;  /* 0x000000ffff0cb224 */ /* 0x000fe200078e0a0c */
[----:B------:R-:W-:Y:S01]  /*e740*/  ISETP.GE.AND P4, PT, R200, RZ, PT ;  /* 0x000000ffc800720c */ /* 0x000fe20003f86270 */
[----:B------:R-:W-:Y:S01]  /*e750*/  IMAD R16, R3, R10, R16 ;  /* 0x0000000a03107224 */ /* 0x000fe200078e0210 */
[----:B------:R-:W-:Y:S01]  /*e760*/  ISETP.GE.AND P2, PT, R201, RZ, PT ;  /* 0x000000ffc900720c */ /* 0x000fe20003f46270 */
[C---:B------:R-:W-:Y:S01]  /*e770*/  IMAD.HI.U32 R18, R4.reuse, R11, RZ ;  /* 0x0000000b04127227 */ /* 0x040fe200078e00ff */
[----:B------:R1:W-:Y:S03]  /*e780*/  STL [R1+0x19c], R12 ;  /* 0x00019c0c01007387 */ /* 0x0003e60000100800 */
[----:B------:R-:W-:Y:S01]  /*e790*/  IMAD.HI.U32 R19, R4, R15, RZ ;  /* 0x0000000f04137227 */ /* 0x000fe200078e00ff */
[----:B0-----:R-:W-:-:S03]  /*e7a0*/  IABS R14, R206 ;  /* 0x000000ce000e7213 */ /* 0x001fc60000000000 */
[----:B------:R-:W-:Y:S01]  /*e7b0*/  @!P5 IMAD.IADD R9, R9, 0x1, -R3 ;  /* 0x000000010909d824 */ /* 0x000fe200078e0a03 */
[----:B------:R-:W-:Y:S01]  /*e7c0*/  ISETP.GT.U32.AND P5, PT, R3, R16, PT ;  /* 0x000000100300720c */ /* 0x000fe20003fa4070 */
[----:B------:R-:W-:Y:S02]  /*e7d0*/  IMAD.MOV R18, RZ, RZ, -R18 ;  /* 0x000000ffff127224 */ /* 0x000fe400078e0a12 */
[----:B------:R-:W-:Y:S02]  /*e7e0*/  IMAD.MOV R19, RZ, RZ, -R19 ;  /* 0x000000ffff137224 */ /* 0x000fe400078e0a13 */
[----:B-1----:R-:W-:-:S04]  /*e7f0*/  IMAD.HI.U32 R12, R4, R14, RZ ;  /* 0x0000000e040c7227 */ /* 0x002fc800078e00ff */
[C---:B------:R-:W-:Y:S02]  /*e800*/  IMAD R11, R3.reuse, R18, R11 ;  /* 0x00000012030b7224 */ /* 0x040fe400078e020b */
[----:B------:R-:W-:Y:S02]  /*e810*/  IMAD R15, R3, R19, R15 ;  /* 0x00000013030f7224 */ /* 0x000fe400078e020f */
[----:B------:R-:W-:Y:S02]  /*e820*/  IMAD.MOV R18, RZ, RZ, -R12 ;  /* 0x000000ffff127224 */ /* 0x000fe400078e0a0c */
[----:B------:R-:W-:Y:S02]  /*e830*/  IMAD.MOV.U32 R21, RZ, RZ, R13 ;  /* 0x000000ffff157224 */ /* 0x000fe400078e000d */
[----:B------:R-:W-:Y:S02]  /*e840*/  IMAD.MOV.U32 R20, RZ, RZ, R9 ;  /* 0x000000ffff147224 */ /* 0x000fe400078e0009 */
[----:B------:R-:W-:Y:S01]  /*e850*/  @!P6 IMAD.IADD R17, R17, 0x1, -R3 ;  /* 0x000000011111e824 */ /* 0x000fe200078e0a03 */
[----:B------:R-:W-:Y:S01]  /*e860*/  IABS R10, R207 ;  /* 0x000000cf000a7213 */ /* 0x000fe20000000000 */
[----:B------:R-:W-:-:S02]  /*e870*/  IMAD R14, R3, R18, R14 ;  /* 0x00000012030e7224 */ /* 0x000fc400078e020e */
[----:B------:R-:W-:Y:S01]  /*e880*/  @!P4 IMAD.MOV R21, RZ, RZ, -R21 ;  /* 0x000000ffff15c224 */ /* 0x000fe200078e0a15 */
[C---:B------:R-:W-:Y:S01]  /*e890*/  ISETP.GT.U32.AND P4, PT, R3.reuse, R15, PT ;  /* 0x0000000f0300720c */ /* 0x040fe20003f84070 */
[----:B------:R-:W-:Y:S01]  /*e8a0*/  @!P2 IMAD.MOV R20, RZ, RZ, -R20 ;  /* 0x000000ffff14a224 */ /* 0x000fe200078e0a14 */
[C---:B------:R-:W-:Y:S02]  /*e8b0*/  ISETP.GT.U32.AND P2, PT, R3.reuse, R11, PT ;  /* 0x0000000b0300720c */ /* 0x040fe40003f44070 */
[C---:B------:R-:W-:Y:S01]  /*e8c0*/  ISETP.GT.U32.AND P6, PT, R3.reuse, R17, PT ;  /* 0x000000110300720c */ /* 0x040fe20003fc4070 */
[----:B------:R-:W-:Y:S01]  /*e8d0*/  @!P5 IMAD.IADD R16, R16, 0x1, -R3 ;  /* 0x000000011010d824 */ /* 0x000fe200078e0a03 */
[----:B------:R-:W-:Y:S01]  /*e8e0*/  ISETP.GT.U32.AND P5, PT, R3, R14, PT ;  /* 0x0000000e0300720c */ /* 0x000fe20003fa4070 */
[----:B------:R-:W-:-:S04]  /*e8f0*/  IMAD.HI.U32 R12, R4, R10, RZ ;  /* 0x0000000a040c7227 */ /* 0x000fc800078e00ff */
[----:B------:R-:W-:Y:S02]  /*e900*/  IMAD.MOV R12, RZ, RZ, -R12 ;  /* 0x000000ffff0c7224 */ /* 0x000fe400078e0a0c */
[--C-:B------:R-:W-:Y:S01]  /*e910*/  @!P4 IMAD.IADD R15, R15, 0x1, -R3.reuse ;  /* 0x000000010f0fc824 */ /* 0x100fe200078e0a03 */
[C---:B------:R-:W-:Y:S01]  /*e920*/  ISETP.GT.U32.AND P4, PT, R3.reuse, R16, PT ;  /* 0x000000100300720c */ /* 0x040fe20003f84070 */
[----:B------:R-:W-:Y:S01]  /*e930*/  IMAD R9, R3, R12, R10 ;  /* 0x0000000c03097224 */ /* 0x000fe200078e020a */
[----:B------:R-:W-:Y:S01]  /*e940*/  IABS R12, R208 ;  /* 0x000000d0000c7213 */ /* 0x000fe20000000000 */
[--C-:B------:R-:W-:Y:S02]  /*e950*/  @!P2 IMAD.IADD R11, R11, 0x1, -R3.reuse ;  /* 0x000000010b0ba824 */ /* 0x100fe400078e0a03 */
[--C-:B------:R-:W-:Y:S01]  /*e960*/  @!P6 IMAD.IADD R17, R17, 0x1, -R3.reuse ;  /* 0x000000011111e824 */ /* 0x100fe200078e0a03 */
[----:B------:R-:W-:Y:S01]  /*e970*/  ISETP.GE.AND P0, PT, R202, RZ, PT ;  /* 0x000000ffca00720c */ /* 0x000fe20003f06270 */
[----:B------:R-:W-:Y:S01]  /*e980*/  @!P5 IMAD.IADD R14, R14, 0x1, -R3 ;  /* 0x000000010e0ed824 */ /* 0x000fe200078e0a03 */
[----:B------:R-:W-:Y:S01]  /*e990*/  ISETP.GT.U32.AND P5, PT, R3, R11, PT ;  /* 0x0000000b0300720c */ /* 0x000fe20003fa4070 */
[----:B------:R-:W-:-:S02]  /*e9a0*/  IMAD.MOV.U32 R19, RZ, RZ, R17 ;  /* 0x000000ffff137224 */ /* 0x000fc400078e0011 */
[----:B------:R-:W-:Y:S01]  /*e9b0*/  IMAD.HI.U32 R17, R4, R12, RZ ;  /* 0x0000000c04117227 */ /* 0x000fe200078e00ff */
[----:B------:R-:W-:-:S03]  /*e9c0*/  ISETP.GT.U32.AND P2, PT, R3, R15, PT ;  /* 0x0000000f0300720c */ /* 0x000fc60003f44070 */
[----:B------:R-:W-:Y:S01]  /*e9d0*/  IMAD.MOV R17, RZ, RZ, -R17 ;  /* 0x000000ffff117224 */ /* 0x000fe200078e0a11 */
[----:B------:R-:W-:Y:S01]  /*e9e0*/  IABS R18, R209 ;  /* 0x000000d100127213 */ /* 0x000fe20000000000 */
[----:B------:R-:W-:Y:S01]  /*e9f0*/  @!P4 IMAD.IADD R16, R16, 0x1, -R3 ;  /* 0x000000011010c824 */ /* 0x000fe200078e0a03 */
[C---:B------:R-:W-:Y:S01]  /*ea00*/  ISETP.GT.U32.AND P4, PT, R3.reuse, R9, PT ;  /* 0x000000090300720c */ /* 0x040fe20003f84070 */
[----:B------:R-:W-:Y:S01]  /*ea10*/  IMAD R12, R3, R17, R12 ;  /* 0x00000011030c7224 */ /* 0x000fe200078e020c */
[----:B------:R-:W-:Y:S01]  /*ea20*/  STL [R1+0x198], R21 ;  /* 0x0001981501007387 */ /* 0x000fe20000100800 */
[----:B------:R-:W-:Y:S01]  /*ea30*/  @!P0 IMAD.MOV R19, RZ, RZ, -R19 ;  /* 0x000000ffff138224 */ /* 0x000fe200078e0a13 */
[----:B------:R-:W-:Y:S01]  /*ea40*/  ISETP.GE.AND P1, PT, R203, RZ, PT ;  /* 0x000000ffcb00720c */ /* 0x000fe20003f26270 */
[----:B------:R-:W-:Y:S01]  /*ea50*/  @!P5 IMAD.IADD R11, R11, 0x1, -R3 ;  /* 0x000000010b0bd824 */ /* 0x000fe200078e0a03 */
[----:B------:R0:W-:Y:S01]  /*ea60*/  STL [R1+0x194], R20 ;  /* 0x0001941401007387 */ /* 0x0001e20000100800 */
[----:B------:R-:W-:-:S02]  /*ea70*/  IABS R13, R210 ;  /* 0x000000d2000d7213 */ /* 0x000fc40000000000 */
[----:B------:R-:W-:Y:S01]  /*ea80*/  ISETP.GT.U32.AND P5, PT, R3, R12, PT ;  /* 0x0000000c0300720c */ /* 0x000fe20003fa4070 */
[----:B------:R1:W-:Y:S01]  /*ea90*/  STL [R1+0x188], R19 ;  /* 0x0001881301007387 */ /* 0x0003e20000100800 */
[----:B------:R-:W-:Y:S01]  /*eaa0*/  ISETP.GE.AND P6, PT, R205, RZ, PT ;  /* 0x000000ffcd00720c */ /* 0x000fe20003fc6270 */
[----:B0-----:R-:W-:-:S04]  /*eab0*/  IMAD.HI.U32 R20, R4, R18, RZ ;  /* 0x0000001204147227 */ /* 0x001fc800078e00ff */
[----:B-1----:R-:W-:-:S04]  /*eac0*/  IMAD.HI.U32 R19, R4, R13, RZ ;  /* 0x0000000d04137227 */ /* 0x002fc800078e00ff */
[----:B------:R-:W-:Y:S02]  /*ead0*/  IMAD.MOV R20, RZ, RZ, -R20 ;  /* 0x000000ffff147224 */ /* 0x000fe400078e0a14 */
[----:B------:R-:W-:Y:S01]  /*eae0*/  IMAD.MOV.U32 R22, RZ, RZ, R16 ;  /* 0x000000ffff167224 */ /* 0x000fe200078e0010 */
[----:B------:R-:W-:Y:S01]  /*eaf0*/  IABS R16, R213 ;  /* 0x000000d500107213 */ /* 0x000fe20000000000 */
[----:B------:R-:W-:Y:S01]  /*eb00*/  @!P2 IMAD.IADD R15, R15, 0x1, -R3 ;  /* 0x000000010f0fa824 */ /* 0x000fe200078e0a03 */
[----:B------:R-:W-:Y:S01]  /*eb10*/  IABS R10, R211 ;  /* 0x000000d3000a7213 */ /* 0x000fe20000000000 */
[----:B------:R-:W-:Y:S02]  /*eb20*/  IMAD.MOV R19, RZ, RZ, -R19 ;  /* 0x000000ffff137224 */ /* 0x000fe400078e0a13 */
[----:B------:R-:W-:Y:S02]  /*eb30*/  @!P4 IMAD.IADD R9, R9, 0x1, -R3 ;  /* 0x000000010909c824 */ /* 0x000fe400078e0a03 */
[C---:B------:R-:W-:Y:S01]  /*eb40*/  IMAD R18, R3.reuse, R20, R18 ;  /* 0x0000001403127224 */ /* 0x040fe200078e0212 */
[----:B------:R-:W-:Y:S01]  /*eb50*/  ISETP.GT.U32.AND P0, PT, R3, R14, PT ;  /* 0x0000000e0300720c */ /* 0x000fe20003f04070 */
[----:B------:R-:W-:Y:S01]  /*eb60*/  IMAD.MOV.U32 R21, RZ, RZ, R15 ;  /* 0x000000ffff157224 */ /* 0x000fe200078e000f */
[----:B------:R-:W-:Y:S01]  /*eb70*/  ISETP.GE.AND P3, PT, R204, RZ, PT ;  /* 0x000000ffcc00720c */ /* 0x000fe20003f66270 */
[----:B------:R-:W-:-:S02]  /*eb80*/  IMAD.MOV.U32 R15, RZ, RZ, R16 ;  /* 0x000000ffff0f7224 */ /* 0x000fc400078e0010 */
[C---:B------:R-:W-:Y:S02]  /*eb90*/  IMAD R13, R3.reuse, R19, R13 ;  /* 0x00000013030d7224 */ /* 0x040fe400078e020d */
[----:B------:R-:W-:Y:S01]  /*eba0*/  @!P5 IMAD.IADD R12, R12, 0x1, -R3 ;  /* 0x000000010c0cd824 */ /* 0x000fe200078e0a03 */
[C---:B------:R-:W-:Y:S01]  /*ebb0*/  ISETP.GT.U32.AND P5, PT, R3.reuse, R18, PT ;  /* 0x000000120300720c */ /* 0x040fe20003fa4070 */
[----:B------:R-:W-:Y:S01]  /*ebc0*/  @!P1 IMAD.MOV R22, RZ, RZ, -R22 ;  /* 0x000000ffff169224 */ /* 0x000fe200078e0a16 */
[----:B------:R-:W-:Y:S01]  /*ebd0*/  ISETP.GT.U32.AND P1, PT, R3, R9, PT ;  /* 0x000000090300720c */ /* 0x000fe20003f24070 */
[----:B------:R-:W-:Y:S01]  /*ebe0*/  IMAD.MOV.U32 R16, RZ, RZ, R11 ;  /* 0x000000ffff107224 */ /* 0x000fe200078e000b */
[----:B------:R-:W-:Y:S01]  /*ebf0*/  ISETP.GE.AND P2, PT, R206, RZ, PT ;  /* 0x000000ffce00720c */ /* 0x000fe20003f46270 */
[----:B------:R-:W-:-:S04]  /*ec00*/  IMAD.HI.U32 R17, R4, R10, RZ ;  /* 0x0000000a04117227 */ /* 0x000fc800078e00ff */
[----:B------:R-:W-:Y:S01]  /*ec10*/  @!P6 IMAD.MOV R16, RZ, RZ, -R16 ;  /* 0x000000ffff10e224 */ /* 0x000fe200078e0a10 */
[C---:B------:R-:W-:Y:S01]  /*ec20*/  ISETP.GT.U32.AND P6, PT, R3.reuse, R13, PT ;  /* 0x0000000d0300720c */ /* 0x040fe20003fc4070 */
[----:B------:R-:W-:Y:S02]  /*ec30*/  IMAD.MOV R17, RZ, RZ, -R17 ;  /* 0x000000ffff117224 */ /* 0x000fe400078e0a11 */
[----:B------:R-:W-:Y:S02]  /*ec40*/  @!P0 IMAD.IADD R14, R14, 0x1, -R3 ;  /* 0x000000010e0e8824 */ /* 0x000fe400078e0a03 */
[----:B------:R-:W-:Y:S02]  /*ec50*/  IMAD R10, R3, R17, R10 ;  /* 0x00000011030a7224 */ /* 0x000fe400078e020a */
[----:B------:R-:W-:Y:S01]  /*ec60*/  @!P3 IMAD.MOV R21, RZ, RZ, -R21 ;  /* 0x000000ffff15b224 */ /* 0x000fe200078e0a15 */
[----:B------:R-:W-:Y:S01]  /*ec70*/  ISETP.GE.AND P0, PT, R207, RZ, PT ;  /* 0x000000ffcf00720c */ /* 0x000fe20003f06270 */
[--C-:B------:R-:W-:Y:S01]  /*ec80*/  @!P1 IMAD.IADD R9, R9, 0x1, -R3.reuse ;  /* 0x0000000109099824 */ /* 0x100fe200078e0a03 */
[----:B------:R-:W-:Y:S01]  /*ec90*/  IABS R17, R212 ;  /* 0x000000d400117213 */ /* 0x000fe20000000000 */
[--C-:B------:R-:W-:Y:S01]  /*eca0*/  @!P5 IMAD.IADD R18, R18, 0x1, -R3.reuse ;  /* 0x000000011212d824 */ /* 0x100fe200078e0a03 */
[----:B------:R-:W-:Y:S01]  /*ecb0*/  ISETP.GT.U32.AND P1, PT, R3, R10, PT ;  /* 0x0000000a0300720c */ /* 0x000fe20003f24070 */
[----:B------:R-:W-:Y:S01]  /*ecc0*/  @!P2 IMAD.MOV R14, RZ, RZ, -R14 ;  /* 0x000000ffff0ea224 */ /* 0x000fe200078e0a0e */
[----:B------:R-:W-:Y:S01]  /*ecd0*/  STL [R1+0x184], R22 ;  /* 0x0001841601007387 */ /* 0x000fe20000100800 */
[----:B------:R-:W-:Y:S01]  /*ece0*/  @!P6 IMAD.IADD R13, R13, 0x1, -R3 ;  /* 0x000000010d0de824 */ /* 0x000fe200078e0a03 */
[----:B------:R-:W-:-:S02]  /*ecf0*/  ISETP.GT.U32.AND P6, PT, R3, R18, PT ;  /* 0x000000120300720c */ /* 0x000fc40003fc4070 */
[----:B------:R-:W-:Y:S01]  /*ed00*/  STL [R1+0x180], R21 ;  /* 0x0001801501007387 */ /* 0x000fe20000100800 */
[----:B------:R-:W-:-:S03]  /*ed10*/  IMAD.HI.U32 R11, R4, R17, RZ ;  /* 0x00000011040b7227 */ /* 0x000fc600078e00ff */
[----:B------:R0:W-:Y:S04]  /*ed20*/  STL [R1+0x17c], R16 ;  /* 0x00017c1001007387 */ /* 0x0001e80000100800 */
[----:B------:R1:W-:Y:S01]  /*ed30*/  STL [R1+0x178], R14 ;  /* 0x0001780e01007387 */ /* 0x0003e20000100800 */
[----:B------:R-:W-:Y:S01]  /*ed40*/  ISETP.GT.U32.AND P3, PT, R3, R12, PT ;  /* 0x0000000c0300720c */ /* 0x000fe20003f64070 */
[----:B------:R-:W-:Y:S02]  /*ed50*/  IMAD.MOV R11, RZ, RZ, -R11 ;  /* 0x000000ffff0b7224 */ /* 0x000fe400078e0a0b */
[----:B0-----:R-:W-:Y:S02]  /*ed60*/  IMAD.MOV.U32 R16, RZ, RZ, R9 ;  /* 0x000000ffff107224 */ /* 0x001fe400078e0009 */
[----:B-1----:R-:W-:Y:S01]  /*ed70*/  IMAD.HI.U32 R14, R4, R15, RZ ;  /* 0x0000000f040e7227 */ /* 0x002fe200078e00ff */
[----:B------:R-:W-:-:S03]  /*ed80*/  IABS R9, R214 ;  /* 0x000000d600097213 */ /* 0x000fc60000000000 */
[----:B------:R-:W-:Y:S01]  /*ed90*/  IMAD.MOV R14, RZ, RZ, -R14 ;  /* 0x000000ffff0e7224 */ /* 0x000fe200078e0a0e */
[----:B------:R-:W-:Y:S01]  /*eda0*/  ISETP.GE.AND P4, PT, R208, RZ, PT ;  /* 0x000000ffd000720c */ /* 0x000fe20003f86270 */
[C---:B------:R-:W-:Y:S02]  /*edb0*/  IMAD R17, R3.reuse, R11, R17 ;  /* 0x0000000b03117224 */ /* 0x040fe400078e0211 */
[----:B------:R-:W-:Y:S01]  /*edc0*/  @!P1 IMAD.IADD R10, R10, 0x1, -R3 ;  /* 0x000000010a0a9824 */ /* 0x000fe200078e0a03 */
[C---:B------:R-:W-:Y:S01]  /*edd0*/  ISETP.GT.U32.AND P1, PT, R3.reuse, R13, PT ;  /* 0x0000000d0300720c */ /* 0x040fe20003f24070 */
[----:B------:R-:W-:Y:S02]  /*ede0*/  @!P0 IMAD.MOV R16, RZ, RZ, -R16 ;  /* 0x000000ffff108224 */ /* 0x000fe400078e0a10 */
[C---:B------:R-:W-:Y:S02]  /*edf0*/  IMAD R14, R3.reuse, R14, R15 ;  /* 0x0000000e030e7224 */ /* 0x040fe400078e020f */
[----:B------:R-:W-:Y:S01]  /*ee00*/  IMAD.MOV.U32 R15, RZ, RZ, R9 ;  /* 0x000000ffff0f7224 */ /* 0x000fe200078e0009 */
[----:B------:R0:W-:Y:S01]  /*ee10*/  STL [R1+0x174], R16 ;  /* 0x0001741001007387 */ /* 0x0001e20000100800 */
[----:B------:R-:W-:Y:S01]  /*ee20*/  @!P6 IMAD.IADD R18, R18, 0x1, -R3 ;  /* 0x000000011212e824 */ /* 0x000fe200078e0a03 */
[C---:B------:R-:W-:Y:S01]  /*ee30*/  ISETP.GT.U32.AND P6, PT, R3.reuse, R17, PT ;  /* 0x000000110300720c */ /* 0x040fe20003fc4070 */
[----:B------:R-:W-:Y:S01]  /*ee40*/  IMAD.HI.U32 R19, R4, R15, RZ ;  /* 0x0000000f04137227 */ /* 0x000fe200078e00ff */
[----:B------:R-:W-:-:S02]  /*ee50*/  ISETP.GT.U32.AND P0, PT, R3, R10, PT ;  /* 0x0000000a0300720c */ /* 0x000fc40003f04070 */
[----:B------:R-:W-:Y:S01]  /*ee60*/  IABS R11, R216 ;  /* 0x000000d8000b7213 */ /* 0x000fe20000000000 */
[----:B------:R-:W-:Y:S01]  /*ee70*/  @!P3 IMAD.IADD R12, R12, 0x1, -R3 ;  /* 0x000000010c0cb824 */ /* 0x000fe200078e0a03 */
[----:B0-----:R-:W-:Y:S01]  /*ee80*/  IABS R16, R215 ;  /* 0x000000d700107213 */ /* 0x001fe20000000000 */
[----:B------:R-:W-:Y:S01]  /*ee90*/  IMAD.MOV R19, RZ, RZ, -R19 ;  /* 0x000000ffff137224 */ /* 0x000fe200078e0a13 */
[----:B------:R-:W-:Y:S01]  /*eea0*/  ISETP.GE.AND P3, PT, R210, RZ, PT ;  /* 0x000000ffd200720c */ /* 0x000fe20003f66270 */
[----:B------:R-:W-:Y:S02]  /*eeb0*/  @!P4 IMAD.MOV R12, RZ, RZ, -R12 ;  /* 0x000000ffff0cc224 */ /* 0x000fe400078e0a0c */
[----:B------:R-:W-:Y:S01]  /*eec0*/  IMAD.HI.U32 R21, R4, R16, RZ ;  /* 0x0000001004157227 */ /* 0x000fe200078e00ff */
[----:B------:R-:W-:-:S03]  /*eed0*/  ISETP.GE.AND P5, PT, R211, RZ, PT ;  /* 0x000000ffd300720c */ /* 0x000fc60003fa6270 */
[----:B------:R-:W-:Y:S01]  /*eee0*/  @!P1 IMAD.IADD R13, R13, 0x1, -R3 ;  /* 0x000000010d0d9824 */ /* 0x000fe200078e0a03 */
[C---:B------:R-:W-:Y:S01]  /*eef0*/  ISETP.GT.U32.AND P1, PT, R3.reuse, R14, PT ;  /* 0x0000000e0300720c */ /* 0x040fe20003f24070 */
[----:B------:R-:W-:Y:S02]  /*ef00*/  IMAD R15, R3, R19, R15 ;  /* 0x00000013030f7224 */ /* 0x000fe400078e020f */
[----:B------:R-:W-:Y:S01]  /*ef10*/  IMAD.HI.U32 R20, R4, R11, RZ ;  /* 0x0000000b04147227 */ /* 0x000fe200078e00ff */
[----:B------:R-:W-:-:S03]  /*ef20*/  ISETP.GE.AND P2, PT, R209, RZ, PT ;  /* 0x000000ffd100720c */ /* 0x000fc60003f46270 */
[----:B------:R-:W-:Y:S01]  /*ef30*/  IMAD.MOV R21, RZ, RZ, -R21 ;  /* 0x000000ffff157224 */ /* 0x000fe200078e0a15 */
[----:B------:R0:W-:Y:S01]  /*ef40*/  STL [R1+0x170], R12 ;  /* 0x0001700c01007387 */ /* 0x0001e20000100800 */
[--C-:B------:R-:W-:Y:S01]  /*ef50*/  @!P6 IMAD.IADD R17, R17, 0x1, -R3.reuse ;  /* 0x000000011111e824 */ /* 0x100fe200078e0a03 */
[C---:B------:R-:W-:Y:S01]  /*ef60*/  ISETP.GT.U32.AND P6, PT, R3.reuse, R15, PT ;  /* 0x0000000f0300720c */ /* 0x040fe20003fc4070 */
[----:B------:R-:W-:Y:S02]  /*ef70*/  @!P0 IMAD.IADD R10, R10, 0x1, -R3 ;  /* 0x000000010a0a8824 */ /* 0x000fe400078e0a03 */
[----:B------:R-:W-:Y:S02]  /*ef80*/  IMAD.MOV R20, RZ, RZ, -R20 ;  /* 0x000000ffff147224 */ /* 0x000fe400078e0a14 */
[----:B------:R-:W-:Y:S02]  /*ef90*/  IMAD R16, R3, R21, R16 ;  /* 0x0000001503107224 */ /* 0x000fe400078e0210 */
[----:B0-----:R-:W-:-:S02]  /*efa0*/  IMAD.MOV.U32 R12, RZ, RZ, R13 ;  /* 0x000000ffff0c7224 */ /* 0x001fc400078e000d */
[----:B------:R-:W-:Y:S01]  /*efb0*/  IMAD.MOV.U32 R22, RZ, RZ, R18 ;  /* 0x000000ffff167224 */ /* 0x000fe200078e0012 */
[----:B------:R-:W-:Y:S01]  /*efc0*/  IABS R9, R217 ;  /* 0x000000d900097213 */ /* 0x000fe20000000000 */
[C---:B------:R-:W-:Y:S02]  /*efd0*/  IMAD R11, R3.reuse, R20, R11 ;  /* 0x00000014030b7224 */ /* 0x040fe400078e020b */
[----:B------:R-:W-:Y:S02]  /*efe0*/  IMAD.MOV.U32 R18, RZ, RZ, R10 ;  /* 0x000000ffff127224 */ /* 0x000fe400078e000a */
[----:B------:R-:W-:Y:S01]  /*eff0*/  @!P3 IMAD.MOV R12, RZ, RZ, -R12 ;  /* 0x000000ffff0cb224 */ /* 0x000fe200078e0a0c */
[C---:B------:R-:W-:Y:S01]  /*f000*/  ISETP.GT.U32.AND P3, PT, R3.reuse, R16, PT ;  /* 0x000000100300720c */ /* 0x040fe20003f64070 */
[----:B------:R-:W-:Y:S01]  /*f010*/  @!P5 IMAD.MOV R18, RZ, RZ, -R18 ;  /* 0x000000ffff12d224 */ /* 0x000fe200078e0a12 */
[----:B------:R-:W-:Y:S01]  /*f020*/  ISETP.GT.U32.AND P5, PT, R3, R11, PT ;  /* 0x0000000b0300720c */ /* 0x000fe20003fa4070 */
[----:B------:R-:W-:-:S02]  /*f030*/  @!P1 IMAD.IADD R14, R14, 0x1, -R3 ;  /* 0x000000010e0e9824 */ /* 0x000fc400078e0a03 */
[----:B------:R-:W-:Y:S01]  /*f040*/  IMAD.HI.U32 R19, R4, R9, RZ ;  /* 0x0000000904137227 */ /* 0x000fe200078e00ff */
[----:B------:R-:W-:-:S03]  /*f050*/  IABS R20, R218 ;  /* 0x000000da00147213 */ /* 0x000fc60000000000 */
[----:B------:R-:W-:Y:S01]  /*f060*/  @!P2 IMAD.MOV R22, RZ, RZ, -R22 ;  /* 0x000000ffff16a224 */ /* 0x000fe200078e0a16 */
[----:B------:R-:W-:Y:S01]  /*f070*/  ISETP.GT.U32.AND P4, PT, R3, R17, PT ;  /* 0x000000110300720c */ /* 0x000fe20003f84070 */
[----:B------:R-:W-:Y:S01]  /*f080*/  @!P6 IMAD.IADD R15, R15, 0x1, -R3 ;  /* 0x000000010f0fe824 */ /* 0x000fe200078e0a03 */
[----:B------:R-:W-:Y:S01]  /*f090*/  ISETP.GT.U32.AND P6, PT, R3, R14, PT ;  /* 0x0000000e0300720c */ /* 0x000fe20003fc4070 */
[----:B------:R-:W-:Y:S01]  /*f0a0*/  IMAD.MOV R19, RZ, RZ, -R19 ;  /* 0x000000ffff137224 */ /* 0x000fe200078e0a13 */
[----:B------:R-:W-:Y:S01]  /*f0b0*/  STL [R1+0x16c], R22 ;  /* 0x00016c1601007387 */ /* 0x000fe20000100800 */
[----:B------:R-:W-:Y:S01]  /*f0c0*/  ISETP.GE.AND P1, PT, R213, RZ, PT ;  /* 0x000000ffd500720c */ /* 0x000fe20003f26270 */
[----:B------:R-:W-:Y:S02]  /*f0d0*/  @!P3 IMAD.IADD R16, R16, 0x1, -R3 ;  /* 0x000000011010b824 */ /* 0x000fe400078e0a03 */
[----:B------:R-:W-:Y:S01]  /*f0e0*/  IMAD R9, R3, R19, R9 ;  /* 0x0000001303097224 */ /* 0x000fe200078e0209 */
[----:B------:R0:W-:Y:S01]  /*f0f0*/  STL [R1+0x168], R12 ;  /* 0x0001680c01007387 */ /* 0x0001e20000100800 */
[----:B------:R-:W-:Y:S01]  /*f100*/  IABS R19, R219 ;  /* 0x000000db00137213 */ /* 0x000fe20000000000 */
[----:B------:R-:W-:Y:S01]  /*f110*/  @!P5 IMAD.IADD R11, R11, 0x1, -R3 ;  /* 0x000000010b0bd824 */ /* 0x000fe200078e0a03 */
[----:B------:R-:W-:-:S02]  /*f120*/  ISETP.GE.AND P0, PT, R212, RZ, PT ;  /* 0x000000ffd400720c */ /* 0x000fc40003f06270 */
[C---:B------:R-:W-:Y:S01]  /*f130*/  ISETP.GT.U32.AND P2, PT, R3.reuse, R15, PT ;  /* 0x0000000f0300720c */ /* 0x040fe20003f44070 */
[----:B0-----:R-:W-:Y:S01]  /*f140*/  IMAD.HI.U32 R12, R4, R20, RZ ;  /* 0x00000014040c7227 */ /* 0x001fe200078e00ff */
[----:B------:R-:W-:-:S03]  /*f150*/  ISETP.GT.U32.AND P5, PT, R3, R16, PT ;  /* 0x000000100300720c */ /* 0x000fc60003fa4070 */
[----:B------:R-:W-:Y:S02]  /*f160*/  IMAD.MOV R12, RZ, RZ, -R12 ;  /* 0x000000ffff0c7224 */ /* 0x000fe400078e0a0c */
[----:B------:R-:W-:-:S04]  /*f170*/  IMAD.HI.U32 R10, R4, R19, RZ ;  /* 0x00000013040a7227 */ /* 0x000fc800078e00ff */
[--C-:B------:R-:W-:Y:S02]  /*f180*/  @!P4 IMAD.IADD R17, R17, 0x1, -R3.reuse ;  /* 0x000000011111c824 */ /* 0x100fe400078e0a03 */
[----:B------:R-:W-:Y:S02]  /*f190*/  @!P6 IMAD.IADD R14, R14, 0x1, -R3 ;  /* 0x000000010e0ee824 */ /* 0x000fe400078e0a03 */
[C---:B------:R-:W-:Y:S02]  /*f1a0*/  IMAD R12, R3.reuse, R12, R20 ;  /* 0x0000000c030c7224 */ /* 0x040fe400078e0214 */
[----:B------:R-:W-:Y:S01]  /*f1b0*/  IMAD.MOV R10, RZ, RZ, -R10 ;  /* 0x000000ffff0a7224 */ /* 0x000fe200078e0a0a */
[C---:B------:R-:W-:Y:S01]  /*f1c0*/  ISETP.GT.U32.AND P4, PT, R3.reuse, R9, PT ;  /* 0x000000090300720c */ /* 0x040fe20003f84070 */
[----:B------:R-:W-:Y:S01]  /*f1d0*/  IMAD.MOV.U32 R13, RZ, RZ, R17 ;  /* 0x000000ffff0d7224 */ /* 0x000fe200078e0011 */
[----:B------:R-:W-:Y:S01]  /*f1e0*/  ISETP.GE.AND P6, PT, R214, RZ, PT ;  /* 0x000000ffd600720c */ /* 0x000fe20003fc6270 */
[----:B------:R-:W-:Y:S01]  /*f1f0*/  @!P1 IMAD.MOV R14, RZ, RZ, -R14 ;  /* 0x000000ffff0e9224 */ /* 0x000fe200078e0a0e */
[C---:B------:R-:W-:Y:S01]  /*f200*/  ISETP.GT.U32.AND P1, PT, R3.reuse, R12, PT ;  /* 0x0000000c0300720c */ /* 0x040fe20003f24070 */
[----:B------:R-:W-:-:S02]  /*f210*/  IMAD R10, R3, R10, R19 ;  /* 0x0000000a030a7224 */ /* 0x000fc400078e0213 */
[----:B------:R-:W-:Y:S01]  /*f220*/  @!P2 IMAD.IADD R15, R15, 0x1, -R3 ;  /* 0x000000010f0fa824 */ /* 0x000fe200078e0a03 */
[----:B------:R-:W-:Y:S01]  /*f230*/  ISETP.GE.AND P2, PT, R215, RZ, PT ;  /* 0x000000ffd700720c */ /* 0x000fe20003f46270 */
[----:B------:R-:W-:Y:S01]  /*f240*/  @!P0 IMAD.MOV R13, RZ, RZ, -R13 ;  /* 0x000000ffff0d8224 */ /* 0x000fe200078e0a0d */
[C---:B------:R-:W-:Y:S01]  /*f250*/  ISETP.GT.U32.AND P0, PT, R3.reuse, R11, PT ;  /* 0x0000000b0300720c */ /* 0x040fe20003f04070 */
[--C-:B------:R-:W-:Y:S01]  /*f260*/  @!P5 IMAD.IADD R16, R16, 0x1, -R3.reuse ;  /* 0x000000011010d824 */ /* 0x100fe200078e0a03 */
[----:B------:R-:W-:Y:S01]  /*f270*/  ISETP.GT.U32.AND P5, PT, R3, R10, PT ;  /* 0x0000000a0300720c */ /* 0x000fe20003fa4070 */
[----:B------:R-:W-:Y:S04]  /*f280*/  STL [R1+0x164], R18 ;  /* 0x0001641201007387 */ /* 0x000fe80000100800 */
[----:B------:R0:W-:Y:S01]  /*f290*/  STL [R1+0x160], R13 ;  /* 0x0001600d01007387 */ /* 0x0001e20000100800 */
[----:B------:R-:W-:Y:S01]  /*f2a0*/  @!P4 IMAD.IADD R9, R9, 0x1, -R3 ;  /* 0x000000010909c824 */ /* 0x000fe200078e0a03 */
[----:B------:R-:W-:Y:S01]  /*f2b0*/  ISETP.GE.AND P3, PT, R216, RZ, PT ;  /* 0x000000ffd800720c */ /* 0x000fe20003f66270 */
[----:B------:R-:W-:Y:S01]  /*f2c0*/  @!P6 IMAD.MOV R15, RZ, RZ, -R15 ;  /* 0x000000ffff0fe224 */ /* 0x000fe200078e0a0f */
[----:B------:R1:W-:Y:S01]  /*f2d0*/  STL [R1+0x14c], R14 ;  /* 0x00014c0e01007387 */ /* 0x0003e20000100800 */
[----:B------:R-:W-:Y:S01]  /*f2e0*/  @!P1 IMAD.IADD R12, R12, 0x1, -R3 ;  /* 0x000000010c0c9824 */ /* 0x000fe200078e0a03 */
[----:B0-----:R-:W-:Y:S01]  /*f2f0*/  IABS R13, R220 ;  /* 0x000000dc000d7213 */ /* 0x001fe20000000000 */
[----:B------:R-:W-:Y:S01]  /*f300*/  IMAD.MOV.U32 R18, RZ, RZ, R16 ;  /* 0x000000ffff127224 */ /* 0x000fe200078e0010 */
[----:B------:R-:W-:-:S03]  /*f310*/  ISETP.GT.U32.AND P4, PT, R3, R9, PT ;  /* 0x000000090300720c */ /* 0x000fc60003f84070 */
[----:B-1----:R-:W-:Y:S01]  /*f320*/  IMAD.HI.U32 R14, R4, R13, RZ ;  /* 0x0000000d040e7227 */ /* 0x002fe200078e00ff */
[----:B------:R0:W-:Y:S03]  /*f330*/  STL [R1+0x148], R15 ;  /* 0x0001480f01007387 */ /* 0x0001e60000100800 */
[----:B------:R-:W-:Y:S01]  /*f340*/  @!P2 IMAD.MOV R18, RZ, RZ, -R18 ;  /* 0x000000ffff12a224 */ /* 0x000fe200078e0a12 */
[----:B------:R-:W-:Y:S01]  /*f350*/  ISETP.GT.U32.AND P2, PT, R3, R12, PT ;  /* 0x0000000c0300720c */ /* 0x000fe20003f44070 */
[--C-:B------:R-:W-:Y:S02]  /*f360*/  @!P0 IMAD.IADD R11, R11, 0x1, -R3.reuse ;  /* 0x000000010b0b8824 */ /* 0x100fe400078e0a03 */
[----:B------:R-:W-:Y:S02]  /*f370*/  IMAD.MOV R17, RZ, RZ, -R14 ;  /* 0x000000ffff117224 */ /* 0x000fe400078e0a0e */
[----:B------:R-:W-:Y:S01]  /*f380*/  @!P5 IMAD.IADD R10, R10, 0x1, -R3 ;  /* 0x000000010a0ad824 */ /* 0x000fe200078e0a03 */
[----:B0-----:R-:W-:Y:S01]  /*f390*/  IABS R15, R221 ;  /* 0x000000dd000f7213 */ /* 0x001fe20000000000 */
[----:B------:R-:W-:-:S02]  /*f3a0*/  IMAD R13, R3, R17, R13 ;  /* 0x00000011030d7224 */ /* 0x000fc400078e020d */
[----:B------:R-:W-:Y:S01]  /*f3b0*/  IMAD.MOV.U32 R16, RZ, RZ, R11 ;  /* 0x000000ffff107224 */ /* 0x000fe200078e000b */
[C---:B------:R-:W-:Y:S01]  /*f3c0*/  ISETP.GT.U32.AND P5, PT, R3.reuse, R10, PT ;  /* 0x0000000a0300720c */ /* 0x040fe20003fa4070 */
[----:B------:R-:W-:Y:S01]  /*f3d0*/  IMAD.MOV.U32 R14, RZ, RZ, R15 ;  /* 0x000000ffff0e7224 */ /* 0x000fe200078e000f */
[----:B------:R-:W-:Y:S01]  /*f3e0*/  IABS R11, R222 ;  /* 0x000000de000b7213 */ /* 0x000fe20000000000 */
[----:B------:R-:W-:Y:S01]  /*f3f0*/  @!P3 IMAD.MOV R16, RZ, RZ, -R16 ;  /* 0x000000ffff10b224 */ /* 0x000fe200078e0a10 */
[----:B------:R-:W-:Y:S01]  /*f400*/  ISETP.GT.U32.AND P3, PT, R3, R13, PT ;  /* 0x0000000d0300720c */ /* 0x000fe20003f64070 */
[----:B------:R-:W-:Y:S01]  /*f410*/  IMAD.HI.U32 R15, R4, R14, RZ ;  /* 0x0000000e040f7227 */ /* 0x000fe200078e00ff */
[----:B------:R-:W-:Y:S01]  /*f420*/  ISETP.GE.AND P6, PT, R217, RZ, PT ;  /* 0x000000ffd900720c */ /* 0x000fe20003fc6270 */
[----:B------:R-:W-:Y:S01]  /*f430*/  STL [R1+0x144], R18 ;  /* 0x0001441201007387 */ /* 0x000fe20000100800 */
[----:B------:R-:W-:Y:S01]  /*f440*/  ISETP.GE.AND P0, PT, R218, RZ, PT ;  /* 0x000000ffda00720c */ /* 0x000fe20003f06270 */
[----:B------:R-:W-:Y:S01]  /*f450*/  @!P4 IMAD.IADD R9, R9, 0x1, -R3 ;  /* 0x000000010909c824 */ /* 0x000fe200078e0a03 */
[----:B------:R-:W-:Y:S01]  /*f460*/  ISETP.GE.AND P4, PT, R219, RZ, PT ;  /* 0x000000ffdb00720c */ /* 0x000fe20003f86270 */
[----:B------:R-:W-:Y:S01]  /*f470*/  IMAD.MOV R15, RZ, RZ, -R15 ;  /* 0x000000ffff0f7224 */ /* 0x000fe200078e0a0f */
[----:B------:R0:W-:Y:S01]  /*f480*/  STL [R1+0x13c], R16 ;  /* 0x00013c1001007387 */ /* 0x0001e20000100800 */
[----:B------:R-:W-:-:S02]  /*f490*/  @!P2 IMAD.IADD R12, R12, 0x1, -R3 ;  /* 0x000000010c0ca824 */ /* 0x000fc400078e0a03 */
[----:B------:R-:W-:Y:S02]  /*f4a0*/  IMAD R14, R3, R15, R14 ;  /* 0x0000000f030e7224 */ /* 0x000fe400078e020e */
[----:B------:R-:W-:Y:S02]  /*f4b0*/  IMAD.MOV.U32 R17, RZ, RZ, R12 ;  /* 0x000000ffff117224 */ /* 0x000fe400078e000c */
[----:B0-----:R-:W-:-:S04]  /*f4c0*/  IMAD.HI.U32 R16, R4, R11, RZ ;  /* 0x0000000b04107227 */ /* 0x001fc800078e00ff */
[--C-:B------:R-:W-:Y:S02]  /*f4d0*/  @!P5 IMAD.IADD R10, R10, 0x1, -R3.reuse ;  /* 0x000000010a0ad824 */ /* 0x100fe400078e0a03 */
[----:B------:R-:W-:Y:S01]  /*f4e0*/  IMAD.MOV R12, RZ, RZ, -R16 ;  /* 0x000000ffff0c7224 */ /* 0x000fe200078e0a10 */
[----:B------:R-:W-:Y:S01]  /*f4f0*/  ISETP.GT.U32.AND P5, PT, R3, R14, PT ;  /* 0x0000000e0300720c */ /* 0x000fe20003fa4070 */
[----:B------:R-:W-:Y:S02]  /*f500*/  @!P3 IMAD.IADD R13, R13, 0x1, -R3 ;  /* 0x000000010d0db824 */ /* 0x000fe400078e0a03 */
[----:B------:R-:W-:Y:S02]  /*f510*/  IMAD R11, R3, R12, R11 ;  /* 0x0000000c030b7224 */ /* 0x000fe400078e020b */
[----:B------:R-:W-:Y:S02]  /*f520*/  IMAD.MOV.U32 R16, RZ, RZ, R10 ;  /* 0x000000ffff107224 */ /* 0x000fe400078e000a */
[----:B------:R-:W-:-:S02]  /*f530*/  @!P6 IMAD.MOV R9, RZ, RZ, -R9 ;  /* 0x000000ffff09e224 */ /* 0x000fc400078e0a09 */
[----:B------:R-:W-:Y:S01]  /*f540*/  @!P0 IMAD.MOV R17, RZ, RZ, -R17 ;  /* 0x000000ffff118224 */ /* 0x000fe200078e0a11 */
[C---:B------:R-:W-:Y:S01]  /*f550*/  ISETP.GT.U32.AND P0, PT, R3.reuse, R13, PT ;  /* 0x0000000d0300720c */ /* 0x040fe20003f04070 */
[----:B------:R-:W-:Y:S01]  /*f560*/  @!P4 IMAD.MOV R16, RZ, RZ, -R16 ;  /* 0x000000ffff10c224 */ /* 0x000fe200078e0a10 */
[----:B------:R-:W-:Y:S01]  /*f570*/  ISETP.GT.U32.AND P4, PT, R3, R11, PT ;  /* 0x0000000b0300720c */ /* 0x000fe20003f84070 */
[----:B------:R0:W-:Y:S01]  /*f580*/  STL [R1+0x138], R9 ;  /* 0x0001380901007387 */ /* 0x0001e20000100800 */
[----:B------:R-:W-:Y:S01]  /*f590*/  ISETP.GE.AND P1, PT, R220, RZ, PT ;  /* 0x000000ffdc00720c */ /* 0x000fe20003f26270 */
[----:B------:R-:W-:Y:S01]  /*f5a0*/  @!P5 IMAD.IADD R14, R14, 0x1, -R3 ;  /* 0x000000010e0ed824 */ /* 0x000fe200078e0a03 */
[----:B------:R-:W-:Y:S02]  /*f5b0*/  IABS R15, R223 ;  /* 0x000000df000f7213 */ /* 0x000fe40000000000 */
[----:B0-----:R-:W-:-:S05]  /*f5c0*/  IABS R9, R224 ;  /* 0x000000e000097213 */ /* 0x001fca0000000000 */
[--C-:B------:R-:W-:Y:S02]  /*f5d0*/  @!P0 IMAD.IADD R13, R13, 0x1, -R3.reuse ;  /* 0x000000010d0d8824 */ /* 0x100fe400078e0a03 */
[----:B------:R-:W-:Y:S01]  /*f5e0*/  IMAD.HI.U32 R10, R4, R9, RZ ;  /* 0x00000009040a7227 */ /* 0x000fe200078e00ff */
[----:B------:R-:W-:Y:S01]  /*f5f0*/  ISETP.GT.U32.AND P5, PT, R3, R14, PT ;  /* 0x0000000e0300720c */ /* 0x000fe20003fa4070 */
[----:B------:R0:W-:Y:S02]  /*f600*/  STL [R1+0x134], R17 ;  /* 0x0001341101007387 */ /* 0x0001e40000100800 */
[----:B------:R-:W-:Y:S02]  /*f610*/  IMAD.MOV R10, RZ, RZ, -R10 ;  /* 0x000000ffff0a7224 */ /* 0x000fe400078e0a0a */
[----:B------:R-:W-:Y:S01]  /*f620*/  @!P4 IMAD.IADD R11, R11, 0x1, -R3 ;  /* 0x000000010b0bc824 */ /* 0x000fe200078e0a03 */
[----:B------:R1:W-:Y:S01]  /*f630*/  STL [R1+0x130], R16 ;  /* 0x0001301001007387 */ /* 0x0003e20000100800 */
[----:B------:R-:W-:-:S02]  /*f640*/  IMAD R9, R3, R10, R9 ;  /* 0x0000000a03097224 */ /* 0x000fc400078e0209 */
[----:B------:R-:W-:Y:S02]  /*f650*/  IMAD.MOV.U32 R19, RZ, RZ, R13 ;  /* 0x000000ffff137224 */ /* 0x000fe400078e000d */
[----:B0-----:R-:W-:Y:S01]  /*f660*/  IMAD.HI.U32 R17, R4, R15, RZ ;  /* 0x0000000f04117227 */ /* 0x001fe200078e00ff */
[C---:B------:R-:W-:Y:S02]  /*f670*/  ISETP.GT.U32.AND P4, PT, R3.reuse, R11, PT ;  /* 0x0000000b0300720c */ /* 0x040fe40003f84070 */
[----:B-1----:R-:W-:Y:S01]  /*f680*/  IABS R16, R225 ;  /* 0x000000e100107213 */ /* 0x002fe20000000000 */
[----:B------:R-:W-:Y:S01]  /*f690*/  IMAD.MOV R17, RZ, RZ, -R17 ;  /* 0x000000ffff117224 */ /* 0x000fe200078e0a11 */
[----:B------:R-:W-:Y:S01]  /*f6a0*/  IABS R12, R226 ;  /* 0x000000e2000c7213 */ /* 0x000fe20000000000 */
[----:B------:R-:W-:Y:S01]  /*f6b0*/  @!P1 IMAD.MOV R19, RZ, RZ, -R19 ;  /* 0x000000ffff139224 */ /* 0x000fe200078e0a13 */
[----:B------:R-:W-:Y:S01]  /*f6c0*/  ISETP.GT.U32.AND P1, PT, R3, R9, PT ;  /* 0x000000090300720c */ /* 0x000fe20003f24070 */
[----:B------:R-:W-:-:S02]  /*f6d0*/  IMAD.MOV.U32 R10, RZ, RZ, R16 ;  /* 0x000000ffff0a7224 */ /* 0x000fc400078e0010 */
[C---:B------:R-:W-:Y:S01]  /*f6e0*/  IMAD R15, R3.reuse, R17, R15 ;  /* 0x00000011030f7224 */ /* 0x040fe200078e020f */
[----:B------:R-:W-:Y:S01]  /*f6f0*/  ISETP.GE.AND P2, PT, R222, RZ, PT ;  /* 0x000000ffde00720c */ /* 0x000fe20003f46270 */
[----:B------:R-:W-:Y:S02]  /*f700*/  @!P5 IMAD.IADD R14, R14, 0x1, -R3 ;  /* 0x000000010e0ed824 */ /* 0x000fe400078e0a03 */
[----:B------:R-:W-:Y:S01]  /*f710*/  IMAD.HI.U32 R16, R4, R10, RZ ;  /* 0x0000000a04107227 */ /* 0x000fe200078e00ff */
[----:B------:R-:W-:-:S03]  /*f720*/  ISETP.GT.U32.AND P5, PT, R3, R15, PT ;  /* 0x0000000f0300720c */ /* 0x000fc60003fa4070 */
[----:B------:R-:W-:-:S04]  /*f730*/  IMAD.HI.U32 R13, R4, R12, RZ ;  /* 0x0000000c040d7227 */ /* 0x000fc800078e00ff */
[----:B------:R-:W-:Y:S02]  /*f740*/  IMAD.MOV.U32 R18, RZ, RZ, R14 ;  /* 0x000000ffff127224 */ /* 0x000fe400078e000e */
[----:B------:R-:W-:Y:S02]  /*f750*/  IMAD.MOV R16, RZ, RZ, -R16 ;  /* 0x000000ffff107224 */ /* 0x000fe400078e0a10 */
[----:B------:R-:W-:Y:S02]  /*f760*/  IMAD.MOV R14, RZ, RZ, -R13 ;  /* 0x000000ffff0e7224 */ /* 0x000fe400078e0a0d */
[----:B------:R-:W-:Y:S02]  /*f770*/  @!P4 IMAD.IADD R11, R11, 0x1, -R3 ;  /* 0x000000010b0bc824 */ /* 0x000fe400078e0a03 */
[C---:B------:R-:W-:Y:S01]  /*f780*/  IMAD R13, R3.reuse, R16, R10 ;  /* 0x00000010030d7224 */ /* 0x040fe200078e020a */
[----:B------:R-:W-:Y:S01]  /*f790*/  IABS R16, R227 ;  /* 0x000000e300107213 */ /* 0x000fe20000000000 */
[----:B------:R-:W-:-:S02]  /*f7a0*/  IMAD R12, R3, R14, R12 ;  /* 0x0000000e030c7224 */ /* 0x000fc400078e020c */
[----:B------:R-:W-:Y:S02]  /*f7b0*/  @!P1 IMAD.IADD R9, R9, 0x1, -R3 ;  /* 0x0000000109099824 */ /* 0x000fe400078e0a03 */
[----:B------:R-:W-:Y:S02]  /*f7c0*/  IMAD.MOV.U32 R17, RZ, RZ, R11 ;  /* 0x000000ffff117224 */ /* 0x000fe400078e000b */
[----:B------:R-:W-:Y:S01]  /*f7d0*/  IMAD.HI.U32 R11, R4, R16, RZ ;  /* 0x00000010040b7227 */ /* 0x000fe200078e00ff */
[----:B------:R-:W-:-:S03]  /*f7e0*/  ISETP.GT.U32.AND P1, PT, R3, R9, PT ;  /* 0x000000090300720c */ /* 0x000fc60003f24070 */
[----:B------:R-:W-:Y:S01]  /*f7f0*/  @!P2 IMAD.MOV R17, RZ, RZ, -R17 ;  /* 0x000000ffff11a224 */ /* 0x000fe200078e0a11 */
[----:B------:R-:W-:Y:S01]  /*f800*/  ISETP.GT.U32.AND P2, PT, R3, R12, PT ;  /* 0x0000000c0300720c */ /* 0x000fe20003f44070 */
[----:B------:R-:W-:Y:S01]  /*f810*/  @!P5 IMAD.IADD R15, R15, 0x1, -R3 ;  /* 0x000000010f0fd824 */ /* 0x000fe200078e0a03 */
[----:B------:R-:W-:Y:S01]  /*f820*/  ISETP.GT.U32.AND P4, PT, R3, R13, PT ;  /* 0x0000000d0300720c */ /* 0x000fe20003f84070 */
[----:B------:R-:W-:Y:S01]  /*f830*/  IMAD.MOV R11, RZ, RZ, -R11 ;  /* 0x000000ffff0b7224 */ /* 0x000fe200078e0a0b */
[----:B------:R-:W-:Y:S02]  /*f840*/  ISETP.GE.AND P6, PT, R221, RZ, PT ;  /* 0x000000ffdd00720c */ /* 0x000fe40003fc6270 */
[C---:B------:R-:W-:Y:S01]  /*f850*/  ISETP.GT.U32.AND P5, PT, R3.reuse, R15, PT ;  /* 0x0000000f0300720c */ /* 0x040fe20003fa4070 */
[----:B------:R-:W-:Y:S02]  /*f860*/  IMAD R11, R3, R11, R16 ;  /* 0x0000000b030b7224 */ /* 0x000fe400078e0210 */
[----:B------:R-:W-:Y:S01]  /*f870*/  @!P1 IMAD.IADD R9, R9, 0x1, -R3 ;  /* 0x0000000109099824 */ /* 0x000fe200078e0a03 */
[----:B------:R-:W-:-:S02]  /*f880*/  ISETP.GE.AND P3, PT, R223, RZ, PT ;  /* 0x000000ffdf00720c */ /* 0x000fc40003f66270 */
[----:B------:R-:W-:Y:S01]  /*f890*/  ISETP.GT.U32.AND P1, PT, R3, R11, PT ;  /* 0x0000000b0300720c */ /* 0x000fe20003f24070 */
[--C-:B------:R-:W-:Y:S01]  /*f8a0*/  @!P2 IMAD.IADD R12, R12, 0x1, -R3.reuse ;  /* 0x000000010c0ca824 */ /* 0x100fe200078e0a03 */
[----:B------:R-:W-:Y:S01]  /*f8b0*/  ISETP.GE.AND P0, PT, R224, RZ, PT ;  /* 0x000000ffe000720c */ /* 0x000fe20003f06270 */
[--C-:B------:R-:W-:Y:S01]  /*f8c0*/  @!P4 IMAD.IADD R13, R13, 0x1, -R3.reuse ;  /* 0x000000010d0dc824 */ /* 0x100fe200078e0a03 */
[----:B------:R-:W-:Y:S01]  /*f8d0*/  IABS R14, R228 ;  /* 0x000000e4000e7213 */ /* 0x000fe20000000000 */
[----:B------:R-:W-:Y:S01]  /*f8e0*/  @!P6 IMAD.MOV R18, RZ, RZ, -R18 ;  /* 0x000000ffff12e224 */ /* 0x000fe200078e0a12 */
[----:B------:R-:W-:Y:S01]  /*f8f0*/  ISETP.GT.U32.AND P2, PT, R3, R12, PT ;  /* 0x0000000c0300720c */ /* 0x000fe20003f44070 */
[----:B------:R-:W-:Y:S01]  /*f900*/  @!P5 IMAD.IADD R15, R15, 0x1, -R3 ;  /* 0x000000010f0fd824 */ /* 0x000fe200078e0a03 */
[----:B------:R-:W-:Y:S01]  /*f910*/  STL [R1+0x12c], R19 ;  /* 0x00012c1301007387 */ /* 0x000fe20000100800 */
[----:B------:R-:W-:Y:S01]  /*f920*/  IABS R10, R229 ;  /* 0x000000e5000a7213 */ /* 0x000fe20000000000 */
[----:B------:R-:W-:Y:S01]  /*f930*/  IMAD.HI.U32 R16, R4, R14, RZ ;  /* 0x0000000e04107227 */ /* 0x000fe200078e00ff */
[----:B------:R-:W-:Y:S01]  /*f940*/  ISETP.GT.U32.AND P4, PT, R3, R13, PT ;  /* 0x0000000d0300720c */ /* 0x000fe20003f84070 */
[----:B------:R0:W-:Y:S01]  /*f950*/  STL [R1+0x128], R18 ;  /* 0x0001281201007387 */ /* 0x0001e20000100800 */
[----:B------:R-:W-:Y:S01]  /*f960*/  ISETP.GE.AND P5, PT, R226, RZ, PT ;  /* 0x000000ffe200720c */ /* 0x000fe20003fa6270 */
[----:B------:R-:W-:-:S02]  /*f970*/  IMAD.MOV R16, RZ, RZ, -R16 ;  /* 0x000000ffff107224 */ /* 0x000fc400078e0a10 */
[----:B------:R1:W-:Y:S01]  /*f980*/  STL [R1+0x124], R17 ;  /* 0x0001241101007387 */ /* 0x0003e20000100800 */
[----:B------:R-:W-:Y:S02]  /*f990*/  @!P1 IMAD.IADD R11, R11, 0x1, -R3 ;  /* 0x000000010b0b9824 */ /* 0x000fe400078e0a03 */
[----:B0-----:R-:W-:Y:S02]  /*f9a0*/  IMAD.MOV.U32 R18, RZ, RZ, R15 ;  /* 0x000000ffff127224 */ /* 0x001fe400078e000f */
[----:B------:R-:W-:-:S04]  /*f9b0*/  IMAD.HI.U32 R15, R4, R10, RZ ;  /* 0x0000000a040f7227 */ /* 0x000fc800078e00ff */
[----:B-1----:R-:W-:Y:S02]  /*f9c0*/  IMAD.MOV.U32 R17, RZ, RZ, R9 ;  /* 0x000000ffff117224 */ /* 0x002fe400078e0009 */
[----:B------:R-:W-:Y:S01]  /*f9d0*/  @!P3 IMAD.MOV R18, RZ, RZ, -R18 ;  /* 0x000000ffff12b224 */ /* 0x000fe200078e0a12 */
[----:B------:R-:W-:Y:S01]  /*f9e0*/  ISETP.GE.AND P6, PT, R225, RZ, PT ;  /* 0x000000ffe100720c */ /* 0x000fe20003fc6270 */
[----:B------:R-:W-:Y:S02]  /*f9f0*/  @!P0 IMAD.MOV R17, RZ, RZ, -R17 ;  /* 0x000000ffff118224 */ /* 0x000fe400078e0a11 */
[C---:B------:R-:W-:Y:S01]  /*fa00*/  IMAD R9, R3.reuse, R16, R14 ;  /* 0x0000001003097224 */ /* 0x040fe200078e020e */
[----:B------:R-:W-:Y:S01]  /*fa10*/  ISETP.GT.U32.AND P1, PT, R3, R11, PT ;  /* 0x0000000b0300720c */ /* 0x000fe20003f24070 */
[----:B------:R-:W-:Y:S02]  /*fa20*/  IMAD.MOV R15, RZ, RZ, -R15 ;  /* 0x000000ffff0f7224 */ /* 0x000fe400078e0a0f */
[--C-:B------:R-:W-:Y:S01]  /*fa30*/  @!P2 IMAD.IADD R12, R12, 0x1, -R3.reuse ;  /* 0x000000010c0ca824 */ /* 0x100fe200078e0a03 */
[----:B------:R0:W-:Y:S01]  /*fa40*/  STL [R1+0x120], R18 ;  /* 0x0001201201007387 */ /* 0x0001e20000100800 */
[----:B------:R-:W-:Y:S01]  /*fa50*/  @!P4 IMAD.IADD R13, R13, 0x1, -R3 ;  /* 0x000000010d0dc824 */ /* 0x000fe200078e0a03 */
[C---:B------:R-:W-:Y:S01]  /*fa60*/  ISETP.GT.U32.AND P2, PT, R3.reuse, R9, PT ;  /* 0x000000090300720c */ /* 0x040fe20003f44070 */
[----:B------:R-:W-:Y:S01]  /*fa70*/  IMAD R10, R3, R15, R10 ;  /* 0x0000000f030a7224 */ /* 0x000fe200078e020a */
[----:B------:R1:W-:Y:S01]  /*fa80*/  STL [R1+0x118], R17 ;  /* 0x0001181101007387 */ /* 0x0003e20000100800 */
[----:B------:R-:W-:-:S02]  /*fa90*/  IABS R14, R230 ;  /* 0x000000e6000e7213 */ /* 0x000fc40000000000 */
[----:B------:R-:W-:Y:S01]  /*faa0*/  ISETP.GE.AND P3, PT, R227, RZ, PT ;  /* 0x000000ffe300720c */ /* 0x000fe20003f66270 */
[----:B0-----:R-:W-:Y:S02]  /*fab0*/  IMAD.MOV.U32 R18, RZ, RZ, R13 ;  /* 0x000000ffff127224 */ /* 0x001fe400078e000d */
[----:B-1----:R-:W-:Y:S02]  /*fac0*/  IMAD.MOV.U32 R17, RZ, RZ, R12 ;  /* 0x000000ffff117224 */ /* 0x002fe400078e000c */
[----:B------:R-:W-:-:S04]  /*fad0*/  IMAD.HI.U32 R12, R4, R14, RZ ;  /* 0x0000000e040c7227 */ /* 0x000fc800078e00ff */
[----:B------:R-:W-:Y:S01]  /*fae0*/  @!P5 IMAD.MOV R17, RZ, RZ, -R17 ;  /* 0x000000ffff11d224 */ /* 0x000fe200078e0a11 */
[----:B------:R-:W-:Y:S01]  /*faf0*/  ISETP.GT.U32.AND P5, PT, R3, R10, PT ;  /* 0x0000000a0300720c */ /* 0x000fe20003fa4070 */
[----:B------:R-:W-:Y:S02]  /*fb00*/  @!P6 IMAD.MOV R18, RZ, RZ, -R18 ;  /* 0x000000ffff12e224 */ /* 0x000fe400078e0a12 */
[----:B------:R-:W-:Y:S02]  /*fb10*/  IMAD.MOV R12, RZ, RZ, -R12 ;  /* 0x000000ffff0c7224 */ /* 0x000fe400078e0a0c */
[--C-:B------:R-:W-:Y:S01]  /*fb20*/  @!P1 IMAD.IADD R11, R11, 0x1, -R3.reuse ;  /* 0x000000010b0b9824 */ /* 0x100fe200078e0a03 */
[----:B------:R0:W-:Y:S01]  /*fb30*/  STL [R1+0x10c], R18 ;  /* 0x00010c1201007387 */ /* 0x0001e20000100800 */
[----:B------:R-:W-:Y:S01]  /*fb40*/  @!P2 IMAD.IADD R9, R9, 0x1, -R3 ;  /* 0x000000010909a824 */ /* 0x000fe200078e0a03 */
[----:B------:R-:W-:Y:S01]  /*fb50*/  IABS R13, R231 ;  /* 0x000000e7000d7213 */ /* 0x000fe20000000000 */
[C---:B------:R-:W-:Y:S01]  /*fb60*/  IMAD R14, R3.reuse, R12, R14 ;  /* 0x0000000c030e7224 */ /* 0x040fe200078e020e */
[----:B------:R1:W-:Y:S01]  /*fb70*/  STL [R1+0xf4], R17 ;  /* 0x0000f41101007387 */ /* 0x0003e20000100800 */
[----:B------:R-:W-:Y:S01]  /*fb80*/  IABS R15, R232 ;  /* 0x000000e8000f7213 */ /* 0x000fe20000000000 */
[----:B0-----:R-:W-:Y:S01]  /*fb90*/  IMAD.MOV.U32 R18, RZ, RZ, R11 ;  /* 0x000000ffff127224 */ /* 0x001fe200078e000b */
[----:B------:R-:W-:Y:S01]  /*fba0*/  ISETP.GT.U32.AND P2, PT, R3, R9, PT ;  /* 0x000000090300720c */ /* 0x000fe20003f44070 */
[----:B------:R-:W-:-:S02]  /*fbb0*/  @!P5 IMAD.IADD R10, R10, 0x1, -R3 ;  /* 0x000000010a0ad824 */ /* 0x000fc400078e0a03 */
[----:B------:R-:W-:Y:S01]  /*fbc0*/  @!P3 IMAD.MOV R18, RZ, RZ, -R18 ;  /* 0x000000ffff12b224 */ /* 0x000fe200078e0a12 */
[C---:B------:R-:W-:Y:S01]  /*fbd0*/  ISETP.GT.U32.AND P3, PT, R3.reuse, R14, PT ;  /* 0x0000000e0300720c */ /* 0x040fe20003f64070 */
[----:B-1----:R-:W-:Y:S01]  /*fbe0*/  IMAD.HI.U32 R17, R4, R13, RZ ;  /* 0x0000000d04117227 */ /* 0x002fe200078e00ff */
[----:B------:R-:W-:-:S03]  /*fbf0*/  ISETP.GT.U32.AND P5, PT, R3, R10, PT ;  /* 0x0000000a0300720c */ /* 0x000fc60003fa4070 */
[----:B------:R-:W-:Y:S01]  /*fc00*/  IMAD.HI.U32 R16, R4, R15, RZ ;  /* 0x0000000f04107227 */ /* 0x000fe200078e00ff */
[----:B------:R-:W-:-:S03]  /*fc10*/  ISETP.GE.AND P0, PT, R228, RZ, PT ;  /* 0x000000ffe400720c */ /* 0x000fc60003f06270 */
[----:B------:R-:W-:Y:S02]  /*fc20*/  IMAD.MOV R17, RZ, RZ, -R17 ;  /* 0x000000ffff117224 */ /* 0x000fe400078e0a11 */
[----:B------:R-:W-:Y:S02]  /*fc30*/  IMAD.MOV R16, RZ, RZ, -R16 ;  /* 0x000000ffff107224 */ /* 0x000fe400078e0a10 */
[----:B------:R-:W-:Y:S02]  /*fc40*/  IMAD R13, R3, R17, R13 ;  /* 0x00000011030d7224 */ /* 0x000fe400078e020d */
[----:B------:R-:W-:Y:S02]  /*fc50*/  @!P2 IMAD.IADD R9, R9, 0x1, -R3 ;  /* 0x000000010909a824 */ /* 0x000fe400078e0a03 */
[C---:B------:R-:W-:Y:S01]  /*fc60*/  IMAD R11, R3.reuse, R16, R15 ;  /* 0x00000010030b7224 */ /* 0x040fe200078e020f */
[----:B------:R-:W-:Y:S01]  /*fc70*/  ISETP.GT.U32.AND P2, PT, R3, R13, PT ;  /* 0x0000000d0300720c */ /* 0x000fe20003f44070 */
[--C-:B------:R-:W-:Y:S01]  /*fc80*/  @!P3 IMAD.IADD R14, R14, 0x1, -R3.reuse ;  /* 0x000000010e0eb824 */ /* 0x100fe200078e0a03 */
[----:B------:R0:W-:Y:S01]  /*fc90*/  STL [R1+0xe4], R18 ;  /* 0x0000e41201007387 */ /* 0x0001e20000100800 */
[----:B------:R-:W-:Y:S01]  /*fca0*/  ISETP.GE.AND P4, PT, R229, RZ, PT ;  /* 0x000000ffe500720c */ /* 0x000fe20003f86270 */
[----:B------:R-:W-:Y:S01]  /*fcb0*/  @!P5 IMAD.IADD R10, R10, 0x1, -R3 ;  /* 0x000000010a0ad824 */ /* 0x000fe200078e0a03 */
[----:B------:R-:W-:-:S02]  /*fcc0*/  IABS R12, R233 ;  /* 0x000000e9000c7213 */ /* 0x000fc40000000000 */
[C---:B------:R-:W-:Y:S02]  /*fcd0*/  ISETP.GT.U32.AND P5, PT, R3.reuse, R11, PT ;  /* 0x0000000b0300720c */ /* 0x040fe40003fa4070 */
[----:B------:R-:W-:Y:S01]  /*fce0*/  ISETP.GT.U32.AND P3, PT, R3, R14, PT ;  /* 0x0000000e0300720c */ /* 0x000fe20003f64070 */
[----:B0-----:R-:W-:Y:S01]  /*fcf0*/  IMAD.MOV.U32 R18, RZ, RZ, R9 ;  /* 0x000000ffff127224 */ /* 0x001fe200078e0009 */
[----:B------:R-:W-:Y:S01]  /*fd00*/  IABS R15, R234 ;  /* 0x000000ea000f7213 */ /* 0x000fe20000000000 */
[----:B------:R-:W-:-:S04]  /*fd10*/  IMAD.HI.U32 R16, R4, R12, RZ ;  /* 0x0000000c04107227 */ /* 0x000fc800078e00ff */
[----:B------:R-:W-:Y:S01]  /*fd20*/  @!P0 IMAD.MOV R18, RZ, RZ, -R18 ;  /* 0x000000ffff128224 */ /* 0x000fe200078e0a12 */
[----:B------:R-:W-:Y:S01]  /*fd30*/  IABS R17, R235 ;  /* 0x000000eb00117213 */ /* 0x000fe20000000000 */
[----:B------:R-:W-:Y:S01]  /*fd40*/  @!P2 IMAD.IADD R13, R13, 0x1, -R3 ;  /* 0x000000010d0da824 */ /* 0x000fe200078e0a03 */
[----:B------:R-:W-:Y:S02]  /*fd50*/  ISETP.GE.AND P6, PT, R230, RZ, PT ;  /* 0x000000ffe600720c */ /* 0x000fe40003fc6270 */
[----:B------:R0:W-:Y:S01]  /*fd60*/  STL [R1+0xd0], R18 ;  /* 0x0000d01201007387 */ /* 0x0001e20000100800 */
[----:B------:R-:W-:Y:S02]  /*fd70*/  IMAD.MOV.U32 R9, RZ, RZ, R17 ;  /* 0x000000ffff097224 */ /* 0x000fe400078e0011 */
[----:B------:R-:W-:Y:S02]  /*fd80*/  @!P4 IMAD.MOV R10, RZ, RZ, -R10 ;  /* 0x000000ffff0ac224 */ /* 0x000fe400078e0a0a */
[----:B------:R-:W-:-:S02]  /*fd90*/  @!P5 IMAD.IADD R11, R11, 0x1, -R3 ;  /* 0x000000010b0bd824 */ /* 0x000fc400078e0a03 */
[----:B0-----:R-:W-:Y:S02]  /*fda0*/  IMAD.MOV R18, RZ, RZ, -R16 ;  /* 0x000000ffff127224 */ /* 0x001fe400078e0a10 */
[----:B------:R-:W-:Y:S01]  /*fdb0*/  IMAD.HI.U32 R16, R4, R15, RZ ;  /* 0x0000000f04107227 */ /* 0x000fe200078e00ff */
[----:B------:R-:W-:-:S03]  /*fdc0*/  ISETP.GT.U32.AND P5, PT, R3, R13, PT ;  /* 0x0000000d0300720c */ /* 0x000fc60003fa4070 */
[C---:B------:R-:W-:Y:S02]  /*fdd0*/  IMAD R12, R3.reuse, R18, R12 ;  /* 0x00000012030c7224 */ /* 0x040fe400078e020c */
[----:B------:R-:W-:Y:S02]  /*fde0*/  IMAD.MOV R16, RZ, RZ, -R16 ;  /* 0x000000ffff107224 */ /* 0x000fe400078e0a10 */
[----:B------:R-:W-:Y:S01]  /*fdf0*/  @!P3 IMAD.IADD R14, R14, 0x1, -R3 ;  /* 0x000000010e0eb824 */ /* 0x000fe200078e0a03 */
[----:B------:R0:W-:Y:S01]  /*fe00*/  STL [R1+0xc4], R10 ;  /* 0x0000c40a01007387 */ /* 0x0001e20000100800 */
[----:B------:R-:W-:Y:S01]  /*fe10*/  IMAD.HI.U32 R17, R4, R9, RZ ;  /* 0x0000000904117227 */ /* 0x000fe200078e00ff */
[----:B------:R-:W-:-:S03]  /*fe20*/  ISETP.GT.U32.AND P3, PT, R3, R12, PT ;  /* 0x0000000c0300720c */ /* 0x000fc60003f64070 */
[----:B------:R-:W-:Y:S02]  /*fe30*/  IMAD.MOV.U32 R18, RZ, RZ, R14 ;  /* 0x000000ffff127224 */ /* 0x000fe400078e000e */
[----:B------:R-:W-:Y:S02]  /*fe40*/  IMAD.MOV R17, RZ, RZ, -R17 ;  /* 0x000000ffff117224 */ /* 0x000fe400078e0a11 */
[C---:B0-----:R-:W-:Y:S02]  /*fe50*/  IMAD R10, R3.reuse, R16, R15 ;  /* 0x00000010030a7224 */ /* 0x041fe400078e020f */
[----:B------:R-:W-:Y:S02]  /*fe60*/  @!P6 IMAD.MOV R18, RZ, RZ, -R18 ;  /* 0x000000ffff12e224 */ /* 0x000fe400078e0a12 */
[C---:B------:R-:W-:Y:S01]  /*fe70*/  IMAD R9, R3.reuse, R17, R9 ;  /* 0x0000001103097224 */ /* 0x040fe200078e0209 */
[----:B------:R-:W-:Y:S01]  /*fe80*/  ISETP.GT.U32.AND P6, PT, R3, R10, PT ;  /* 0x0000000a0300720c */ /* 0x000fe20003fc4070 */
[----:B------:R-:W-:-:S03]  /*fe90*/  @!P5 IMAD.IADD R13, R13, 0x1, -R3 ;  /* 0x000000010d0dd824 */ /* 0x000fc600078e0a03 */
[----:B------:R-:W-:Y:S01]  /*fea0*/  ISETP.GT.U32.AND P5, PT, R3, R9, PT ;  /* 0x000000090300720c */ /* 0x000fe20003fa4070 */
[----:B------:R-:W-:Y:S01]  /*feb0*/  @!P3 IMAD.IADD R12, R12, 0x1, -R3 ;  /* 0x000000010c0cb824 */ /* 0x000fe200078e0a03 */
[----:B------:R-:W-:Y:S02]  /*fec0*/  IABS R15, R236 ;  /* 0x000000ec000f7213 */ /* 0x000fe40000000000 */
[----:B------:R-:W-:-:S03]  /*fed0*/  IABS R14, R237 ;  /* 0x000000ed000e7213 */ /* 0x000fc60000000000 */
[----:B------:R-:W-:-:S04]  /*fee0*/  IMAD.HI.U32 R17, R4, R15, RZ ;  /* 0x0000000f04117227 */ /* 0x000fc800078e00ff */
[----:B------:R-:W-:Y:S01]  /*fef0*/  @!P6 IMAD.IADD R10, R10, 0x1, -R3 ;  /* 0x000000010a0ae824 */ /* 0x000fe200078e0a03 */
[----:B------:R-:W-:Y:S01]  /*ff00*/  ISETP.GT.U32.AND P6, PT, R3, R12, PT ;  /* 0x0000000c0300720c */ /* 0x000fe20003fc4070 */
[----:B------:R0:W-:Y:S01]  /*ff10*/  STL [R1+0xc0], R18 ;  /* 0x0000c01201007387 */ /* 0x0001e20000100800 */
[----:B------:R-:W-:Y:S02]  /*ff20*/  IMAD.MOV R17, RZ, RZ, -R17 ;  /* 0x000000ffff117224 */ /* 0x000fe400078e0a11 */
[----:B------:R-:W-:Y:S01]  /*ff30*/  @!P5 IMAD.IADD R9, R9, 0x1, -R3 ;  /* 0x000000010909d824 */ /* 0x000fe200078e0a03 */
[----:B------:R-:W-:Y:S01]  /*ff40*/  ISETP.GT.U32.AND P5, PT, R3, R10, PT ;  /* 0x0000000a0300720c */ /* 0x000fe20003fa4070 */
[----:B------:R-:W-:Y:S01]  /*ff50*/  IMAD.HI.U32 R16, R4, R14, RZ ;  /* 0x0000000e04107227 */ /* 0x000fe200078e00ff */
[----:B0-----:R-:W-:-:S03]  /*ff60*/  IABS R18, R238 ;  /* 0x000000ee00127213 */ /* 0x001fc60000000000 */
[C---:B------:R-:W-:Y:S02]  /*ff70*/  IMAD R15, R3.reuse, R17, R15 ;  /* 0x00000011030f7224 */ /* 0x040fe400078e020f */
[----:B------:R-:W-:Y:S02]  /*ff80*/  IMAD.MOV R16, RZ, RZ, -R16 ;  /* 0x000000ffff107224 */ /* 0x000fe400078e0a10 */
[----:B------:R-:W-:Y:S02]  /*ff90*/  IMAD.MOV.U32 R20, RZ, RZ, R13 ;  /* 0x000000ffff147224 */ /* 0x000fe400078e000d */
[----:B------:R-:W-:Y:S02]  /*ffa0*/  IMAD.MOV.U32 R13, RZ, RZ, R18 ;  /* 0x000000ffff0d7224 */ /* 0x000fe400078e0012 */
[----:B------:R-:W-:Y:S01]  /*ffb0*/  @!P6 IMAD.IADD R12, R12, 0x1, -R3 ;  /* 0x000000010c0ce824 */ /* 0x000fe200078e0a03 */
[C---:B------:R-:W-:Y:S01]  /*ffc0*/  ISETP.GT.U32.AND P6, PT, R3.reuse, R15, PT ;  /* 0x0000000f0300720c */ /* 0x040fe20003fc4070 */
[----:B------:R-:W-:-:S02]  /*ffd0*/  IMAD R14, R3, R16, R14 ;  /* 0x00000010030e7224 */ /* 0x000fc400078e020e */
[----:B------:R-:W-:Y:S01]  /*ffe0*/  IMAD.HI.U32 R16, R4, R13, RZ ;  /* 0x0000000d04107227 */ /* 0x000fe200078e00ff */
[----:B------:R-:W-:Y:S02]  /*fff0*/  ISETP.GE.AND P1, PT, R231, RZ, PT ;  /* 0x000000ffe700720c */ /* 0x000fe40003f26270 */
[C---:B------:R-:W-:Y:S01]  /*10000*/  ISETP.GT.U32.AND P4, PT, R3.reuse, R11, PT ;  /* 0x0000000b0300720c */ /* 0x040fe20003f84070 */
[----:B------:R-:W-:Y:S02]  /*10010*/  IMAD.MOV R16, RZ, RZ, -R16 ;  /* 0x000000ffff107224 */ /* 0x000fe400078e0a10 */
[----:B------:R-:W-:Y:S01]  /*10020*/  @!P5 IMAD.IADD R10, R10, 0x1, -R3 ;  /* 0x000000010a0ad824 */ /* 0x000fe200078e0a03 */
[C---:B------:R-:W-:Y:S01]  /*10030*/  ISETP.GT.U32.AND P5, PT, R3.reuse, R14, PT ;  /* 0x0000000e0300720c */ /* 0x040fe20003fa4070 */
[----:B------:R-:W-:Y:S01]  /*10040*/  IMAD R13, R3, R16, R13 ;  /* 0x00000010030d7224 */ /* 0x000fe200078e020d */
[----:B------:R-:W-:Y:S01]  /*10050*/  ISETP.GE.AND P0, PT, R232, RZ, PT ;  /* 0x000000ffe800720c */ /* 0x000fe20003f06270 */
[----:B------:R-:W-:Y:S01]  /*10060*/  @!P6 IMAD.IADD R15, R15, 0x1, -R3 ;  /* 0x000000010f0fe824 */ /* 0x000fe200078e0a03 */
[----:B------:R-:W-:-:S02]  /*10070*/  ISETP.GE.AND P2, PT, R233, RZ, PT ;  /* 0x000000ffe900720c */ /* 0x000fc40003f46270 */
[----:B------:R-:W-:Y:S01]  /*10080*/  ISETP.GT.U32.AND P6, PT, R3, R13, PT ;  /* 0x0000000d0300720c */ /* 0x000fe20003fc4070 */
[----:B------:R-:W-:Y:S02]  /*10090*/  @!P1 IMAD.MOV R20, RZ, RZ, -R20 ;  /* 0x000000ffff149224 */ /* 0x000fe400078e0a14 */
[----:B------:R-:W-:-:S04]  /*100a0*/  @!P4 IMAD.IADD R11, R11, 0x1, -R3 ;  /* 0x000000010b0bc824 */ /* 0x000fc800078e0a03 */
[----:B------:R-:W-:Y:S01]  /*100b0*/  @!P5 IMAD.IADD R14, R14, 0x1, -R3 ;  /* 0x000000010e0ed824 */ /* 0x000fe200078e0a03 */
[----:B------:R-:W-:Y:S01]  /*100c0*/  ISETP.GT.U32.AND P5, PT, R3, R15, PT ;  /* 0x0000000f0300720c */ /* 0x000fe20003fa4070 */
[----:B------:R-:W-:Y:S01]  /*100d0*/  IMAD.MOV.U32 R19, RZ, RZ, R11 ;  /* 0x000000ffff137224 */ /* 0x000fe200078e000b */
[----:B------:R0:W-:Y:S01]  /*100e0*/  STL [R1+0xbc], R20 ;  /* 0x0000bc1401007387 */ /* 0x0001e20000100800 */
[----:B------:R-:W-:Y:S02]  /*100f0*/  IABS R11, R240 ;  /* 0x000000f0000b7213 */ /* 0x000fe40000000000 */
[----:B------:R-:W-:Y:S01]  /*10100*/  @!P0 IMAD.MOV R19, RZ, RZ, -R19 ;  /* 0x000000ffff138224 */ /* 0x000fe200078e0a13 */
[----:B------:R-:W-:Y:S01]  /*10110*/  ISETP.GE.AND P0, PT, R236, RZ, PT ;  /* 0x000000ffec00720c */ /* 0x000fe20003f06270 */
[----:B------:R-:W-:Y:S02]  /*10120*/  @!P6 IMAD.IADD R13, R13, 0x1, -R3 ;  /* 0x000000010d0de824 */ /* 0x000fe400078e0a03 */
[----:B0-----:R-:W-:Y:S01]  /*10130*/  IMAD.MOV.U32 R20, RZ, RZ, R12 ;  /* 0x000000ffff147224 */ /* 0x001fe200078e000c */
[----:B------:R-:W-:Y:S01]  /*10140*/  IABS R16, R241 ;  /* 0x000000f100107213 */ /* 0x000fe20000000000 */
[----:B------:R-:W-:-:S04]  /*10150*/  IMAD.HI.U32 R18, R4, R11, RZ ;  /* 0x0000000b04127227 */ /* 0x000fc800078e00ff */
[----:B------:R-:W-:Y:S01]  /*10160*/  @!P2 IMAD.MOV R20, RZ, RZ, -R20 ;  /* 0x000000ffff14a224 */ /* 0x000fe200078e0a14 */
[----:B------:R-:W-:Y:S01]  /*10170*/  STL [R1+0xb8], R19 ;  /* 0x0000b81301007387 */ /* 0x000fe20000100800 */
[----:B------:R-:W-:Y:S01]  /*10180*/  IMAD.MOV R18, RZ, RZ, -R18 ;  /* 0x000000ffff127224 */ /* 0x000fe200078e0a12 */
[----:B------:R-:W-:Y:S02]  /*10190*/  ISETP.GT.U32.AND P6, PT, R3, R13, PT ;  /* 0x0000000d0300720c */ /* 0x000fe40003fc4070 */
[----:B------:R0:W-:Y:S01]  /*101a0*/  STL [R1+0xb4], R20 ;  /* 0x0000b41401007387 */ /* 0x0001e20000100800 */
[----:B------:R-:W-:Y:S02]  /*101b0*/  @!P5 IMAD.IADD R15, R15, 0x1, -R3 ;  /* 0x000000010f0fd824 */ /* 0x000fe400078e0a03 */
[----:B------:R-:W-:Y:S01]  /*101c0*/  IMAD R11, R3, R18, R11 ;  /* 0x00000012030b7224 */ /* 0x000fe200078e020b */
[----:B------:R-:W-:Y:S01]  /*101d0*/  ISETP.GE.AND P4, PT, R234, RZ, PT ;  /* 0x000000ffea00720c */ /* 0x000fe20003f86270 */
[----:B------:R-:W-:-:S02]  /*101e0*/  IMAD.MOV.U32 R18, RZ, RZ, R15 ;  /* 0x000000ffff127224 */ /* 0x000fc400078e000f */
[----:B0-----:R-:W-:Y:S02]  /*101f0*/  IMAD.MOV.U32 R20, RZ, RZ, R10 ;  /* 0x000000ffff147224 */ /* 0x001fe400078e000a */
[----:B------:R-:W-:Y:S01]  /*10200*/  IMAD.HI.U32 R10, R4, R16, RZ ;  /* 0x00000010040a7227 */ /* 0x000fe200078e00ff */
[----:B------:R-:W-:-:S03]  /*10210*/  ISETP.GT.U32.AND P1, PT, R3, R9, PT ;  /* 0x000000090300720c */ /* 0x000fc60003f24070 */
[----:B------:R-:W-:Y:S01]  /*10220*/  IMAD.MOV R10, RZ, RZ, -R10 ;  /* 0x000000ffff0a7224 */ /* 0x000fe200078e0a0a */
[----:B------:R-:W-:Y:S01]  /*10230*/  ISETP.GE.AND P3, PT, R235, RZ, PT ;  /* 0x000000ffeb00720c */ /* 0x000fe20003f66270 */
[----:B------:R-:W-:Y:S01]  /*10240*/  @!P0 IMAD.MOV R18, RZ, RZ, -R18 ;  /* 0x000000ffff128224 */ /* 0x000fe200078e0a12 */
[----:B------:R-:W-:Y:S01]  /*10250*/  IABS R17, R239 ;  /* 0x000000ef00117213 */ /* 0x000fe20000000000 */
[C---:B------:R-:W-:Y:S01]  /*10260*/  IMAD R10, R3.reuse, R10, R16 ;  /* 0x0000000a030a7224 */ /* 0x040fe200078e0210 */
[----:B------:R-:W-:Y:S01]  /*10270*/  ISETP.GT.U32.AND P0, PT, R3, R11, PT ;  /* 0x0000000b0300720c */ /* 0x000fe20003f04070 */
[----:B------:R-:W-:Y:S02]  /*10280*/  @!P6 IMAD.IADD R13, R13, 0x1, -R3 ;  /* 0x000000010d0de824 */ /* 0x000fe400078e0a03 */
[----:B------:R-:W-:Y:S01]  /*10290*/  IMAD.HI.U32 R19, R4, R17, RZ ;  /* 0x0000001104137227 */ /* 0x000fe200078e00ff */
[----:B------:R-:W-:-:S03]  /*102a0*/  ISETP.GT.U32.AND P6, PT, R3, R10, PT ;  /* 0x0000000a0300720c */ /* 0x000fc60003fc4070 */
[----:B------:R-:W-:Y:S02]  /*102b0*/  @!P1 IMAD.IADD R9, R9, 0x1, -R3 ;  /* 0x0000000109099824 */ /* 0x000fe400078e0a03 */
[----:B------:R-:W-:Y:S02]  /*102c0*/  IMAD.MOV R19, RZ, RZ, -R19 ;  /* 0x000000ffff137224 */ /* 0x000fe400078e0a13 */
[----:B------:R-:W-:Y:S01]  /*102d0*/  @!P4 IMAD.MOV R20, RZ, RZ, -R20 ;  /* 0x000000ffff14c224 */ /* 0x000fe200078e0a14 */
[C---:B------:R-:W-:Y:S01]  /*102e0*/  ISETP.GT.U32.AND P4, PT, R3.reuse, R14, PT ;  /* 0x0000000e0300720c */ /* 0x040fe20003f84070 */
[----:B------:R-:W-:Y:S01]  /*102f0*/  IMAD R12, R3, R19, R17 ;  /* 0x00000013030c7224 */ /* 0x000fe200078e0211 */
[----:B------:R-:W-:Y:S01]  /*10300*/  IABS R17, R242 ;  /* 0x000000f200117213 */ /* 0x000fe20000000000 */
[----:B------:R-:W-:Y:S01]  /*10310*/  @!P3 IMAD.MOV R9, RZ, RZ, -R9 ;  /* 0x000000ffff09b224 */ /* 0x000fe200078e0a09 */
[----:B------:R-:W-:Y:S01]  /*10320*/  IABS R16, R243 ;  /* 0x000000f300107213 */ /* 0x000fe20000000000 */
[--C-:B------:R-:W-:Y:S01]  /*10330*/  @!P0 IMAD.IADD R11, R11, 0x1, -R3.reuse ;  /* 0x000000010b0b8824 */ /* 0x100fe200078e0a03 */
[----:B------:R-:W-:Y:S01]  /*10340*/  STL [R1+0xb0], R20 ;  /* 0x0000b01401007387 */ /* 0x000fe20000100800 */
[--C-:B------:R-:W-:Y:S01]  /*10350*/  @!P6 IMAD.IADD R10, R10, 0x1, -R3.reuse ;  /* 0x000000010a0ae824 */ /* 0x100fe200078e0a03 */
[----:B------:R-:W-:Y:S01]  /*10360*/  ISETP.GE.AND P1, PT, R237, RZ, PT ;  /* 0x000000ffed00720c */ /* 0x000fe20003f26270 */
[----:B------:R-:W-:Y:S01]  /*10370*/  IMAD.HI.U32 R19, R4, R16, RZ ;  /* 0x0000001004137227 */ /* 0x000fe200078e00ff */
[C---:B------:R-:W-:Y:S01]  /*10380*/  ISETP.GT.U32.AND P5, PT, R3.reuse, R12, PT ;  /* 0x0000000c0300720c */ /* 0x040fe20003fa4070 */
[----:B------:R0:W-:Y:S01]  /*10390*/  STL [R1+0xac], R9 ;  /* 0x0000ac0901007387 */ /* 0x0001e20000100800 */
[----:B------:R-:W-:Y:S01]  /*103a0*/  ISETP.GT.U32.AND P6, PT, R3, R11, PT ;  /* 0x0000000b0300720c */ /* 0x000fe20003fc4070 */
[----:B------:R-:W-:-:S02]  /*103b0*/  @!P4 IMAD.IADD R14, R14, 0x1, -R3 ;  /* 0x000000010e0ec824 */ /* 0x000fc400078e0a03 */
[----:B------:R-:W-:Y:S02]  /*103c0*/  IMAD.MOV R19, RZ, RZ, -R19 ;  /* 0x000000ffff137224 */ /* 0x000fe400078e0a13 */
[----:B0-----:R-:W-:-:S04]  /*103d0*/  IMAD.HI.U32 R9, R4, R17, RZ ;  /* 0x0000001104097227 */ /* 0x001fc800078e00ff */
[----:B------:R-:W-:Y:S01]  /*103e0*/  IMAD.MOV R9, RZ, RZ, -R9 ;  /* 0x000000ffff097224 */ /* 0x000fe200078e0a09 */
[----:B------:R-:W-:Y:S01]  /*103f0*/  ISETP.GE.AND P2, PT, R238, RZ, PT ;  /* 0x000000ffee00720c */ /* 0x000fe20003f46270 */
[----:B------:R0:W-:Y:S01]  /*10400*/  STL [R1+0xa8], R18 ;  /* 0x0000a81201007387 */ /* 0x0001e20000100800 */
[----:B------:R-:W-:Y:S02]  /*10410*/  IMAD.MOV.U32 R20, RZ, RZ, R14 ;  /* 0x000000ffff147224 */ /* 0x000fe400078e000e */
[C---:B------:R-:W-:Y:S01]  /*10420*/  IMAD R9, R3.reuse, R9, R17 ;  /* 0x0000000903097224 */ /* 0x040fe200078e0211 */
[----:B------:R-:W-:Y:S01]  /*10430*/  IABS R17, R244 ;  /* 0x000000f400117213 */ /* 0x000fe20000000000 */
[C---:B------:R-:W-:Y:S02]  /*10440*/  IMAD R16, R3.reuse, R19, R16 ;  /* 0x0000001303107224 */ /* 0x040fe400078e0210 */
[--C-:B------:R-:W-:Y:S01]  /*10450*/  @!P5 IMAD.IADD R12, R12, 0x1, -R3.reuse ;  /* 0x000000010c0cd824 */ /* 0x100fe200078e0a03 */
[----:B0-----:R-:W-:Y:S01]  /*10460*/  IABS R18, R245 ;  /* 0x000000f500127213 */ /* 0x001fe20000000000 */
[----:B------:R-:W-:Y:S01]  /*10470*/  @!P1 IMAD.MOV R20, RZ, RZ, -R20 ;  /* 0x000000ffff149224 */ /* 0x000fe200078e0a14 */
[----:B------:R-:W-:Y:S01]  /*10480*/  ISETP.GT.U32.AND P1, PT, R3, R10, PT ;  /* 0x0000000a0300720c */ /* 0x000fe20003f24070 */
[----:B------:R-:W-:Y:S01]  /*10490*/  @!P6 IMAD.IADD R11, R11, 0x1, -R3 ;  /* 0x000000010b0be824 */ /* 0x000fe200078e0a03 */
[----:B------:R-:W-:Y:S01]  /*104a0*/  ISETP.GT.U32.AND P6, PT, R3, R16, PT ;  /* 0x000000100300720c */ /* 0x000fe20003fc4070 */
[----:B------:R-:W-:-:S02]  /*104b0*/  IMAD.MOV.U32 R14, RZ, RZ, R18 ;  /* 0x000000ffff0e7224 */ /* 0x000fc400078e0012 */
[C---:B------:R-:W-:Y:S01]  /*104c0*/  IMAD.HI.U32 R19, R4.reuse, R17, RZ ;  /* 0x0000001104137227 */ /* 0x040fe200078e00ff */
[----:B------:R-:W-:Y:S02]  /*104d0*/  ISETP.GE.AND P5, PT, R241, RZ, PT ;  /* 0x000000fff100720c */ /* 0x000fe40003fa6270 */
[----:B------:R-:W-:Y:S01]  /*104e0*/  ISETP.GT.U32.AND P0, PT, R3, R12, PT ;  /* 0x0000000c0300720c */ /* 0x000fe20003f04070 */
[----:B------:R-:W-:-:S04]  /*104f0*/  IMAD.HI.U32 R18, R4, R14, RZ ;  /* 0x0000000e04127227 */ /* 0x000fc800078e00ff */
[----:B------:R-:W-:Y:S02]  /*10500*/  IMAD.MOV R19, RZ, RZ, -R19 ;  /* 0x000000ffff137224 */ /* 0x000fe400078e0a13 */
[----:B------:R-:W-:Y:S01]  /*10510*/  @!P2 IMAD.MOV R13, RZ, RZ, -R13 ;  /* 0x000000ffff0da224 */ /* 0x000fe200078e0a0d */
[C---:B------:R-:W-:Y:S01]  /*10520*/  ISETP.GT.U32.AND P2, PT, R3.reuse, R9, PT ;  /* 0x000000090300720c */ /* 0x040fe20003f44070 */
[----:B------:R-:W-:Y:S01]  /*10530*/  IMAD.MOV R18, RZ, RZ, -R18 ;  /* 0x000000ffff127224 */ /* 0x000fe200078e0a12 */
[----:B------:R-:W-:Y:S01]  /*10540*/  IABS R15, R246 ;  /* 0x000000f6000f7213 */ /* 0x000fe20000000000 */
[----:B------:R-:W-:Y:S01]  /*10550*/  IMAD R17, R3, R19, R17 ;  /* 0x0000001303117224 */ /* 0x000fe200078e0211 */
[----:B------:R-:W-:Y:S01]  /*10560*/  ISETP.GE.AND P3, PT, R239, RZ, PT ;  /* 0x000000ffef00720c */ /* 0x000fe20003f66270 */
[----:B------:R-:W-:Y:S01]  /*10570*/  STL [R1+0xa4], R20 ;  /* 0x0000a41401007387 */ /* 0x000fe20000100800 */
[----:B------:R-:W-:Y:S01]  /*10580*/  ISETP.GE.AND P4, PT, R240, RZ, PT ;  /* 0x000000fff000720c */ /* 0x000fe20003f86270 */
[----:B------:R-:W-:-:S02]  /*10590*/  @!P1 IMAD.IADD R10, R10, 0x1, -R3 ;  /* 0x000000010a0a9824 */ /* 0x000fc400078e0a03 */
[C---:B------:R-:W-:Y:S01]  /*105a0*/  IMAD R14, R3.reuse, R18, R14 ;  /* 0x00000012030e7224 */ /* 0x040fe200078e020e */
[----:B------:R0:W-:Y:S01]  /*105b0*/  STL [R1+0xa0], R13 ;  /* 0x0000a00d01007387 */ /* 0x0001e20000100800 */
[--C-:B------:R-:W-:Y:S01]  /*105c0*/  @!P6 IMAD.IADD R16, R16, 0x1, -R3.reuse ;  /* 0x000000011010e824 */ /* 0x100fe200078e0a03 */
[C---:B------:R-:W-:Y:S01]  /*105d0*/  ISETP.GT.U32.AND P6, PT, R3.reuse, R17, PT ;  /* 0x000000110300720c */ /* 0x040fe20003fc4070 */
[----:B------:R-:W-:Y:S02]  /*105e0*/  @!P0 IMAD.IADD R12, R12, 0x1, -R3 ;  /* 0x000000010c0c8824 */ /* 0x000fe400078e0a03 */
[----:B------:R-:W-:Y:S01]  /*105f0*/  @!P5 IMAD.MOV R10, RZ, RZ, -R10 ;  /* 0x000000ffff0ad224 */ /* 0x000fe200078e0a0a */
[----:B------:R-:W-:Y:S01]  /*10600*/  ISETP.GT.U32.AND P5, PT, R3, R14, PT ;  /* 0x0000000e0300720c */ /* 0x000fe20003fa4070 */
[----:B0-----:R-:W-:Y:S02]  /*10610*/  IMAD.MOV.U32 R13, RZ, RZ, R15 ;  /* 0x000000ffff0d7224 */ /* 0x001fe400078e000f */
[----:B------:R-:W-:-:S02]  /*10620*/  IMAD.MOV.U32 R21, RZ, RZ, R12 ;  /* 0x000000ffff157224 */ /* 0x000fc400078e000c */
[----:B------:R-:W-:-:S04]  /*10630*/  IMAD.HI.U32 R15, R4, R13, RZ ;  /* 0x0000000d040f7227 */ /* 0x000fc800078e00ff */
[----:B------:R-:W-:Y:S02]  /*10640*/  @!P2 IMAD.IADD R9, R9, 0x1, -R3 ;  /* 0x000000010909a824 */ /* 0x000fe400078e0a03 */
[----:B------:R-:W-:Y:S02]  /*10650*/  IMAD.MOV.U32 R20, RZ, RZ, R11 ;  /* 0x000000ffff147224 */ /* 0x000fe400078e000b */
[----:B------:R-:W-:Y:S02]  /*10660*/  IMAD.MOV R15, RZ, RZ, -R15 ;  /* 0x000000ffff0f7224 */ /* 0x000fe400078e0a0f */
[----:B------:R-:W-:Y:S01]  /*10670*/  @!P3 IMAD.MOV R21, RZ, RZ, -R21 ;  /* 0x000000ffff15b224 */ /* 0x000fe200078e0a15 */
[C---:B------:R-:W-:Y:S01]  /*10680*/  ISETP.GT.U32.AND P3, PT, R3.reuse, R9, PT ;  /* 0x000000090300720c */ /* 0x040fe20003f64070 */
[----:B------:R-:W-:Y:S02]  /*10690*/  @!P4 IMAD.MOV R20, RZ, RZ, -R20 ;  /* 0x000000ffff14c224 */ /* 0x000fe400078e0a14 */
[----:B------:R-:W-:Y:S01]  /*106a0*/  IMAD R11, R3, R15, R13 ;  /* 0x0000000f030b7224 */ /* 0x000fe200078e020d */
[----:B------:R-:W-:Y:S01]  /*106b0*/  IABS R15, R247 ;  /* 0x000000f7000f7213 */ /* 0x000fe20000000000 */
[--C-:B------:R-:W-:Y:S01]  /*106c0*/  @!P6 IMAD.IADD R17, R17, 0x1, -R3.reuse ;  /* 0x000000011111e824 */ /* 0x100fe200078e0a03 */
[----:B------:R-:W-:Y:S01]  /*106d0*/  IABS R12, R248 ;  /* 0x000000f8000c7213 */ /* 0x000fe20000000000 */
[----:B------:R-:W-:Y:S01]  /*106e0*/  STL [R1+0x98], R21 ;  /* 0x0000981501007387 */ /* 0x000fe20000100800 */
[----:B------:R-:W-:Y:S01]  /*106f0*/  @!P5 IMAD.IADD R14, R14, 0x1, -R3 ;  /* 0x000000010e0ed824 */ /* 0x000fe200078e0a03 */
[----:B------:R-:W-:-:S02]  /*10700*/  ISETP.GT.U32.AND P4, PT, R3, R16, PT ;  /* 0x000000100300720c */ /* 0x000fc40003f84070 */
[----:B------:R-:W-:Y:S01]  /*10710*/  STL [R1+0x94], R20 ;  /* 0x0000941401007387 */ /* 0x000fe20000100800 */
[C---:B------:R-:W-:Y:S01]  /*10720*/  ISETP.GT.U32.AND P6, PT, R3.reuse, R17, PT ;  /* 0x000000110300720c */ /* 0x040fe20003fc4070 */
[C---:B------:R-:W-:Y:S02]  /*10730*/  IMAD.HI.U32 R13, R4.reuse, R12, RZ ;  /* 0x0000000c040d7227 */ /* 0x040fe400078e00ff */
[----:B------:R0:W-:Y:S01]  /*10740*/  STL [R1+0x90], R10 ;  /* 0x0000900a01007387 */ /* 0x0001e20000100800 */
[----:B------:R-:W-:Y:S01]  /*10750*/  ISETP.GT.U32.AND P5, PT, R3, R14, PT ;  /* 0x0000000e0300720c */ /* 0x000fe20003fa4070 */
[----:B------:R-:W-:Y:S02]  /*10760*/  IMAD.MOV R13, RZ, RZ, -R13 ;  /* 0x000000ffff0d7224 */ /* 0x000fe400078e0a0d */
[----:B0-----:R-:W-:-:S04]  /*10770*/  IMAD.HI.U32 R10, R4, R15, RZ ;  /* 0x0000000f040a7227 */ /* 0x001fc800078e00ff */
[----:B------:R-:W-:Y:S02]  /*10780*/  IMAD.MOV R10, RZ, RZ, -R10 ;  /* 0x000000ffff0a7224 */ /* 0x000fe400078e0a0a */
[----:B------:R-:W-:Y:S01]  /*10790*/  @!P3 IMAD.IADD R9, R9, 0x1, -R3 ;  /* 0x000000010909b824 */ /* 0x000fe200078e0a03 */
[C---:B------:R-:W-:Y:S01]  /*107a0*/  ISETP.GT.U32.AND P3, PT, R3.reuse, R11, PT ;  /* 0x0000000b0300720c */ /* 0x040fe20003f64070 */
[C---:B------:R-:W-:Y:S01]  /*107b0*/  IMAD R15, R3.reuse, R10, R15 ;  /* 0x0000000a030f7224 */ /* 0x040fe200078e020f */
[----:B------:R-:W-:Y:S01]  /*107c0*/  IABS R18, R249 ;  /* 0x000000f900127213 */ /* 0x000fe20000000000 */
[----:B------:R-:W-:Y:S01]  /*107d0*/  IMAD R12, R3, R13, R12 ;  /* 0x0000000d030c7224 */ /* 0x000fe200078e020c */
[----:B------:R-:W-:Y:S01]  /*107e0*/  IABS R13, R250 ;  /* 0x000000fa000d7213 */ /* 0x000fe20000000000 */
[--C-:B------:R-:W-:Y:S01]  /*107f0*/  @!P6 IMAD.IADD R17, R17, 0x1, -R3.reuse ;  /* 0x000000011111e824 */ /* 0x100fe200078e0a03 */
[----:B------:R-:W-:Y:S01]  /*10800*/  ISETP.GE.AND P0, PT, R242, RZ, PT ;  /* 0x000000fff200720c */ /* 0x000fe20003f06270 */
[----:B------:R-:W-:Y:S01]  /*10810*/  @!P4 IMAD.IADD R16, R16, 0x1, -R3 ;  /* 0x000000011010c824 */ /* 0x000fe200078e0a03 */
[----:B------:R-:W-:Y:S01]  /*10820*/  ISETP.GT.U32.AND P6, PT, R3, R15, PT ;  /* 0x0000000f0300720c */ /* 0x000fe20003fc4070 */
[----:B------:R-:W-:Y:S01]  /*10830*/  IMAD.MOV.U32 R19, RZ, RZ, R9 ;  /* 0x000000ffff137224 */ /* 0x000fe200078e0009 */
[----:B------:R-:W-:Y:S01]  /*10840*/  ISETP.GE.AND P4, PT, R245, RZ, PT ;  /* 0x000000fff500720c */ /* 0x000fe20003f86270 */
[----:B------:R-:W-:Y:S01]  /*10850*/  IMAD.HI.U32 R9, R4, R18, RZ ;  /* 0x0000001204097227 */ /* 0x000fe200078e00ff */
[----:B------:R-:W-:-:S03]  /*10860*/  ISETP.GE.AND P1, PT, R243, RZ, PT ;  /* 0x000000fff300720c */ /* 0x000fc60003f26270 */
[----:B------:R-:W-:-:S04]  /*10870*/  IMAD.HI.U32 R20, R4, R13, RZ ;  /* 0x0000000d04147227 */ /* 0x000fc800078e00ff */
[----:B------:R-:W-:Y:S01]  /*10880*/  @!P5 IMAD.IADD R14, R14, 0x1, -R3 ;  /* 0x000000010e0ed824 */ /* 0x000fe200078e0a03 */
[----:B------:R-:W-:Y:S01]  /*10890*/  ISETP.GT.U32.AND P5, PT, R3, R12, PT ;  /* 0x0000000c0300720c */ /* 0x000fe20003fa4070 */
[----:B------:R-:W-:Y:S02]  /*108a0*/  IMAD.MOV R9, RZ, RZ, -R9 ;  /* 0x000000ffff097224 */ /* 0x000fe400078e0a09 */
[----:B------:R-:W-:Y:S01]  /*108b0*/  IMAD.MOV R20, RZ, RZ, -R20 ;  /* 0x000000ffff147224 */ /* 0x000fe200078e0a14 */
[----:B------:R-:W-:Y:S01]  /*108c0*/  ISETP.GE.AND P2, PT, R244, RZ, PT ;  /* 0x000000fff400720c */ /* 0x000fe20003f46270 */
[----:B------:R-:W-:Y:S02]  /*108d0*/  @!P3 IMAD.IADD R11, R11, 0x1, -R3 ;  /* 0x000000010b0bb824 */ /* 0x000fe400078e0a03 */
[C---:B------:R-:W-:Y:S02]  /*108e0*/  IMAD R9, R3.reuse, R9, R18 ;  /* 0x0000000903097224 */ /* 0x040fe400078e0212 */
[----:B------:R-:W-:-:S02]  /*108f0*/  IMAD R13, R3, R20, R13 ;  /* 0x00000014030d7224 */ /* 0x000fc400078e020d */
[----:B------:R-:W-:Y:S01]  /*10900*/  @!P0 IMAD.MOV R19, RZ, RZ, -R19 ;  /* 0x000000ffff138224 */ /* 0x000fe200078e0a13 */
[----:B------:R-:W-:Y:S01]  /*10910*/  ISETP.GT.U32.AND P0, PT, R3, R11, PT ;  /* 0x0000000b0300720c */ /* 0x000fe20003f04070 */
[--C-:B------:R-:W-:Y:S01]  /*10920*/  @!P6 IMAD.IADD R15, R15, 0x1, -R3.reuse ;  /* 0x000000010f0fe824 */ /* 0x100fe200078e0a03 */
[C---:B------:R-:W-:Y:S01]  /*10930*/  ISETP.GT.U32.AND P6, PT, R3.reuse, R9, PT ;  /* 0x000000090300720c */ /* 0x040fe20003fc4070 */
[----:B------:R-:W-:Y:S01]  /*10940*/  IMAD.MOV.U32 R22, RZ, RZ, R16 ;  /* 0x000000ffff167224 */ /* 0x000fe200078e0010 */
[----:B------:R-:W-:Y:S01]  /*10950*/  IABS R10, R7 ;  /* 0x00000007000a7213 */ /* 0x000fe20000000000 */
[----:B------:R-:W-:Y:S01]  /*10960*/  @!P4 IMAD.MOV R14, RZ, RZ, -R14 ;  /* 0x000000ffff0ec224 */ /* 0x000fe200078e0a0e */
[C---:B------:R-:W-:Y:S01]  /*10970*/  ISETP.GT.U32.AND P4, PT, R3.reuse, R13, PT ;  /* 0x0000000d0300720c */ /* 0x040fe20003f84070 */
[----:B------:R-:W-:Y:S02]  /*10980*/  @!P5 IMAD.IADD R12, R12, 0x1, -R3 ;  /* 0x000000010c0cd824 */ /* 0x000fe400078e0a03 */
[----:B------:R-:W-:Y:S01]  /*10990*/  IMAD.MOV.U32 R21, RZ, RZ, R17 ;  /* 0x000000ffff157224 */ /* 0x000fe200078e0011 */
[----:B------:R-:W-:Y:S01]  /*109a0*/  ISETP.GE.AND P3, PT, R246, RZ, PT ;  /* 0x000000fff600720c */ /* 0x000fe20003f66270 */
[----:B------:R-:W-:Y:S01]  /*109b0*/  @!P1 IMAD.MOV R22, RZ, RZ, -R22 ;  /* 0x000000ffff169224 */ /* 0x000fe200078e0a16 */
[C---:B------:R-:W-:Y:S01]  /*109c0*/  ISETP.GT.U32.AND P1, PT, R3.reuse, R15, PT ;  /* 0x0000000f0300720c */ /* 0x040fe20003f24070 */
[----:B------:R-:W-:Y:S01]  /*109d0*/  IMAD.HI.U32 R18, R4, R10, RZ ;  /* 0x0000000a04127227 */ /* 0x000fe200078e00ff */
[----:B------:R0:W-:Y:S03]  /*109e0*/  STL [R1+0x8c], R19 ;  /* 0x00008c1301007387 */ /* 0x0001e60000100800 */
[----:B------:R-:W-:Y:S01]  /*109f0*/  @!P2 IMAD.MOV R21, RZ, RZ, -R21 ;  /* 0x000000ffff15a224 */ /* 0x000fe200078e0a15 */
[----:B------:R-:W-:Y:S01]  /*10a00*/  ISETP.GT.U32.AND P2, PT, R3, R12, PT ;  /* 0x0000000c0300720c */ /* 0x000fe20003f44070 */
[----:B------:R-:W-:-:S02]  /*10a10*/  IMAD.MOV R18, RZ, RZ, -R18 ;  /* 0x000000ffff127224 */ /* 0x000fc400078e0a12 */
[--C-:B------:R-:W-:Y:S01]  /*10a20*/  @!P0 IMAD.IADD R11, R11, 0x1, -R3.reuse ;  /* 0x000000010b0b8824 */ /* 0x100fe200078e0a03 */
[----:B------:R-:W-:Y:S02]  /*10a30*/  ISETP.GE.AND P0, PT, R247, RZ, PT ;  /* 0x000000fff700720c */ /* 0x000fe40003f06270 */
[----:B0-----:R-:W-:Y:S01]  /*10a40*/  IABS R19, R8 ;  /* 0x0000000800137213 */ /* 0x001fe20000000000 */
[--C-:B------:R-:W-:Y:S02]  /*10a50*/  @!P6 IMAD.IADD R9, R9, 0x1, -R3.reuse ;  /* 0x000000010909e824 */ /* 0x100fe400078e0a03 */
[----:B------:R-:W-:Y:S02]  /*10a60*/  IMAD R10, R3, R18, R10 ;  /* 0x00000012030a7224 */ /* 0x000fe400078e020a */
[----:B------:R-:W-:Y:S01]  /*10a70*/  @!P4 IMAD.IADD R13, R13, 0x1, -R3 ;  /* 0x000000010d0dc824 */ /* 0x000fe200078e0a03 */
[----:B------:R-:W-:Y:S01]  /*10a80*/  ISETP.GE.AND P5, PT, R248, RZ, PT ;  /* 0x000000fff800720c */ /* 0x000fe20003fa6270 */
[----:B------:R-:W-:Y:S01]  /*10a90*/  IMAD.HI.U32 R16, R4, R19, RZ ;  /* 0x0000001304107227 */ /* 0x000fe200078e00ff */
[C---:B------:R-:W-:Y:S01]  /*10aa0*/  ISETP.GT.U32.AND P6, PT, R3.reuse, R9, PT ;  /* 0x000000090300720c */ /* 0x040fe20003fc4070 */
[----:B------:R-:W-:Y:S01]  /*10ab0*/  STL [R1+0x88], R22 ;  /* 0x0000881601007387 */ /* 0x000fe20000100800 */
[----:B------:R-:W-:Y:S01]  /*10ac0*/  ISETP.GT.U32.AND P4, PT, R3, R13, PT ;  /* 0x0000000d0300720c */ /* 0x000fe20003f84070 */
[----:B------:R-:W-:-:S02]  /*10ad0*/  @!P3 IMAD.MOV R11, RZ, RZ, -R11 ;  /* 0x000000ffff0bb224 */ /* 0x000fc400078e0a0b */
[--C-:B------:R-:W-:Y:S01]  /*10ae0*/  @!P1 IMAD.IADD R15, R15, 0x1, -R3.reuse ;  /* 0x000000010f0f9824 */ /* 0x100fe200078e0a03 */
[----:B------:R-:W-:Y:S01]  /*10af0*/  ISETP.GT.U32.AND P1, PT, R3, R10, PT ;  /* 0x0000000a0300720c */ /* 0x000fe20003f24070 */
[----:B------:R-:W-:Y:S01]  /*10b00*/  IMAD.MOV R16, RZ, RZ, -R16 ;  /* 0x000000ffff107224 */ /* 0x000fe200078e0a10 */
[----:B------:R-:W-:Y:S01]  /*10b10*/  STL [R1+0x84], R21 ;  /* 0x0000841501007387 */ /* 0x000fe20000100800 */
[----:B------:R-:W-:Y:S01]  /*10b20*/  @!P2 IMAD.IADD R12, R12, 0x1, -R3 ;  /* 0x000000010c0ca824 */ /* 0x000fe200078e0a03 */
[----:B------:R-:W-:Y:S01]  /*10b30*/  IABS R18, R2 ;  /* 0x0000000200127213 */ /* 0x000fe20000000000 */
[----:B------:R-:W-:Y:S01]  /*10b40*/  IMAD.MOV.U32 R17, RZ, RZ, R15 ;  /* 0x000000ffff117224 */ /* 0x000fe200078e000f */
[----:B------:R0:W-:Y:S01]  /*10b50*/  STL [R1+0x80], R14 ;  /* 0x0000800e01007387 */ /* 0x0001e20000100800 */
[----:B------:R-:W-:-:S03]  /*10b60*/  ISETP.GE.AND P3, PT, R249, RZ, PT ;  /* 0x000000fff900720c */ /* 0x000fc60003f66270 */
[----:B------:R1:W-:Y:S01]  /*10b70*/  STL [R1+0x7c], R11 ;  /* 0x00007c0b01007387 */ /* 0x0003e20000100800 */
[----:B------:R-:W-:Y:S01]  /*10b80*/  @!P0 IMAD.MOV R17, RZ, RZ, -R17 ;  /* 0x000000ffff118224 */ /* 0x000fe200078e0a11 */
[----:B------:R-:W-:Y:S01]  /*10b90*/  ISETP.GE.AND P2, PT, R250, RZ, PT ;  /* 0x000000fffa00720c */ /* 0x000fe20003f46270 */
[----:B------:R-:W-:Y:S01]  /*10ba0*/  IMAD.MOV.U32 R50, RZ, RZ, R48 ;  /* 0x000000ffff327224 */ /* 0x000fe200078e0030 */
[----:B------:R-:W-:Y:S01]  /*10bb0*/  ISETP.GE.AND P0, PT, R7, RZ, PT ;  /* 0x000000ff0700720c */ /* 0x000fe20003f06270 */
[----:B0-----:R-:W-:-:S04]  /*10bc0*/  IMAD.HI.U32 R14, R4, R18, RZ ;  /* 0x00000012040e7227 */ /* 0x001fc800078e00ff */
[----:B-1----:R-:W-:Y:S02]  /*10bd0*/  IMAD R11, R3, R16, R19 ;  /* 0x00000010030b7224 */ /* 0x002fe400078e0213 */
[----:B------:R-:W-:Y:S01]  /*10be0*/  IMAD.MOV.U32 R16, RZ, RZ, R12 ;  /* 0x000000ffff107224 */ /* 0x000fe200078e000c */
[----:B------:R-:W-:Y:S01]  /*10bf0*/  IABS R7, R5 ;  /* 0x0000000500077213 */ /* 0x000fe20000000000 */
[----:B------:R-:W-:Y:S02]  /*10c00*/  IMAD.MOV.U32 R54, RZ, RZ, R49 ;  /* 0x000000ffff367224 */ /* 0x000fe400078e0031 */
[----:B------:R-:W-:Y:S02]  /*10c10*/  IMAD.MOV.U32 R48, RZ, RZ, R46 ;  /* 0x000000ffff307224 */ /* 0x000fe400078e002e */
[----:B------:R-:W-:Y:S01]  /*10c20*/  @!P5 IMAD.MOV R16, RZ, RZ, -R16 ;  /* 0x000000ffff10d224 */ /* 0x000fe200078e0a10 */
[----:B------:R-:W-:Y:S01]  /*10c30*/  STL [R1+0x78], R17 ;  /* 0x0000781101007387 */ /* 0x000fe20000100800 */
[----:B------:R-:W-:-:S02]  /*10c40*/  IMAD.MOV.U32 R46, RZ, RZ, R45 ;  /* 0x000000ffff2e7224 */ /* 0x000fc400078e002d */
[----:B------:R-:W-:Y:S02]  /*10c50*/  IMAD.MOV.U32 R49, RZ, RZ, R41 ;  /* 0x000000ffff317224 */ /* 0x000fe400078e0029 */
[----:B------:R-:W-:Y:S02]  /*10c60*/  @!P6 IMAD.IADD R9, R9, 0x1, -R3 ;  /* 0x000000010909e824 */ /* 0x000fe400078e0a03 */
[----:B------:R-:W-:Y:S02]  /*10c70*/  IMAD.MOV.U32 R45, RZ, RZ, R44 ;  /* 0x000000ffff2d7224 */ /* 0x000fe400078e002c */
[----:B------:R-:W-:Y:S01]  /*10c80*/  IMAD.MOV.U32 R41, RZ, RZ, R43 ;  /* 0x000000ffff297224 */ /* 0x000fe200078e002b */
[----:B------:R-:W2:Y:S01]  /*10c90*/  LDL.LU R44, [R1+0xd8] ;  /* 0x0000d800012c7983 */ /* 0x000ea20000300800 */
[----:B------:R-:W-:Y:S02]  /*10ca0*/  IMAD.MOV R15, RZ, RZ, -R14 ;  /* 0x000000ffff0f7224 */ /* 0x000fe400078e0a0e */
[----:B------:R-:W-:-:S02]  /*10cb0*/  IMAD.MOV.U32 R43, RZ, RZ, R40 ;  /* 0x000000ffff2b7224 */ /* 0x000fc400078e0028 */
[--C-:B------:R-:W-:Y:S01]  /*10cc0*/  @!P1 IMAD.IADD R10, R10, 0x1, -R3.reuse ;  /* 0x000000010a0a9824 */ /* 0x100fe200078e0a03 */
[----:B------:R-:W3:Y:S01]  /*10cd0*/  LDL.LU R40, [R1+0x110] ;  /* 0x0001100001287983 */ /* 0x000ee20000300800 */
[----:B------:R-:W-:Y:S01]  /*10ce0*/  @!P4 IMAD.IADD R13, R13, 0x1, -R3 ;  /* 0x000000010d0dc824 */ /* 0x000fe200078e0a03 */
[----:B------:R-:W-:Y:S01]  /*10cf0*/  ISETP.GE.AND P1, PT, R8, RZ, PT ;  /* 0x000000ff0800720c */ /* 0x000fe20003f26270 */
[----:B------:R-:W-:Y:S01]  /*10d00*/  IMAD.MOV.U32 R8, RZ, RZ, R7 ;  /* 0x000000ffff087224 */ /* 0x000fe200078e0007 */
[----:B------:R0:W-:Y:S01]  /*10d10*/  STL [R1+0x74], R16 ;  /* 0x0000741001007387 */ /* 0x0001e20000100800 */
[----:B------:R-:W-:Y:S02]  /*10d20*/  IMAD R7, R3, R15, R18 ;  /* 0x0000000f03077224 */ /* 0x000fe400078e0212 */
[----:B------:R-:W-:Y:S02]  /*10d30*/  IMAD.MOV.U32 R15, RZ, RZ, R13 ;  /* 0x000000ffff0f7224 */ /* 0x000fe400078e000d */
[----:B0-----:R-:W-:-:S02]  /*10d40*/  IMAD.MOV.U32 R16, RZ, RZ, R9 ;  /* 0x000000ffff107224 */ /* 0x001fc400078e0009 */
[----:B------:R-:W-:Y:S02]  /*10d50*/  @!P2 IMAD.MOV R15, RZ, RZ, -R15 ;  /* 0x000000ffff0fa224 */ /* 0x000fe400078e0a0f */
[----:B------:R-:W-:Y:S02]  /*10d60*/  @!P3 IMAD.MOV R16, RZ, RZ, -R16 ;  /* 0x000000ffff10b224 */ /* 0x000fe400078e0a10 */
[----:B------:R-:W-:Y:S02]  /*10d70*/  IMAD.MOV.U32 R55, RZ, RZ, R49 ;  /* 0x000000ffff377224 */ /* 0x000fe400078e0031 */
[----:B------:R-:W-:Y:S01]  /*10d80*/  IMAD.MOV.U32 R49, RZ, RZ, R47 ;  /* 0x000000ffff317224 */ /* 0x000fe200078e002f */
[----:B------:R-:W-:Y:S01]  /*10d90*/  STL [R1+0x70], R16 ;  /* 0x0000701001007387 */ /* 0x000fe20000100800 */
[----:B------:R-:W-:Y:S02]  /*10da0*/  IMAD.MOV.U32 R47, RZ, RZ, R46 ;  /* 0x000000ffff2f7224 */ /* 0x000fe400078e002e */
[----:B------:R-:W-:Y:S01]  /*10db0*/  IMAD.MOV.U32 R46, RZ, RZ, R45 ;  /* 0x000000ffff2e7224 */ /* 0x000fe200078e002d */
[----:B------:R0:W-:Y:S04]  /*10dc0*/  STL [R1+0x6c], R15 ;  /* 0x00006c0f01007387 */ /* 0x0001e80000100800 */
[----:B------:R-:W2:Y:S01]  /*10dd0*/  LDL.LU R45, [R1+0x14] ;  /* 0x00001400012d7983 */ /* 0x000ea20000300800 */
[----:B------:R-:W-:-:S02]  /*10de0*/  ISETP.GT.U32.AND P6, PT, R3, R11, PT ;  /* 0x0000000b0300720c */ /* 0x000fc40003fc4070 */
[----:B------:R-:W-:Y:S02]  /*10df0*/  ISETP.GT.U32.AND P5, PT, R3, R10, PT ;  /* 0x0000000a0300720c */ /* 0x000fe40003fa4070 */
[----:B----4-:R-:W-:-:S09]  /*10e00*/  IABS R14, R6 ;  /* 0x00000006000e7213 */ /* 0x010fd20000000000 */
[----:B------:R-:W-:-:S05]  /*10e10*/  @!P6 IMAD.IADD R11, R11, 0x1, -R3 ;  /* 0x000000010b0be824 */ /* 0x000fca00078e0a03 */
[----:B------:R-:W-:Y:S01]  /*10e20*/  ISETP.GT.U32.AND P6, PT, R3, R11, PT ;  /* 0x0000000b0300720c */ /* 0x000fe20003fc4070 */
[----:B------:R-:W-:Y:S01]  /*10e30*/  IMAD.HI.U32 R12, R4, R8, RZ ;  /* 0x00000008040c7227 */ /* 0x000fe200078e00ff */
[----:B------:R-:W-:-:S03]  /*10e40*/  ISETP.GE.AND P3, PT, R2, RZ, PT ;  /* 0x000000ff0200720c */ /* 0x000fc60003f66270 */
[----:B------:R-:W-:Y:S01]  /*10e50*/  IMAD.HI.U32 R2, R4, R14, RZ ;  /* 0x0000000e04027227 */ /* 0x000fe200078e00ff */
[----:B------:R-:W-:-:S03]  /*10e60*/  ISETP.GT.U32.AND P4, PT, R3, R7, PT ;  /* 0x000000070300720c */ /* 0x000fc60003f84070 */
[----:B------:R-:W-:Y:S02]  /*10e70*/  IMAD.MOV R9, RZ, RZ, -R12 ;  /* 0x000000ffff097224 */ /* 0x000fe400078e0a0c */
[--C-:B------:R-:W-:Y:S02]  /*10e80*/  @!P5 IMAD.IADD R10, R10, 0x1, -R3.reuse ;  /* 0x000000010a0ad824 */ /* 0x100fe400078e0a03 */
[----:B------:R-:W-:Y:S01]  /*10e90*/  IMAD.MOV R2, RZ, RZ, -R2 ;  /* 0x000000ffff027224 */ /* 0x000fe200078e0a02 */
[----:B------:R-:W-:Y:S01]  /*10ea0*/  ISETP.GE.AND P2, PT, R5, RZ, PT ;  /* 0x000000ff0500720c */ /* 0x000fe20003f46270 */
[----:B------:R-:W-:Y:S02]  /*10eb0*/  @!P6 IMAD.IADD R11, R11, 0x1, -R3 ;  /* 0x000000010b0be824 */ /* 0x000fe400078e0a03 */
[----:B------:R-:W-:Y:S02]  /*10ec0*/  IMAD R5, R3, R9, R8 ;  /* 0x0000000903057224 */ /* 0x000fe400078e0208 */
[----:B------:R-:W-:-:S02]  /*10ed0*/  IMAD.MOV.U32 R51, RZ, RZ, R48 ;  /* 0x000000ffff337224 */ /* 0x000fc400078e0030 */
[----:B------:R-:W-:Y:S02]  /*10ee0*/  IMAD R9, R3, R2, R14 ;  /* 0x0000000203097224 */ /* 0x000fe400078e020e */
[----:B0-----:R-:W-:Y:S02]  /*10ef0*/  IMAD.MOV.U32 R15, RZ, RZ, R10 ;  /* 0x000000ffff0f7224 */ /* 0x001fe400078e000a */
[----:B------:R-:W-:Y:S02]  /*10f00*/  IMAD.MOV.U32 R48, RZ, RZ, R126 ;  /* 0x000000ffff307224 */ /* 0x000fe400078e007e */
[----:B------:R-:W-:Y:S01]  /*10f10*/  IMAD.MOV.U32 R14, RZ, RZ, R11 ;  /* 0x000000ffff0e7224 */ /* 0x000fe200078e000b */
[----:B------:R-:W4:Y:S01]  /*10f20*/  LDL.LU R126, [R1+0x1f4] ;  /* 0x0001f400017e7983 */ /* 0x000f220000300800 */
[----:B------:R-:W-:Y:S02]  /*10f30*/  IMAD.MOV.U32 R53, RZ, RZ, R49 ;  /* 0x000000ffff357224 */ /* 0x000fe400078e0031 */
[----:B------:R-:W-:-:S02]  /*10f40*/  @!P0 IMAD.MOV R15, RZ, RZ, -R15 ;  /* 0x000000ffff0f8224 */ /* 0x000fc400078e0a0f */
[----:B------:R-:W-:Y:S02]  /*10f50*/  IMAD.MOV.U32 R49, RZ, RZ, R48 ;  /* 0x000000ffff317224 */ /* 0x000fe400078e0030 */
[----:B------:R-:W-:Y:S01]  /*10f60*/  @!P1 IMAD.MOV R14, RZ, RZ, -R14 ;  /* 0x000000ffff0e9224 */ /* 0x000fe200078e0a0e */
[----:B------:R-:W-:Y:S01]  /*10f70*/  IABS R12, R51 ;  /* 0x00000033000c7213 */ /* 0x000fe20000000000 */
[----:B------:R-:W-:Y:S01]  /*10f80*/  @!P4 IMAD.IADD R7, R7, 0x1, -R3 ;  /* 0x000000010707c824 */ /* 0x000fe200078e0a03 */
[----:B------:R-:W-:Y:S01]  /*10f90*/  ISETP.GE.AND P4, PT, R51, RZ, PT ;  /* 0x000000ff3300720c */ /* 0x000fe20003f86270 */
[----:B------:R-:W-:Y:S02]  /*10fa0*/  IMAD.MOV.U32 R51, RZ, RZ, R49 ;  /* 0x000000ffff337224 */ /* 0x000fe400078e0031 */
[----:B--2---:R-:W-:Y:S02]  /*10fb0*/  IMAD.MOV.U32 R48, RZ, RZ, R45 ;  /* 0x000000ffff307224 */ /* 0x004fe400078e002d */
[----:B------:R-:W-:-:S02]  /*10fc0*/  IMAD.MOV.U32 R45, RZ, RZ, R38 ;  /* 0x000000ffff2d7224 */ /* 0x000fc400078e0026 */
[----:B------:R-:W2:Y:S04]  /*10fd0*/  LDL.LU R38, [R1+0x28] ;  /* 0x0000280001267983 */ /* 0x000ea80000300800 */
[----:B------:R-:W-:Y:S04]  /*10fe0*/  STL [R1+0x68], R15 ;  /* 0x0000680f01007387 */ /* 0x000fe80000100800 */
[----:B------:R0:W-:Y:S04]  /*10ff0*/  STL [R1+0x64], R14 ;  /* 0x0000640e01007387 */ /* 0x0001e80000100800 */
[----:B------:R-:W3:Y:S01]  /*11000*/  LDL.LU R49, [R1+0x1c] ;  /* 0x00001c0001317983 */ /* 0x000ee20000300800 */
[----:B------:R-:W-:-:S02]  /*11010*/  IMAD.MOV.U32 R52, RZ, RZ, R48 ;  /* 0x000000ffff347224 */ /* 0x000fc400078e0030 */
[----:B------:R-:W-:Y:S02]  /*11020*/  IMAD.MOV.U32 R48, RZ, RZ, R47 ;  /* 0x000000ffff307224 */ /* 0x000fe400078e002f */
[----:B------:R-:W-:Y:S02]  /*11030*/  IMAD.MOV.U32 R47, RZ, RZ, R46 ;  /* 0x000000ffff2f7224 */ /* 0x000fe400078e002e */
[----:B------:R-:W4:Y:S01]  /*11040*/  LDL.LU R46, [R1+0x9c] ;  /* 0x00009c00012e7983 */ /* 0x000f220000300800 */
[----:B------:R-:W-:Y:S02]  /*11050*/  ISETP.GT.U32.AND P6, PT, R3, R5, PT ;  /* 0x000000050300720c */ /* 0x000fe40003fc4070 */
[----:B------:R-:W-:-:S05]  /*11060*/  IABS R2, R252 ;  /* 0x000000fc00027213 */ /* 0x000fca0000000000 */
[----:B------:R-:W-:-:S06]  /*11070*/  IMAD.HI.U32 R13, R4, R2, RZ ;  /* 0x00000002040d7227 */ /* 0x000fcc00078e00ff */
[----:B------:R-:W-:-:S05]  /*11080*/  @!P6 IMAD.IADD R5, R5, 0x1, -R3 ;  /* 0x000000010505e824 */ /* 0x000fca00078e0a03 */
[C---:B------:R-:W-:Y:S01]  /*11090*/  ISETP.GT.U32.AND P6, PT, R3.reuse, R5, PT ;  /* 0x000000050300720c */ /* 0x040fe20003fc4070 */
[----:B------:R-:W-:Y:S01]  /*110a0*/  IMAD.MOV R11, RZ, RZ, -R13 ;  /* 0x000000ffff0b7224 */ /* 0x000fe200078e0a0d */
[----:B------:R-:W-:-:S03]  /*110b0*/  ISETP.GT.U32.AND P0, PT, R3, R7, PT ;  /* 0x000000070300720c */ /* 0x000fc60003f04070 */
[----:B------:R-:W-:-:S08]  /*110c0*/  IMAD R2, R3, R11, R2 ;  /* 0x0000000b03027224 */ /* 0x000fd000078e0202 */
[--C-:B------:R-:W-:Y:S01]  /*110d0*/  @!P6 IMAD.IADD R5, R5, 0x1, -R3.reuse ;  /* 0x000000010505e824 */ /* 0x100fe200078e0a03 */
[----:B------:R-:W-:Y:S01]  /*110e0*/  ISETP.GT.U32.AND P6, PT, R3, R2, PT ;  /* 0x000000020300720c */ /* 0x000fe20003fc4070 */
[----:B------:R-:W-:-:S04]  /*110f0*/  @!P0 IMAD.IADD R7, R7, 0x1, -R3 ;  /* 0x0000000107078824 */ /* 0x000fc800078e0a03 */
[----:B0-----:R-:W-:-:S04]  /*11100*/  IMAD.MOV.U32 R14, RZ, RZ, R7 ;  /* 0x000000ffff0e7224 */ /* 0x001fc800078e0007 */
[----:B------:R-:W-:-:S04]  /*11110*/  @!P3 IMAD.MOV R14, RZ, RZ, -R14 ;  /* 0x000000ffff0eb224 */ /* 0x000fc800078e0a0e */
[----:B------:R-:W-:-:S05]  /*11120*/  @!P6 IMAD.IADD R2, R2, 0x1, -R3 ;  /* 0x000000010202e824 */ /* 0x000fca00078e0a03 */
[----:B------:R-:W-:Y:S01]  /*11130*/  ISETP.GT.U32.AND P3, PT, R3, R2, PT ;  /* 0x000000020300720c */ /* 0x000fe20003f64070 */
[----:B------:R-:W-:Y:S01]  /*11140*/  IMAD.MOV.U32 R7, RZ, RZ, R5 ;  /* 0x000000ffff077224 */ /* 0x000fe200078e0005 */
[----:B------:R-:W-:-:S03]  /*11150*/  IABS R8, R50 ;  /* 0x0000003200087213 */ /* 0x000fc60000000000 */
[----:B------:R-:W-:Y:S01]  /*11160*/  @!P2 IMAD.MOV R7, RZ, RZ, -R7 ;  /* 0x000000ffff07a224 */ /* 0x000fe200078e0a07 */
[----:B------:R-:W-:Y:S07]  /*11170*/  STL [R1+0x60], R14 ;  /* 0x0000600e01007387 */ /* 0x000fee0000100800 */
[----:B------:R-:W-:Y:S01]  /*11180*/  @!P3 IMAD.IADD R2, R2, 0x1, -R3 ;  /* 0x000000010202b824 */ /* 0x000fe200078e0a03 */
[----:B------:R-:W-:Y:S01]  /*11190*/  ISETP.GE.AND P3, PT, R50, RZ, PT ;  /* 0x000000ff3200720c */ /* 0x000fe20003f66270 */
[----:B------:R0:W-:Y:S01]  /*111a0*/  STL [R1+0x5c], R7 ;  /* 0x00005c0701007387 */ /* 0x0001e20000100800 */
[----:B---3--:R-:W-:-:S02]  /*111b0*/  IMAD.MOV.U32 R56, RZ, RZ, R49 ;  /* 0x000000ffff387224 */ /* 0x008fc400078e0031 */
[----:B------:R-:W-:Y:S02]  /*111c0*/  IMAD.MOV.U32 R49, RZ, RZ, R48 ;  /* 0x000000ffff317224 */ /* 0x000fe400078e0030 */
[----:B------:R-:W-:Y:S02]  /*111d0*/  IMAD.MOV.U32 R48, RZ, RZ, R45 ;  /* 0x000000ffff307224 */ /* 0x000fe400078e002d */
[----:B------:R-:W-:Y:S02]  /*111e0*/  IMAD.MOV.U32 R45, RZ, RZ, R44 ;  /* 0x000000ffff2d7224 */ /* 0x000fe400078e002c */
[----:B------:R-:W-:Y:S02]  /*111f0*/  IMAD.MOV.U32 R44, RZ, RZ, R35 ;  /* 0x000000ffff2c7224 */ /* 0x000fe400078e0023 */
[----:B------:R-:W-:Y:S02]  /*11200*/  IMAD.MOV.U32 R50, RZ, RZ, R49 ;  /* 0x000000ffff327224 */ /* 0x000fe400078e0031 */
[----:B------:R-:W-:-:S02]  /*11210*/  IMAD.MOV.U32 R35, RZ, RZ, R34 ;  /* 0x000000ffff237224 */ /* 0x000fc400078e0022 */
[----:B------:R-:W-:Y:S02]  /*11220*/  IMAD.MOV.U32 R49, RZ, RZ, R48 ;  /* 0x000000ffff317224 */ /* 0x000fe400078e0030 */
[----:B------:R-:W-:Y:S02]  /*11230*/  IMAD.MOV.U32 R34, RZ, RZ, R33 ;  /* 0x000000ffff227224 */ /* 0x000fe400078e0021 */
[----:B------:R-:W-:Y:S01]  /*11240*/  IMAD.MOV.U32 R48, RZ, RZ, R47 ;  /* 0x000000ffff307224 */ /* 0x000fe200078e002f */
[----:B------:R-:W3:Y:S01]  /*11250*/  LDL.LU R33, [R1+0x310] ;  /* 0x0003100001217983 */ /* 0x000ee20000300800 */
[----:B----4-:R-:W-:-:S03]  /*11260*/  IMAD.MOV.U32 R47, RZ, RZ, R46 ;  /* 0x000000ffff2f7224 */ /* 0x010fc600078e002e */
[----:B------:R-:W4:Y:S01]  /*11270*/  LDL.LU R46, [R1+0x2c] ;  /* 0x00002c00012e7983 */ /* 0x000f220000300800 */
[----:B------:R-:W-:Y:S01]  /*11280*/  IMAD.HI.U32 R10, R4, R12, RZ ;  /* 0x0000000c040a7227 */ /* 0x000fe200078e00ff */
[----:B------:R-:W-:Y:S02]  /*11290*/  ISETP.GE.AND P5, PT, R6, RZ, PT ;  /* 0x000000ff0600720c */ /* 0x000fe40003fa6270 */
[----:B------:R-:W-:Y:S01]  /*112a0*/  IABS R6, R54 ;  /* 0x0000003600067213 */ /* 0x000fe20000000000 */
[----:B------:R-:W-:-:S04]  /*112b0*/  IMAD.MOV R10, RZ, RZ, -R10 ;  /* 0x000000ffff0a7224 */ /* 0x000fc800078e0a0a */
[C---:B------:R-:W-:Y:S02]  /*112c0*/  IMAD R10, R3.reuse, R10, R12 ;  /* 0x0000000a030a7224 */ /* 0x040fe400078e020c */
[----:B------:R-:W-:Y:S01]  /*112d0*/  IMAD.HI.U32 R12, R4, R6, RZ ;  /* 0x00000006040c7227 */ /* 0x000fe200078e00ff */
[----:B------:R-:W-:-:S03]  /*112e0*/  ISETP.GT.U32.AND P1, PT, R3, R9, PT ;  /* 0x000000090300720c */ /* 0x000fc60003f24070 */
[----:B------:R-:W-:Y:S01]  /*112f0*/  IMAD.MOV R12, RZ, RZ, -R12 ;  /* 0x000000ffff0c7224 */ /* 0x000fe200078e0a0c */
[----:B------:R-:W-:-:S03]  /*11300*/  ISETP.GT.U32.AND P0, PT, R3, R10, PT ;  /* 0x0000000a0300720c */ /* 0x000fc60003f04070 */
[----:B------:R-:W-:Y:S01]  /*11310*/  IMAD R6, R3, R12, R6 ;  /* 0x0000000c03067224 */ /* 0x000fe200078e0206 */
[----:B------:R-:W-:Y:S01]  /*11320*/  IABS R12, R53 ;  /* 0x00000035000c7213 */ /* 0x000fe20000000000 */
[----:B------:R-:W-:-:S04]  /*11330*/  IMAD.HI.U32 R13, R4, R8, RZ ;  /* 0x00000008040d7227 */ /* 0x000fc800078e00ff */
[----:B------:R-:W-:Y:S02]  /*11340*/  IMAD.MOV.U32 R5, RZ, RZ, R12 ;  /* 0x000000ffff057224 */ /* 0x000fe400078e000c */
[----:B------:R-:W-:Y:S02]  /*11350*/  IMAD.MOV R13, RZ, RZ, -R13 ;  /* 0x000000ffff0d7224 */ /* 0x000fe400078e0a0d */
[----:B------:R-:W-:Y:S01]  /*11360*/  @!P1 IMAD.IADD R9, R9, 0x1, -R3 ;  /* 0x0000000109099824 */ /* 0x000fe200078e0a03 */
[----:B------:R-:W-:Y:S01]  /*11370*/  ISETP.GE.AND P1, PT, R252, RZ, PT ;  /* 0x000000fffc00720c */ /* 0x000fe20003f26270 */
[----:B------:R-:W-:-:S04]  /*11380*/  IMAD.HI.U32 R12, R4, R5, RZ ;  /* 0x00000005040c7227 */ /* 0x000fc800078e00ff */
[C---:B------:R-:W-:Y:S02]  /*11390*/  IMAD R8, R3.reuse, R13, R8 ;  /* 0x0000000d03087224 */ /* 0x040fe400078e0208 */
[----:B------:R-:W-:Y:S01]  /*113a0*/  @!P0 IMAD.IADD R10, R10, 0x1, -R3 ;  /* 0x000000010a0a8824 */ /* 0x000fe200078e0a03 */
[C---:B------:R-:W-:Y:S01]  /*113b0*/  ISETP.GT.U32.AND P0, PT, R3.reuse, R9, PT ;  /* 0x000000090300720c */ /* 0x040fe20003f04070 */
[----:B------:R-:W-:Y:S01]  /*113c0*/  IMAD.MOV R12, RZ, RZ, -R12 ;  /* 0x000000ffff0c7224 */ /* 0x000fe200078e0a0c */
[C---:B------:R-:W-:Y:S02]  /*113d0*/  ISETP.GT.U32.AND P2, PT, R3.reuse, R8, PT ;  /* 0x000000080300720c */ /* 0x040fe40003f44070 */
[C---:B------:R-:W-:Y:S01]  /*113e0*/  ISETP.GT.U32.AND P6, PT, R3.reuse, R10, PT ;  /* 0x0000000a0300720c */ /* 0x040fe20003fc4070 */
[----:B------:R-:W-:Y:S02]  /*113f0*/  IMAD R5, R3, R12, R5 ;  /* 0x0000000c03057224 */ /* 0x000fe400078e0205 */
[----:B------:R-:W-:-:S03]  /*11400*/  @!P1 IMAD.MOV R2, RZ, RZ, -R2 ;  /* 0x000000ffff029224 */ /* 0x000fc600078e0a02 */
[----:B------:R-:W-:-:S03]  /*11410*/  ISETP.GT.U32.AND P1, PT, R3, R5, PT ;  /* 0x000000050300720c */ /* 0x000fc60003f24070 */
[--C-:B------:R-:W-:Y:S02]  /*11420*/  @!P0 IMAD.IADD R9, R9, 0x1, -R3.reuse ;  /* 0x0000000109098824 */ /* 0x100fe400078e0a03 */
[--C-:B------:R-:W-:Y:S01]  /*11430*/  @!P2 IMAD.IADD R8, R8, 0x1, -R3.reuse ;  /* 0x000000010808a824 */ /* 0x100fe200078e0a03 */
[----:B------:R-:W-:Y:S01]  /*11440*/  ISETP.GE.AND P2, PT, R54, RZ, PT ;  /* 0x000000ff3600720c */ /* 0x000fe20003f46270 */
[----:B------:R-:W-:Y:S02]  /*11450*/  @!P6 IMAD.IADD R10, R10, 0x1, -R3 ;  /* 0x000000010a0ae824 */ /* 0x000fe400078e0a03 */
[----:B------:R-:W-:Y:S02]  /*11460*/  IMAD.MOV.U32 R54, RZ, RZ, R49 ;  /* 0x000000ffff367224 */ /* 0x000fe400078e0031 */
        /* <DEDUP_REMOVED lines=8> */
[----:B------:R-:W-:Y:S01]  /*114f0*/  IMAD.MOV.U32 R49, RZ, RZ, R42 ;  /* 0x000000ffff317224 */ /* 0x000fe200078e002a */
[----:B------:R-:W-:-:S05]  /*11500*/  IABS R11, R55 ;  /* 0x00000037000b7213 */ /* 0x000fca0000000000 */
[----:B------:R-:W-:-:S04]  /*11510*/  IMAD.HI.U32 R13, R4, R11, RZ ;  /* 0x0000000b040d7227 */ /* 0x000fc800078e00ff */
[----:B----4-:R-:W-:Y:S02]  /*11520*/  IMAD.MOV.U32 R47, RZ, RZ, R46 ;  /* 0x000000ffff2f7224 */ /* 0x010fe400078e002e */
[----:B--2---:R-:W-:Y:S02]  /*11530*/  IMAD.MOV.U32 R46, RZ, RZ, R38 ;  /* 0x000000ffff2e7224 */ /* 0x004fe400078e0026 */
[----:B------:R-:W2:Y:S04]  /*11540*/  LDL.LU R38, [R1+0x158] ;  /* 0x0001580001267983 */ /* 0x000ea80000300800 */
[----:B------:R-:W-:Y:S04]  /*11550*/  STL [R1+0x58], R9 ;  /* 0x0000580901007387 */ /* 0x000fe80000100800 */
[----:B------:R-:W-:Y:S04]  /*11560*/  STL [R1+0x54], R10 ;  /* 0x0000540a01007387 */ /* 0x000fe80000100800 */
[----:B------:R1:W-:Y:S04]  /*11570*/  STL [R1+0x50], R2 ;  /* 0x0000500201007387 */ /* 0x0003e80000100800 */
[----:B------:R-:W4:Y:S01]  /*11580*/  LDL.LU R42, [R1+0xdc] ;  /* 0x0000dc00012a7983 */ /* 0x000f220000300800 */
[----:B------:R-:W-:Y:S01]  /*11590*/  IMAD.MOV R13, RZ, RZ, -R13 ;  /* 0x000000ffff0d7224 */ /* 0x000fe200078e0a0d */
[----:B------:R-:W-:-:S03]  /*115a0*/  ISETP.GT.U32.AND P0, PT, R3, R6, PT ;  /* 0x000000060300720c */ /* 0x000fc60003f04070 */
[----:B0-----:R-:W-:-:S05]  /*115b0*/  IMAD R7, R3, R13, R11 ;  /* 0x0000000d03077224 */ /* 0x001fca00078e020b */
[----:B------:R-:W-:Y:S02]  /*115c0*/  ISETP.GT.U32.AND P6, PT, R3, R7, PT ;  /* 0x000000070300720c */ /* 0x000fe40003fc4070 */
[----:B------:R-:W-:-:S03]  /*115d0*/  IABS R11, R52 ;  /* 0x00000034000b7213 */ /* 0x000fc60000000000 */
[----:B------:R-:W-:Y:S01]  /*115e0*/  @!P0 IMAD.IADD R6, R6, 0x1, -R3 ;  /* 0x0000000106068824 */ /* 0x000fe200078e0a03 */
[----:B------:R-:W-:Y:S01]  /*115f0*/  ISETP.GT.U32.AND P0, PT, R3, R8, PT ;  /* 0x000000080300720c */ /* 0x000fe20003f04070 */
[----:B------:R-:W-:-:S03]  /*11600*/  IMAD.HI.U32 R13, R4, R11, RZ ;  /* 0x0000000b040d7227 */ /* 0x000fc600078e00ff */
[----:B------:R-:W-:-:S03]  /*11610*/  ISETP.GT.U32.AND P5, PT, R3, R6, PT ;  /* 0x000000060300720c */ /* 0x000fc60003fa4070 */
[----:B------:R-:W-:Y:S02]  /*11620*/  @!P6 IMAD.IADD R7, R7, 0x1, -R3 ;  /* 0x000000010707e824 */ /* 0x000fe400078e0a03 */
[----:B------:R-:W-:-:S03]  /*11630*/  IMAD.MOV R13, RZ, RZ, -R13 ;  /* 0x000000ffff0d7224 */ /* 0x000fc600078e0a0d */
[C---:B------:R-:W-:Y:S01]  /*11640*/  ISETP.GT.U32.AND P6, PT, R3.reuse, R7, PT ;  /* 0x000000070300720c */ /* 0x040fe20003fc4070 */
[C---:B-1----:R-:W-:Y:S01]  /*11650*/  IMAD R2, R3.reuse, R13, R11 ;  /* 0x0000000d03027224 */ /* 0x042fe200078e020b */
[----:B------:R-:W-:Y:S01]  /*11660*/  IABS R11, R56 ;  /* 0x00000038000b7213 */ /* 0x000fe20000000000 */
[--C-:B------:R-:W-:Y:S02]  /*11670*/  @!P0 IMAD.IADD R8, R8, 0x1, -R3.reuse ;  /* 0x0000000108088824 */ /* 0x100fe400078e0a03 */
[----:B------:R-:W-:Y:S01]  /*11680*/  @!P5 IMAD.IADD R6, R6, 0x1, -R3 ;  /* 0x000000010606d824 */ /* 0x000fe200078e0a03 */
[----:B------:R-:W-:Y:S01]  /*11690*/  ISETP.GT.U32.AND P5, PT, R3, R2, PT ;  /* 0x000000020300720c */ /* 0x000fe20003fa4070 */
[----:B------:R-:W-:Y:S01]  /*116a0*/  IMAD.HI.U32 R9, R4, R12, RZ ;  /* 0x0000000c04097227 */ /* 0x000fe200078e00ff */
[----:B------:R-:W-:-:S03]  /*116b0*/  ISETP.GE.AND P4, PT, R55, RZ, PT ;  /* 0x000000ff3700720c */ /* 0x000fc60003f86270 */
[----:B------:R-:W-:Y:S01]  /*116c0*/  @!P3 IMAD.MOV R8, RZ, RZ, -R8 ;  /* 0x000000ffff08b224 */ /* 0x000fe200078e0a08 */
[----:B------:R-:W-:Y:S01]  /*116d0*/  ISETP.GT.U32.AND P3, PT, R3, R5, PT ;  /* 0x000000050300720c */ /* 0x000fe20003f64070 */
[----:B------:R-:W-:Y:S01]  /*116e0*/  @!P6 IMAD.IADD R7, R7, 0x1, -R3 ;  /* 0x000000010707e824 */ /* 0x000fe200078e0a03 */
[----:B------:R-:W-:Y:S01]  /*116f0*/  ISETP.GE.AND P0, PT, R53, RZ, PT ;  /* 0x000000ff3500720c */ /* 0x000fe20003f06270 */
[----:B------:R-:W-:Y:S01]  /*11700*/  IMAD.MOV R9, RZ, RZ, -R9 ;  /* 0x000000ffff097224 */ /* 0x000fe200078e0a09 */
[----:B------:R-:W-:Y:S01]  /*11710*/  ISETP.GE.AND P6, PT, R52, RZ, PT ;  /* 0x000000ff3400720c */ /* 0x000fe20003fc6270 */
[----:B------:R-:W-:-:S04]  /*11720*/  IMAD.HI.U32 R14, R4, R11, RZ ;  /* 0x0000000b040e7227 */ /* 0x000fc800078e00ff */
[----:B------:R-:W-:Y:S02]  /*11730*/  IMAD.MOV.U32 R55, RZ, RZ, R48 ;  /* 0x000000ffff377224 */ /* 0x000fe400078e0030 */
[----:B------:R-:W-:Y:S02]  /*11740*/  IMAD.MOV.U32 R53, RZ, RZ, R46 ;  /* 0x000000ffff357224 */ /* 0x000fe400078e002e */
[----:B------:R-:W-:Y:S01]  /*11750*/  @!P2 IMAD.MOV R6, RZ, RZ, -R6 ;  /* 0x000000ffff06a224 */ /* 0x000fe200078e0a06 */
[----:B------:R-:W3:Y:S01]  /*11760*/  LDL.LU R46, [R1+0xe8] ;  /* 0x0000e800012e7983 */ /* 0x000ee20000300800 */
[----:B------:R-:W-:Y:S02]  /*11770*/  IMAD.MOV.U32 R52, RZ, RZ, R47 ;  /* 0x000000ffff347224 */ /* 0x000fe400078e002f */
[----:B------:R-:W-:Y:S02]  /*11780*/  IMAD.MOV.U32 R48, RZ, RZ, R45 ;  /* 0x000000ffff307224 */ /* 0x000fe400078e002d */
[----:B------:R-:W-:Y:S01]  /*11790*/  IMAD.MOV.U32 R47, RZ, RZ, R44 ;  /* 0x000000ffff2f7224 */ /* 0x000fe200078e002c */
[----:B------:R-:W2:Y:S01]  /*117a0*/  LDL.LU R45, [R1+0xec] ;  /* 0x0000ec00012d7983 */ /* 0x000ea20000300800 */
[----:B------:R-:W-:-:S02]  /*117b0*/  IMAD R9, R3, R9, R12 ;  /* 0x0000000903097224 */ /* 0x000fc400078e020c */
[----:B------:R-:W-:Y:S01]  /*117c0*/  IMAD.MOV R14, RZ, RZ, -R14 ;  /* 0x000000ffff0e7224 */ /* 0x000fe200078e0a0e */
[----:B------:R-:W2:Y:S01]  /*117d0*/  LDL.LU R44, [R1+0x114] ;  /* 0x00011400012c7983 */ /* 0x000ea20000300800 */
[----:B------:R-:W-:-:S03]  /*117e0*/  @!P5 IMAD.IADD R2, R2, 0x1, -R3 ;  /* 0x000000010202d824 */ /* 0x000fc600078e0a03 */
[----:B------:R-:W-:Y:S01]  /*117f0*/  STL [R1+0x4c], R8 ;  /* 0x00004c0801007387 */ /* 0x000fe20000100800 */
[----:B------:R-:W-:-:S03]  /*11800*/  ISETP.GT.U32.AND P5, PT, R3, R9, PT ;  /* 0x000000090300720c */ /* 0x000fc60003fa4070 */
[----:B------:R0:W-:Y:S01]  /*11810*/  STL [R1+0x48], R6 ;  /* 0x0000480601007387 */ /* 0x0001e20000100800 */
[----:B------:R-:W-:Y:S02]  /*11820*/  @!P3 IMAD.IADD R5, R5, 0x1, -R3 ;  /* 0x000000010505b824 */ /* 0x000fe400078e0a03 */
[----:B0-----:R-:W-:Y:S02]  /*11830*/  IMAD.MOV.U32 R6, RZ, RZ, R7 ;  /* 0x000000ffff067224 */ /* 0x001fe400078e0007 */
[C---:B------:R-:W-:Y:S01]  /*11840*/  IMAD R7, R3.reuse, R14, R11 ;  /* 0x0000000e03077224 */ /* 0x040fe200078e020b */
[----:B------:R-:W-:-:S04]  /*11850*/  ISETP.GT.U32.AND P2, PT, R3, R2, PT ;  /* 0x000000020300720c */ /* 0x000fc80003f44070 */
[----:B------:R-:W-:Y:S01]  /*11860*/  ISETP.GT.U32.AND P3, PT, R3, R7, PT ;  /* 0x000000070300720c */ /* 0x000fe20003f64070 */
[----:B------:R-:W-:Y:S02]  /*11870*/  @!P5 IMAD.IADD R9, R9, 0x1, -R3 ;  /* 0x000000010909d824 */ /* 0x000fe400078e0a03 */
[----:B------:R-:W-:Y:S01]  /*11880*/  IMAD.MOV.U32 R15, RZ, RZ, R5 ;  /* 0x000000ffff0f7224 */ /* 0x000fe200078e0005 */
[----:B------:R-:W-:Y:S01]  /*11890*/  IABS R10, R50 ;  /* 0x00000032000a7213 */ /* 0x000fe20000000000 */
[----:B------:R-:W-:Y:S02]  /*118a0*/  @!P4 IMAD.MOV R6, RZ, RZ, -R6 ;  /* 0x000000ffff06c224 */ /* 0x000fe400078e0a06 */
[----:B------:R-:W-:Y:S02]  /*118b0*/  @!P0 IMAD.MOV R15, RZ, RZ, -R15 ;  /* 0x000000ffff0f8224 */ /* 0x000fe400078e0a0f */
[----:B------:R-:W-:-:S04]  /*118c0*/  @!P2 IMAD.IADD R2, R2, 0x1, -R3 ;  /* 0x000000010202a824 */ /* 0x000fc800078e0a03 */
[----:B------:R-:W-:Y:S01]  /*118d0*/  @!P3 IMAD.IADD R7, R7, 0x1, -R3 ;  /* 0x000000010707b824 */ /* 0x000fe200078e0a03 */
[----:B------:R-:W-:Y:S02]  /*118e0*/  ISETP.GT.U32.AND P3, PT, R3, R9, PT ;  /* 0x000000090300720c */ /* 0x000fe40003f64070 */
[----:B------:R-:W-:Y:S01]  /*118f0*/  ISETP.GE.AND P2, PT, R50, RZ, PT ;  /* 0x000000ff3200720c */ /* 0x000fe20003f46270 */
[----:B------:R-:W-:Y:S02]  /*11900*/  IMAD.MOV.U32 R50, RZ, RZ, R49 ;  /* 0x000000ffff327224 */ /* 0x000fe400078e0031 */
[----:B------:R-:W-:Y:S01]  /*11910*/  IMAD.MOV.U32 R49, RZ, RZ, R47 ;  /* 0x000000ffff317224 */ /* 0x000fe200078e002f */
[----:B------:R-:W-:Y:S01]  /*11920*/  STL [R1+0x44], R6 ;  /* 0x0000440601007387 */ /* 0x000fe20000100800 */
[----:B------:R-:W-:Y:S02]  /*11930*/  IMAD.MOV.U32 R47, RZ, RZ, R35 ;  /* 0x000000ffff2f7224 */ /* 0x000fe400078e0023 */
[----:B------:R-:W-:-:S02]  /*11940*/  IMAD.MOV.U32 R35, RZ, RZ, R129 ;  /* 0x000000ffff237224 */ /* 0x000fc400078e0081 */
[----:B------:R-:W2:Y:S01]  /*11950*/  LDL.LU R129, [R1+0x2bc] ;  /* 0x0002bc0001817983 */ /* 0x000ea20000300800 */
[----:B------:R-:W-:-:S03]  /*11960*/  IABS R13, R54 ;  /* 0x00000036000d7213 */ /* 0x000fc60000000000 */
[----:B------:R0:W-:Y:S01]  /*11970*/  STL [R1+0x40], R15 ;  /* 0x0000400f01007387 */ /* 0x0001e20000100800 */
[----:B------:R-:W-:Y:S01]  /*11980*/  @!P3 IMAD.IADD R9, R9, 0x1, -R3 ;  /* 0x000000010909b824 */ /* 0x000fe200078e0a03 */
[----:B------:R-:W-:Y:S01]  /*11990*/  ISETP.GE.AND P3, PT, R54, RZ, PT ;  /* 0x000000ff3600720c */ /* 0x000fe20003f66270 */
[----:B------:R-:W-:Y:S02]  /*119a0*/  IMAD.MOV.U32 R54, RZ, RZ, R49 ;  /* 0x000000ffff367224 */ /* 0x000fe400078e0031 */
[----:B------:R-:W-:Y:S02]  /*119b0*/  IMAD.MOV.U32 R49, RZ, RZ, R48 ;  /* 0x000000ffff317224 */ /* 0x000fe400078e0030 */
[----:B0-----:R-:W-:Y:S02]  /*119c0*/  IMAD.MOV.U32 R15, RZ, RZ, R2 ;  /* 0x000000ffff0f7224 */ /* 0x001fe400078e0002 */
[----:B------:R-:W-:Y:S02]  /*119d0*/  @!P1 IMAD.MOV R9, RZ, RZ, -R9 ;  /* 0x000000ffff099224 */ /* 0x000fe400078e0a09 */
[----:B------:R-:W-:Y:S01]  /*119e0*/  @!P6 IMAD.MOV R15, RZ, RZ, -R15 ;  /* 0x000000ffff0fe224 */ /* 0x000fe200078e0a0f */
[----:B------:R-:W-:Y:S01]  /*119f0*/  ISETP.GE.AND P1, PT, R53, RZ, PT ;  /* 0x000000ff3500720c */ /* 0x000fe20003f26270 */
[----:B------:R-:W-:Y:S01]  /*11a00*/  IMAD.MOV.U32 R8, RZ, RZ, R13 ;  /* 0x000000ffff087224 */ /* 0x000fe200078e000d */
[----:B------:R-:W-:Y:S01]  /*11a10*/  IABS R13, R53 ;  /* 0x00000035000d7213 */ /* 0x000fe20000000000 */
[----:B------:R-:W-:Y:S01]  /*11a20*/  IMAD.MOV.U32 R53, RZ, RZ, R49 ;  /* 0x000000ffff357224 */ /* 0x000fe200078e0031 */
[----:B------:R-:W-:Y:S01]  /*11a30*/  STL [R1+0x3c], R15 ;  /* 0x00003c0f01007387 */ /* 0x000fe20000100800 */
[----:B----4-:R-:W-:-:S02]  /*11a40*/  IMAD.MOV.U32 R48, RZ, RZ, R42 ;  /* 0x000000ffff307224 */ /* 0x010fc400078e002a */
[----:B------:R-:W-:Y:S02]  /*11a50*/  IMAD.MOV.U32 R42, RZ, RZ, R39 ;  /* 0x000000ffff2a7224 */ /* 0x000fe400078e0027 */
[----:B------:R-:W-:Y:S02]  /*11a60*/  IMAD.MOV.U32 R39, RZ, RZ, R30 ;  /* 0x000000ffff277224 */ /* 0x000fe400078e001e */
[----:B------:R-:W4:Y:S01]  /*11a70*/  LDL.LU R30, [R1+0x274] ;  /* 0x00027400011e7983 */ /* 0x000f220000300800 */
[----:B------:R-:W-:Y:S02]  /*11a80*/  IMAD.MOV.U32 R49, RZ, RZ, R48 ;  /* 0x000000ffff317224 */ /* 0x000fe400078e0030 */
[----:B------:R-:W-:Y:S01]  /*11a90*/  IMAD.MOV.U32 R48, RZ, RZ, R47 ;  /* 0x000000ffff307224 */ /* 0x000fe200078e002f */
[----:B------:R0:W-:Y:S04]  /*11aa0*/  STL [R1+0x38], R9 ;  /* 0x0000380901007387 */ /* 0x0001e80000100800 */
[----:B------:R-:W3:Y:S01]  /*11ab0*/  LDL.LU R47, [R1+0xe0] ;  /* 0x0000e000012f7983 */ /* 0x000ee20000300800 */
[----:B------:R-:W-:-:S04]  /*11ac0*/  IMAD.HI.U32 R12, R4, R10, RZ ;  /* 0x0000000a040c7227 */ /* 0x000fc800078e00ff */
[----:B------:R-:W-:Y:S01]  /*11ad0*/  IMAD.MOV R12, RZ, RZ, -R12 ;  /* 0x000000ffff0c7224 */ /* 0x000fe200078e0a0c */
[----:B------:R-:W-:-:S03]  /*11ae0*/  ISETP.GT.U32.AND P0, PT, R3, R7, PT ;  /* 0x000000070300720c */ /* 0x000fc60003f04070 */
[----:B------:R-:W-:Y:S01]  /*11af0*/  IMAD R6, R3, R12, R10 ;  /* 0x0000000c03067224 */ /* 0x000fe200078e020a */
[----:B------:R-:W-:Y:S01]  /*11b00*/  IABS R10, R52 ;  /* 0x00000034000a7213 */ /* 0x000fe20000000000 */
[----:B------:R-:W-:-:S04]  /*11b10*/  IMAD.HI.U32 R14, R4, R13, RZ ;  /* 0x0000000d040e7227 */ /* 0x000fc800078e00ff */
[----:B------:R-:W-:-:S04]  /*11b20*/  IMAD.HI.U32 R5, R4, R10, RZ ;  /* 0x0000000a04057227 */ /* 0x000fc800078e00ff */
[----:B------:R-:W-:Y:S02]  /*11b30*/  IMAD.MOV R14, RZ, RZ, -R14 ;  /* 0x000000ffff0e7224 */ /* 0x000fe400078e0a0e */
[----:B------:R-:W-:Y:S02]  /*11b40*/  IMAD.MOV R2, RZ, RZ, -R5 ;  /* 0x000000ffff027224 */ /* 0x000fe400078e0a05 */
[----:B------:R-:W-:Y:S02]  /*11b50*/  IMAD R5, R3, R14, R13 ;  /* 0x0000000e03057224 */ /* 0x000fe400078e020d */
[----:B------:R-:W-:-:S03]  /*11b60*/  @!P0 IMAD.IADD R7, R7, 0x1, -R3 ;  /* 0x0000000107078824 */ /* 0x000fc600078e0a03 */
[----:B------:R-:W-:-:S13]  /*11b70*/  ISETP.GT.U32.AND P0, PT, R3, R5, PT ;  /* 0x000000050300720c */ /* 0x000fda0003f04070 */
[----:B------:R-:W-:Y:S01]  /*11b80*/  @!P0 IMAD.IADD R5, R5, 0x1, -R3 ;  /* 0x0000000105058824 */ /* 0x000fe200078e0a03 */
[----:B------:R-:W-:Y:S01]  /*11b90*/  ISETP.GE.AND P0, PT, R52, RZ, PT ;  /* 0x000000ff3400720c */ /* 0x000fe20003f06270 */
[----:B------:R-:W-:Y:S02]  /*11ba0*/  IMAD.MOV.U32 R52, RZ, RZ, R49 ;  /* 0x000000ffff347224 */ /* 0x000fe400078e0031 */
[----:B------:R-:W-:Y:S02]  /*11bb0*/  IMAD.MOV.U32 R49, RZ, RZ, R48 ;  /* 0x000000ffff317224 */ /* 0x000fe400078e0030 */
[----:B------:R-:W-:-:S04]  /*11bc0*/  IMAD.HI.U32 R11, R4, R8, RZ ;  /* 0x00000008040b7227 */ /* 0x000fc800078e00ff */
[----:B------:R-:W-:Y:S02]  /*11bd0*/  IMAD.MOV R11, RZ, RZ, -R11 ;  /* 0x000000ffff0b7224 */ /* 0x000fe400078e0a0b */
[----:B---3--:R-:W-:Y:S02]  /*11be0*/  IMAD.MOV.U32 R48, RZ, RZ, R47 ;  /* 0x000000ffff307224 */ /* 0x008fe400078e002f */
[----:B------:R-:W-:Y:S02]  /*11bf0*/  IMAD.MOV.U32 R47, RZ, RZ, R46 ;  /* 0x000000ffff2f7224 */ /* 0x000fe400078e002e */
[----:B--2---:R-:W-:Y:S02]  /*11c00*/  IMAD.MOV.U32 R46, RZ, RZ, R45 ;  /* 0x000000ffff2e7224 */ /* 0x004fe400078e002d */
[----:B------:R-:W-:Y:S02]  /*11c10*/  IMAD.MOV.U32 R45, RZ, RZ, R44 ;  /* 0x000000ffff2d7224 */ /* 0x000fe400078e002c */
[----:B------:R-:W-:-:S02]  /*11c20*/  IMAD.MOV.U32 R44, RZ, RZ, R41 ;  /* 0x000000ffff2c7224 */ /* 0x000fc400078e0029 */
[----:B------:R-:W-:Y:S02]  /*11c30*/  IMAD.MOV.U32 R41, RZ, RZ, R43 ;  /* 0x000000ffff297224 */ /* 0x000fe400078e002b */
[----:B------:R-:W2:Y:S01]  /*11c40*/  LDL.LU R43, [R1+0x190] ;  /* 0x00019000012b7983 */ /* 0x000ea20000300800 */
[----:B------:R-:W-:-:S05]  /*11c50*/  IMAD R8, R3, R11, R8 ;  /* 0x0000000b03087224 */ /* 0x000fca00078e0208 */
[C---:B------:R-:W-:Y:S02]  /*11c60*/  ISETP.GT.U32.AND P6, PT, R3.reuse, R8, PT ;  /* 0x000000080300720c */ /* 0x040fe40003fc4070 */
[----:B------:R-:W-:Y:S02]  /*11c70*/  ISETP.GT.U32.AND P5, PT, R3, R6, PT ;  /* 0x000000060300720c */ /* 0x000fe40003fa4070 */
[----:B------:R-:W-:-:S09]  /*11c80*/  IABS R12, R55 ;  /* 0x00000037000c7213 */ /* 0x000fd20000000000 */
[----:B------:R-:W-:Y:S02]  /*11c90*/  @!P6 IMAD.IADD R8, R8, 0x1, -R3 ;  /* 0x000000010808e824 */ /* 0x000fe400078e0a03 */
[----:B------:R-:W-:-:S03]  /*11ca0*/  IMAD.HI.U32 R13, R4, R12, RZ ;  /* 0x0000000c040d7227 */ /* 0x000fc600078e00ff */
[C---:B------:R-:W-:Y:S01]  /*11cb0*/  ISETP.GT.U32.AND P6, PT, R3.reuse, R8, PT ;  /* 0x000000080300720c */ /* 0x040fe20003fc4070 */
[----:B------:R-:W-:Y:S02]  /*11cc0*/  @!P5 IMAD.IADD R6, R6, 0x1, -R3 ;  /* 0x000000010606d824 */ /* 0x000fe400078e0a03 */
[----:B------:R-:W-:Y:S01]  /*11cd0*/  IMAD.MOV R13, RZ, RZ, -R13 ;  /* 0x000000ffff0d7224 */ /* 0x000fe200078e0a0d */
[----:B------:R-:W-:Y:S02]  /*11ce0*/  IABS R11, R51 ;  /* 0x00000033000b7213 */ /* 0x000fe40000000000 */
[C---:B------:R-:W-:Y:S01]  /*11cf0*/  ISETP.GT.U32.AND P5, PT, R3.reuse, R6, PT ;  /* 0x000000060300720c */ /* 0x040fe20003fa4070 */
[C---:B------:R-:W-:Y:S01]  /*11d00*/  IMAD R12, R3.reuse, R13, R12 ;  /* 0x0000000d030c7224 */ /* 0x040fe200078e020c */
[----:B------:R-:W-:Y:S01]  /*11d10*/  ISETP.GE.AND P4, PT, R56, RZ, PT ;  /* 0x000000ff3800720c */ /* 0x000fe20003f86270 */
[----:B------:R-:W-:Y:S02]  /*11d20*/  IMAD R2, R3, R2, R10 ;  /* 0x0000000203027224 */ /* 0x000fe400078e020a */
[----:B------:R-:W-:-:S04]  /*11d30*/  IMAD.HI.U32 R10, R4, R11, RZ ;  /* 0x0000000b040a7227 */ /* 0x000fc800078e00ff */
[----:B------:R-:W-:Y:S01]  /*11d40*/  @!P6 IMAD.IADD R8, R8, 0x1, -R3 ;  /* 0x000000010808e824 */ /* 0x000fe200078e0a03 */
[C---:B------:R-:W-:Y:S01]  /*11d50*/  ISETP.GT.U32.AND P6, PT, R3.reuse, R12, PT ;  /* 0x0000000c0300720c */ /* 0x040fe20003fc4070 */
[----:B------:R-:W-:Y:S02]  /*11d60*/  IMAD.MOV R10, RZ, RZ, -R10 ;  /* 0x000000ffff0a7224 */ /* 0x000fe400078e0a0a */
[----:B------:R-:W-:Y:S02]  /*11d70*/  IMAD.MOV.U32 R14, RZ, RZ, R7 ;  /* 0x000000ffff0e7224 */ /* 0x000fe400078e0007 */
[----:B------:R-:W-:Y:S02]  /*11d80*/  @!P5 IMAD.IADD R6, R6, 0x1, -R3 ;  /* 0x000000010606d824 */ /* 0x000fe400078e0a03 */
[----:B------:R-:W-:Y:S02]  /*11d90*/  IMAD R11, R3, R10, R11 ;  /* 0x0000000a030b7224 */ /* 0x000fe400078e020b */
[----:B------:R-:W-:-:S02]  /*11da0*/  IMAD.MOV.U32 R10, RZ, RZ, R8 ;  /* 0x000000ffff0a7224 */ /* 0x000fc400078e0008 */
[----:B------:R-:W-:Y:S02]  /*11db0*/  @!P4 IMAD.MOV R14, RZ, RZ, -R14 ;  /* 0x000000ffff0ec224 */ /* 0x000fe400078e0a0e */
[----:B------:R-:W-:Y:S01]  /*11dc0*/  @!P2 IMAD.MOV R6, RZ, RZ, -R6 ;  /* 0x000000ffff06a224 */ /* 0x000fe200078e0a06 */
[----:B0-----:R-:W-:Y:S01]  /*11dd0*/  IABS R9, R50 ;  /* 0x0000003200097213 */ /* 0x001fe20000000000 */
[----:B------:R-:W-:Y:S02]  /*11de0*/  @!P3 IMAD.MOV R10, RZ, RZ, -R10 ;  /* 0x000000ffff0ab224 */ /* 0x000fe400078e0a0a */
[----:B------:R-:W-:Y:S01]  /*11df0*/  @!P6 IMAD.IADD R12, R12, 0x1, -R3 ;  /* 0x000000010c0ce824 */ /* 0x000fe200078e0a03 */
[----:B------:R-:W-:Y:S01]  /*11e00*/  ISETP.GE.AND P6, PT, R50, RZ, PT ;  /* 0x000000ff3200720c */ /* 0x000fe20003fc6270 */
[----:B------:R-:W-:Y:S01]  /*11e10*/  IMAD.MOV.U32 R50, RZ, RZ, R46 ;  /* 0x000000ffff327224 */ /* 0x000fe200078e002e */
[----:B------:R-:W-:Y:S01]  /*11e20*/  STL [R1+0x34], R14 ;  /* 0x0000340e01007387 */ /* 0x000fe20000100800 */
[----:B------:R-:W-:-:S03]  /*11e30*/  IMAD.MOV.U32 R46, RZ, RZ, R45 ;  /* 0x000000ffff2e7224 */ /* 0x000fc600078e002d */
[----:B------:R0:W-:Y:S04]  /*11e40*/  STL [R1+0x30], R6 ;  /* 0x0000300601007387 */ /* 0x0001e80000100800 */
[----:B------:R-:W-:Y:S01]  /*11e50*/  STL [R1+0x2c], R10 ;  /* 0x00002c0a01007387 */ /* 0x000fe20000100800 */
[C---:B------:R-:W-:Y:S01]  /*11e60*/  ISETP.GT.U32.AND P5, PT, R3.reuse, R2, PT ;  /* 0x000000020300720c */ /* 0x040fe20003fa4070 */
[----:B------:R-:W-:Y:S01]  /*11e70*/  IMAD.HI.U32 R7, R4, R9, RZ ;  /* 0x0000000904077227 */ /* 0x000fe200078e00ff */
[----:B------:R-:W-:-:S03]  /*11e80*/  ISETP.GT.U32.AND P4, PT, R3, R5, PT ;  /* 0x000000050300720c */ /* 0x000fc60003f84070 */
[----:B--2---:R-:W-:Y:S02]  /*11e90*/  IMAD.MOV.U32 R45, RZ, RZ, R43 ;  /* 0x000000ffff2d7224 */ /* 0x004fe400078e002b */
[----:B------:R-:W-:Y:S02]  /*11ea0*/  IMAD.MOV.U32 R43, RZ, RZ, R42 ;  /* 0x000000ffff2b7224 */ /* 0x000fe400078e002a */
[----:B------:R-:W2:Y:S01]  /*11eb0*/  LDL.LU R42, [R1+0x104] ;  /* 0x00010400012a7983 */ /* 0x000ea20000300800 */
[----:B------:R-:W-:-:S03]  /*11ec0*/  IMAD.MOV R7, RZ, RZ, -R7 ;  /* 0x000000ffff077224 */ /* 0x000fc600078e0a07 */
[----:B------:R-:W-:Y:S01]  /*11ed0*/  @!P5 IMAD.IADD R2, R2, 0x1, -R3 ;  /* 0x000000010202d824 */ /* 0x000fe200078e0a03 */
[C---:B------:R-:W-:Y:S01]  /*11ee0*/  ISETP.GT.U32.AND P3, PT, R3.reuse, R11, PT ;  /* 0x0000000b0300720c */ /* 0x040fe20003f64070 */
[----:B------:R-:W-:Y:S02]  /*11ef0*/  IMAD R9, R3, R7, R9 ;  /* 0x0000000703097224 */ /* 0x000fe400078e0209 */
[----:B------:R-:W-:Y:S01]  /*11f00*/  @!P4 IMAD.IADD R5, R5, 0x1, -R3 ;  /* 0x000000010505c824 */ /* 0x000fe200078e0a03 */
[C---:B------:R-:W-:Y:S02]  /*11f10*/  ISETP.GT.U32.AND P5, PT, R3.reuse, R2, PT ;  /* 0x000000020300720c */ /* 0x040fe40003fa4070 */
[----:B------:R-:W-:Y:S02]  /*11f20*/  ISETP.GT.U32.AND P4, PT, R3, R9, PT ;  /* 0x000000090300720c */ /* 0x000fe40003f84070 */
[----:B0-----:R-:W-:-:S05]  /*11f30*/  IABS R6, R54 ;  /* 0x0000003600067213 */ /* 0x001fca0000000000 */
[----:B------:R-:W-:Y:S01]  /*11f40*/  @!P3 IMAD.IADD R11, R11, 0x1, -R3 ;  /* 0x000000010b0bb824 */ /* 0x000fe200078e0a03 */
[----:B------:R-:W-:-:S03]  /*11f50*/  ISETP.GE.AND P2, PT, R55, RZ, PT ;  /* 0x000000ff3700720c */ /* 0x000fc60003f46270 */
[--C-:B------:R-:W-:Y:S01]  /*11f60*/  @!P5 IMAD.IADD R2, R2, 0x1, -R3.reuse ;  /* 0x000000010202d824 */ /* 0x100fe200078e0a03 */
[----:B------:R-:W-:Y:S01]  /*11f70*/  ISETP.GE.AND P5, PT, R51, RZ, PT ;  /* 0x000000ff3300720c */ /* 0x000fe20003fa6270 */
[----:B------:R-:W-:Y:S01]  /*11f80*/  @!P4 IMAD.IADD R9, R9, 0x1, -R3 ;  /* 0x000000010909c824 */ /* 0x000fe200078e0a03 */
[----:B------:R-:W-:Y:S01]  /*11f90*/  ISETP.GT.U32.AND P4, PT, R3, R11, PT ;  /* 0x0000000b0300720c */ /* 0x000fe20003f84070 */
[----:B------:R-:W-:Y:S02]  /*11fa0*/  IMAD.MOV.U32 R51, RZ, RZ, R48 ;  /* 0x000000ffff337224 */ /* 0x000fe400078e0030 */
[----:B------:R-:W-:Y:S02]  /*11fb0*/  IMAD.MOV.U32 R48, RZ, RZ, R44 ;  /* 0x000000ffff307224 */ /* 0x000fe400078e002c */
[----:B------:R-:W-:-:S04]  /*11fc0*/  IMAD.HI.U32 R8, R4, R6, RZ ;  /* 0x0000000604087227 */ /* 0x000fc800078e00ff */
[----:B------:R-:W-:Y:S02]  /*11fd0*/  IMAD.MOV.U32 R55, RZ, RZ, R49 ;  /* 0x000000ffff377224 */ /* 0x000fe400078e0031 */
[----:B------:R-:W-:Y:S02]  /*11fe0*/  IMAD.MOV.U32 R56, RZ, RZ, R47 ;  /* 0x000000ffff387224 */ /* 0x000fe400078e002f */
[----:B------:R-:W-:Y:S02]  /*11ff0*/  IMAD.MOV.U32 R44, RZ, RZ, R39 ;  /* 0x000000ffff2c7224 */ /* 0x000fe400078e0027 */
[----:B------:R-:W-:Y:S02]  /*12000*/  @!P1 IMAD.MOV R5, RZ, RZ, -R5 ;  /* 0x000000ffff059224 */ /* 0x000fe400078e0a05 */
[----:B------:R-:W-:Y:S02]  /*12010*/  IMAD.MOV.U32 R49, RZ, RZ, R41 ;  /* 0x000000ffff317224 */ /* 0x000fe400078e0029 */
[----:B------:R-:W-:-:S02]  /*12020*/  IMAD.MOV.U32 R47, RZ, RZ, R40 ;  /* 0x000000ffff2f7224 */ /* 0x000fc400078e0028 */
[----:B------:R-:W-:Y:S02]  /*12030*/  IMAD.MOV.U32 R39, RZ, RZ, R127 ;  /* 0x000000ffff277224 */ /* 0x000fe400078e007f */
[----:B------:R-:W-:Y:S01]  /*12040*/  @!P0 IMAD.MOV R2, RZ, RZ, -R2 ;  /* 0x000000ffff028224 */ /* 0x000fe200078e0a02 */
[----:B------:R-:W3:Y:S01]  /*12050*/  LDL.LU R127, [R1+0x25c] ;  /* 0x00025c00017f7983 */ /* 0x000ee20000300800 */
[----:B------:R-:W-:Y:S02]  /*12060*/  IMAD.MOV.U32 R41, RZ, RZ, R38 ;  /* 0x000000ffff297224 */ /* 0x000fe400078e0026 */
[----:B------:R-:W-:Y:S01]  /*12070*/  IMAD.MOV.U32 R40, RZ, RZ, R35 ;  /* 0x000000ffff287224 */ /* 0x000fe200078e0023 */
[----:B------:R-:W4:Y:S01]  /*12080*/  LDL.LU R38, [R1+0x254] ;  /* 0x0002540001267983 */ /* 0x000f220000300800 */
[----:B------:R-:W-:Y:S02]  /*12090*/  IMAD.MOV.U32 R35, RZ, RZ, R32 ;  /* 0x000000ffff237224 */ /* 0x000fe400078e0020 */
[----:B------:R-:W-:Y:S01]  /*120a0*/  IMAD.MOV R8, RZ, RZ, -R8 ;  /* 0x000000ffff087224 */ /* 0x000fe200078e0a08 */
[----:B------:R-:W3:Y:S04]  /*120b0*/  LDL.LU R32, [R1+0x1f0] ;  /* 0x0001f00001207983 */ /* 0x000ee80000300800 */
[----:B------:R-:W-:Y:S04]  /*120c0*/  STL [R1+0x28], R5 ;  /* 0x0000280501007387 */ /* 0x000fe80000100800 */
[----:B------:R0:W-:Y:S01]  /*120d0*/  STL [R1+0x24], R2 ;  /* 0x0000240201007387 */ /* 0x0001e20000100800 */
[----:B------:R-:W-:-:S02]  /*120e0*/  @!P4 IMAD.IADD R11, R11, 0x1, -R3 ;  /* 0x000000010b0bc824 */ /* 0x000fc400078e0a03 */
[----:B0-----:R-:W-:-:S05]  /*120f0*/  IMAD R2, R3, R8, R6 ;  /* 0x0000000803027224 */ /* 0x001fca00078e0206 */
[C---:B------:R-:W-:Y:S02]  /*12100*/  ISETP.GT.U32.AND P4, PT, R3.reuse, R2, PT ;  /* 0x000000020300720c */ /* 0x040fe40003f84070 */
[C---:B------:R-:W-:Y:S02]  /*12110*/  ISETP.GT.U32.AND P3, PT, R3.reuse, R12, PT ;  /* 0x0000000c0300720c */ /* 0x040fe40003f64070 */
[----:B------:R-:W-:-:S09]  /*12120*/  ISETP.GT.U32.AND P1, PT, R3, R9, PT ;  /* 0x000000090300720c */ /* 0x000fd20003f24070 */
[--C-:B------:R-:W-:Y:S02]  /*12130*/  @!P4 IMAD.IADD R2, R2, 0x1, -R3.reuse ;  /* 0x000000010202c824 */ /* 0x100fe400078e0a03 */
[----:B------:R-:W-:-:S03]  /*12140*/  @!P3 IMAD.IADD R12, R12, 0x1, -R3 ;  /* 0x000000010c0cb824 */ /* 0x000fc600078e0a03 */
[----:B------:R-:W-:Y:S01]  /*12150*/  ISETP.GT.U32.AND P4, PT, R3, R2, PT ;  /* 0x000000020300720c */ /* 0x000fe20003f84070 */
[----:B------:R-:W-:Y:S01]  /*12160*/  IMAD.MOV.U32 R15, RZ, RZ, R12 ;  /* 0x000000ffff0f7224 */ /* 0x000fe200078e000c */
[----:B------:R-:W-:Y:S02]  /*12170*/  IABS R10, R52 ;  /* 0x00000034000a7213 */ /* 0x000fe40000000000 */
[----:B------:R-:W-:Y:S02]  /*12180*/  IABS R7, R53 ;  /* 0x0000003500077213 */ /* 0x000fe40000000000 */
[----:B------:R-:W-:Y:S01]  /*12190*/  ISETP.GE.AND P0, PT, R54, RZ, PT ;  /* 0x000000ff3600720c */ /* 0x000fe20003f06270 */
[----:B------:R-:W-:Y:S02]  /*121a0*/  IMAD.MOV.U32 R5, RZ, RZ, R10 ;  /* 0x000000ffff057224 */ /* 0x000fe400078e000a */
[----:B------:R-:W-:Y:S02]  /*121b0*/  @!P2 IMAD.MOV R15, RZ, RZ, -R15 ;  /* 0x000000ffff0fa224 */ /* 0x000fe400078e0a0f */
[----:B------:R-:W-:Y:S01]  /*121c0*/  IMAD.HI.U32 R10, R4, R7, RZ ;  /* 0x00000007040a7227 */ /* 0x000fe200078e00ff */
[----:B------:R-:W-:-:S03]  /*121d0*/  ISETP.GE.AND P3, PT, R53, RZ, PT ;  /* 0x000000ff3500720c */ /* 0x000fc60003f66270 */
[--C-:B------:R-:W-:Y:S01]  /*121e0*/  @!P4 IMAD.IADD R2, R2, 0x1, -R3.reuse ;  /* 0x000000010202c824 */ /* 0x100fe200078e0a03 */
[----:B------:R0:W-:Y:S01]  /*121f0*/  STL [R1+0x20], R15 ;  /* 0x0000200f01007387 */ /* 0x0001e20000100800 */
[----:B------:R-:W-:Y:S02]  /*12200*/  IMAD.MOV R10, RZ, RZ, -R10 ;  /* 0x000000ffff0a7224 */ /* 0x000fe400078e0a0a */
[----:B------:R-:W-:Y:S02]  /*12210*/  @!P1 IMAD.IADD R9, R9, 0x1, -R3 ;  /* 0x0000000109099824 */ /* 0x000fe400078e0a03 */
[----:B------:R-:W-:Y:S02]  /*12220*/  IMAD.MOV.U32 R53, RZ, RZ, R49 ;  /* 0x000000ffff357224 */ /* 0x000fe400078e0031 */
[----:B------:R-:W-:Y:S02]  /*12230*/  IMAD.MOV.U32 R54, RZ, RZ, R48 ;  /* 0x000000ffff367224 */ /* 0x000fe400078e0030 */
[----:B0-----:R-:W-:-:S02]  /*12240*/  IMAD.MOV.U32 R15, RZ, RZ, R2 ;  /* 0x000000ffff0f7224 */ /* 0x001fc400078e0002 */
[----:B------:R-:W-:Y:S02]  /*12250*/  @!P5 IMAD.MOV R11, RZ, RZ, -R11 ;  /* 0x000000ffff0bd224 */ /* 0x000fe400078e0a0b */
[----:B------:R-:W-:Y:S01]  /*12260*/  IMAD R7, R3, R10, R7 ;  /* 0x0000000a03077224 */ /* 0x000fe200078e0207 */
[----:B------:R-:W-:Y:S01]  /*12270*/  IABS R10, R51 ;  /* 0x00000033000a7213 */ /* 0x000fe20000000000 */
[----:B------:R-:W-:Y:S02]  /*12280*/  IMAD.MOV.U32 R48, RZ, RZ, R39 ;  /* 0x000000ffff307224 */ /* 0x000fe400078e0027 */
[----:B------:R-:W-:Y:S01]  /*12290*/  @!P6 IMAD.MOV R9, RZ, RZ, -R9 ;  /* 0x000000ffff09e224 */ /* 0x000fe200078e0a09 */
[----:B------:R-:W-:Y:S01]  /*122a0*/  ISETP.GE.AND P6, PT, R51, RZ, PT ;  /* 0x000000ff3300720c */ /* 0x000fe20003fc6270 */
[----:B------:R-:W-:Y:S01]  /*122b0*/  @!P0 IMAD.MOV R15, RZ, RZ, -R15 ;  /* 0x000000ffff0f8224 */ /* 0x000fe200078e0a0f */
[----:B------:R-:W-:Y:S01]  /*122c0*/  ISETP.GE.AND P1, PT, R52, RZ, PT ;  /* 0x000000ff3400720c */ /* 0x000fe20003f26270 */
[----:B------:R-:W-:-:S02]  /*122d0*/  IMAD.MOV.U32 R39, RZ, RZ, R27 ;  /* 0x000000ffff277224 */ /* 0x000fc400078e001b */
[----:B------:R-:W-:Y:S02]  /*122e0*/  IMAD.MOV.U32 R52, RZ, RZ, R48 ;  /* 0x000000ffff347224 */ /* 0x000fe400078e0030 */
[----:B------:R-:W-:Y:S02]  /*122f0*/  IMAD.MOV.U32 R48, RZ, RZ, R46 ;  /* 0x000000ffff307224 */ /* 0x000fe400078e002e */
[----:B------:R-:W-:Y:S02]  /*12300*/  IMAD.MOV.U32 R46, RZ, RZ, R41 ;  /* 0x000000ffff2e7224 */ /* 0x000fe400078e0029 */
[----:B------:R-:W-:Y:S02]  /*12310*/  IMAD.MOV.U32 R41, RZ, RZ, R40 ;  /* 0x000000ffff297224 */ /* 0x000fe400078e0028 */
[----:B--2---:R-:W-:Y:S02]  /*12320*/  IMAD.MOV.U32 R49, RZ, RZ, R42 ;  /* 0x000000ffff317224 */ /* 0x004fe400078e002a */
[----:B------:R-:W-:-:S02]  /*12330*/  IMAD.MOV.U32 R42, RZ, RZ, R28 ;  /* 0x000000ffff2a7224 */ /* 0x000fc400078e001c */
[----:B------:R-:W2:Y:S01]  /*12340*/  LDL.LU R28, [R1+0x18c] ;  /* 0x00018c00011c7983 */ /* 0x000ea20000300800 */
[----:B------:R-:W-:Y:S02]  /*12350*/  IMAD.MOV.U32 R51, RZ, RZ, R49 ;  /* 0x000000ffff337224 */ /* 0x000fe400078e0031 */
[----:B------:R-:W-:Y:S01]  /*12360*/  IMAD.MOV.U32 R49, RZ, RZ, R45 ;  /* 0x000000ffff317224 */ /* 0x000fe200078e002d */
[----:B------:R-:W2:Y:S01]  /*12370*/  LDL.LU R27, [R1+0x244] ;  /* 0x00024400011b7983 */ /* 0x000ea20000300800 */
[----:B------:R-:W-:Y:S02]  /*12380*/  IMAD.MOV.U32 R45, RZ, RZ, R44 ;  /* 0x000000ffff2d7224 */ /* 0x000fe400078e002c */
[----:B------:R-:W-:Y:S01]  /*12390*/  IMAD.MOV.U32 R44, RZ, RZ, R26 ;  /* 0x000000ffff2c7224 */ /* 0x000fe200078e001a */
[----:B------:R0:W-:Y:S01]  /*123a0*/  STL [R1+0x1c], R11 ;  /* 0x00001c0b01007387 */ /* 0x0001e20000100800 */
[----:B------:R-:W-:-:S03]  /*123b0*/  IMAD.MOV.U32 R26, RZ, RZ, R251 ;  /* 0x000000ffff1a7224 */ /* 0x000fc600078e00fb */
[----:B------:R1:W-:Y:S04]  /*123c0*/  STL [R1+0x18], R9 ;  /* 0x0000180901007387 */ /* 0x0003e80000100800 */
[----:B------:R-:W-:Y:S04]  /*123d0*/  STL [R1+0x14], R15 ;  /* 0x0000140f01007387 */ /* 0x000fe80000100800 */
[----:B------:R-:W2:Y:S04]  /*123e0*/  LDL.LU R251, [R1+0x6fc] ;  /* 0x0006fc0001fb7983 */ /* 0x000ea80000300800 */
[----:B------:R-:W4:Y:S01]  /*123f0*/  LDL.LU R40, [R1+0x108] ;  /* 0x0001080001287983 */ /* 0x000f220000300800 */
[----:B------:R-:W-:-:S04]  /*12400*/  IMAD.HI.U32 R13, R4, R5, RZ ;  /* 0x00000005040d7227 */ /* 0x000fc800078e00ff */
[----:B------:R-:W-:-:S04]  /*12410*/  IMAD.MOV R13, RZ, RZ, -R13 ;  /* 0x000000ffff0d7224 */ /* 0x000fc800078e0a0d */
[C---:B------:R-:W-:Y:S01]  /*12420*/  IMAD R5, R3.reuse, R13, R5 ;  /* 0x0000000d03057224 */ /* 0x040fe200078e0205 */
[----:B------:R-:W-:-:S04]  /*12430*/  ISETP.GT.U32.AND P2, PT, R3, R7, PT ;  /* 0x000000070300720c */ /* 0x000fc80003f44070 */
[----:B------:R-:W-:Y:S01]  /*12440*/  ISETP.GT.U32.AND P5, PT, R3, R5, PT ;  /* 0x000000050300720c */ /* 0x000fe20003fa4070 */
[C---:B------:R-:W-:Y:S01]  /*12450*/  IMAD.HI.U32 R14, R4.reuse, R10, RZ ;  /* 0x0000000a040e7227 */ /* 0x040fe200078e00ff */
[----:B------:R-:W-:Y:S02]  /*12460*/  IABS R13, R56 ;  /* 0x00000038000d7213 */ /* 0x000fe40000000000 */
[----:B------:R-:W-:Y:S01]  /*12470*/  IABS R6, R55 ;  /* 0x0000003700067213 */ /* 0x000fe20000000000 */
[----:B------:R-:W-:Y:S01]  /*12480*/  IMAD.MOV R14, RZ, RZ, -R14 ;  /* 0x000000ffff0e7224 */ /* 0x000fe200078e0a0e */
[----:B------:R-:W-:Y:S01]  /*12490*/  IABS R8, R50 ;  /* 0x0000003200087213 */ /* 0x000fe20000000000 */
[----:B------:R-:W-:-:S04]  /*124a0*/  IMAD.HI.U32 R12, R4, R13, RZ ;  /* 0x0000000d040c7227 */ /* 0x000fc800078e00ff */
[--C-:B------:R-:W-:Y:S02]  /*124b0*/  @!P2 IMAD.IADD R7, R7, 0x1, -R3.reuse ;  /* 0x000000010707a824 */ /* 0x100fe400078e0a03 */
[----:B------:R-:W-:Y:S02]  /*124c0*/  IMAD R10, R3, R14, R10 ;  /* 0x0000000e030a7224 */ /* 0x000fe400078e020a */
[----:B------:R-:W-:Y:S02]  /*124d0*/  @!P5 IMAD.IADD R5, R5, 0x1, -R3 ;  /* 0x000000010505d824 */ /* 0x000fe400078e0a03 */
[----:B------:R-:W-:Y:S01]  /*124e0*/  IMAD.MOV.U32 R252, RZ, RZ, R6 ;  /* 0x000000fffffc7224 */ /* 0x000fe200078e0006 */
[C---:B------:R-:W-:Y:S01]  /*124f0*/  ISETP.GT.U32.AND P2, PT, R3.reuse, R7, PT ;  /* 0x000000070300720c */ /* 0x040fe20003f44070 */
[----:B------:R-:W-:Y:S01]  /*12500*/  IMAD.MOV R12, RZ, RZ, -R12 ;  /* 0x000000ffff0c7224 */ /* 0x000fe200078e0a0c */
[C---:B------:R-:W-:Y:S01]  /*12510*/  ISETP.GT.U32.AND P4, PT, R3.reuse, R10, PT ;  /* 0x0000000a0300720c */ /* 0x040fe20003f84070 */
[----:B0-----:R-:W-:Y:S01]  /*12520*/  IMAD.HI.U32 R11, R4, R8, RZ ;  /* 0x00000008040b7227 */ /* 0x001fe200078e00ff */
[----:B------:R-:W-:-:S03]  /*12530*/  ISETP.GT.U32.AND P5, PT, R3, R5, PT ;  /* 0x000000050300720c */ /* 0x000fc60003fa4070 */
[----:B-1----:R-:W-:-:S04]  /*12540*/  IMAD.HI.U32 R9, R4, R252, RZ ;  /* 0x000000fc04097227 */ /* 0x002fc800078e00ff */
[C---:B------:R-:W-:Y:S02]  /*12550*/  IMAD R6, R3.reuse, R12, R13 ;  /* 0x0000000c03067224 */ /* 0x040fe400078e020d */
[----:B------:R-:W-:Y:S02]  /*12560*/  IMAD.MOV R11, RZ, RZ, -R11 ;  /* 0x000000ffff0b7224 */ /* 0x000fe400078e0a0b */
[----:B------:R-:W-:Y:S01]  /*12570*/  IMAD.MOV R9, RZ, RZ, -R9 ;  /* 0x000000ffff097224 */ /* 0x000fe200078e0a09 */
[C---:B------:R-:W-:Y:S01]  /*12580*/  ISETP.GT.U32.AND P0, PT, R3.reuse, R6, PT ;  /* 0x000000060300720c */ /* 0x040fe20003f04070 */
[C---:B------:R-:W-:Y:S02]  /*12590*/  IMAD R2, R3.reuse, R11, R8 ;  /* 0x0000000b03027224 */ /* 0x040fe400078e0208 */
[----:B------:R-:W-:Y:S02]  /*125a0*/  IMAD R252, R3, R9, R252 ;  /* 0x0000000903fc7224 */ /* 0x000fe400078e02fc */
[--C-:B------:R-:W-:Y:S01]  /*125b0*/  @!P2 IMAD.IADD R7, R7, 0x1, -R3.reuse ;  /* 0x000000010707a824 */ /* 0x100fe200078e0a03 */
[----:B------:R-:W-:Y:S01]  /*125c0*/  ISETP.GT.U32.AND P2, PT, R3, R2, PT ;  /* 0x000000020300720c */ /* 0x000fe20003f44070 */
[----:B------:R-:W-:-:S02]  /*125d0*/  @!P4 IMAD.IADD R10, R10, 0x1, -R3 ;  /* 0x000000010a0ac824 */ /* 0x000fc400078e0a03 */
[----:B------:R-:W-:Y:S01]  /*125e0*/  @!P5 IMAD.IADD R5, R5, 0x1, -R3 ;  /* 0x000000010505d824 */ /* 0x000fe200078e0a03 */
[C---:B------:R-:W-:Y:S02]  /*125f0*/  ISETP.GT.U32.AND P5, PT, R3.reuse, R252, PT ;  /* 0x000000fc0300720c */ /* 0x040fe40003fa4070 */
[C---:B------:R-:W-:Y:S01]  /*12600*/  ISETP.GT.U32.AND P4, PT, R3.reuse, R10, PT ;  /* 0x0000000a0300720c */ /* 0x040fe20003f84070 */
[----:B------:R-:W-:Y:S02]  /*12610*/  IMAD.MOV.U32 R11, RZ, RZ, R7 ;  /* 0x000000ffff0b7224 */ /* 0x000fe400078e0007 */
[----:B------:R-:W-:Y:S01]  /*12620*/  @!P0 IMAD.IADD R6, R6, 0x1, -R3 ;  /* 0x0000000106068824 */ /* 0x000fe200078e0a03 */
[----:B------:R-:W-:Y:S01]  /*12630*/  IABS R9, R53 ;  /* 0x0000003500097213 */ /* 0x000fe20000000000 */
[----:B------:R-:W-:Y:S02]  /*12640*/  @!P3 IMAD.MOV R11, RZ, RZ, -R11 ;  /* 0x000000ffff0bb224 */ /* 0x000fe400078e0a0b */
[----:B------:R-:W-:Y:S01]  /*12650*/  @!P2 IMAD.IADD R2, R2, 0x1, -R3 ;  /* 0x000000010202a824 */ /* 0x000fe200078e0a03 */
[----:B------:R-:W-:-:S03]  /*12660*/  ISETP.GT.U32.AND P3, PT, R3, R6, PT ;  /* 0x000000060300720c */ /* 0x000fc60003f64070 */
[----:B------:R-:W-:Y:S01]  /*12670*/  @!P5 IMAD.IADD R252, R252, 0x1, -R3 ;  /* 0x00000001fcfcd824 */ /* 0x000fe200078e0a03 */
[----:B------:R-:W-:Y:S01]  /*12680*/  ISETP.GT.U32.AND P5, PT, R3, R2, PT ;  /* 0x000000020300720c */ /* 0x000fe20003fa4070 */
[----:B------:R-:W-:Y:S01]  /*12690*/  IMAD.HI.U32 R7, R4, R9, RZ ;  /* 0x0000000904077227 */ /* 0x000fe200078e00ff */
[----:B------:R-:W-:-:S03]  /*126a0*/  ISETP.GE.AND P0, PT, R56, RZ, PT ;  /* 0x000000ff3800720c */ /* 0x000fc60003f06270 */
[----:B------:R-:W-:Y:S01]  /*126b0*/  @!P4 IMAD.IADD R10, R10, 0x1, -R3 ;  /* 0x000000010a0ac824 */ /* 0x000fe200078e0a03 */
[----:B------:R-:W-:Y:S01]  /*126c0*/  ISETP.GE.AND P4, PT, R50, RZ, PT ;  /* 0x000000ff3200720c */ /* 0x000fe20003f86270 */
[----:B------:R-:W-:Y:S01]  /*126d0*/  @!P1 IMAD.MOV R5, RZ, RZ, -R5 ;  /* 0x000000ffff059224 */ /* 0x000fe200078e0a05 */
[----:B------:R-:W-:Y:S01]  /*126e0*/  ISETP.GT.U32.AND P1, PT, R3, R252, PT ;  /* 0x000000fc0300720c */ /* 0x000fe20003f24070 */
[----:B------:R-:W-:Y:S02]  /*126f0*/  IMAD.MOV.U32 R50, RZ, RZ, R49 ;  /* 0x000000ffff327224 */ /* 0x000fe400078e0031 */
[----:B------:R-:W-:Y:S02]  /*12700*/  IMAD.MOV.U32 R49, RZ, RZ, R48 ;  /* 0x000000ffff317224 */ /* 0x000fe400078e0030 */
[----:B------:R-:W-:Y:S01]  /*12710*/  IMAD.MOV R7, RZ, RZ, -R7 ;  /* 0x000000ffff077224 */ /* 0x000fe200078e0a07 */
[----:B------:R-:W-:Y:S01]  /*12720*/  ISETP.GE.AND P2, PT, R55, RZ, PT ;  /* 0x000000ff3700720c */ /* 0x000fe20003f46270 */
[----:B------:R-:W-:-:S02]  /*12730*/  IMAD.MOV.U32 R48, RZ, RZ, R47 ;  /* 0x000000ffff307224 */ /* 0x000fc400078e002f */
[----:B------:R-:W-:Y:S02]  /*12740*/  IMAD.MOV.U32 R47, RZ, RZ, R43 ;  /* 0x000000ffff2f7224 */ /* 0x000fe400078e002b */
[----:B------:R-:W-:Y:S01]  /*12750*/  IMAD.MOV.U32 R43, RZ, RZ, R42 ;  /* 0x000000ffff2b7224 */ /* 0x000fe200078e002a */
[----:B------:R-:W-:Y:S01]  /*12760*/  IABS R8, R54 ;  /* 0x0000003600087213 */ /* 0x000fe20000000000 */
[----:B------:R-:W-:Y:S01]  /*12770*/  IMAD.MOV.U32 R42, RZ, RZ, R35 ;  /* 0x000000ffff2a7224 */ /* 0x000fe200078e0023 */
[----:B------:R-:W-:Y:S01]  /*12780*/  STL [R1+0x10], R11 ;  /* 0x0000100b01007387 */ /* 0x000fe20000100800 */
[----:B------:R-:W-:Y:S02]  /*12790*/  IMAD R9, R3, R7, R9 ;  /* 0x0000000703097224 */ /* 0x000fe400078e0209 */
[----:B------:R-:W-:Y:S02]  /*127a0*/  @!P3 IMAD.IADD R6, R6, 0x1, -R3 ;  /* 0x000000010606b824 */ /* 0x000fe400078e0a03 */
[----:B------:R-:W-:-:S02]  /*127b0*/  IMAD.MOV.U32 R35, RZ, RZ, R34 ;  /* 0x000000ffff237224 */ /* 0x000fc400078e0022 */
[----:B------:R-:W-:Y:S01]  /*127c0*/  IMAD.MOV.U32 R7, RZ, RZ, R10 ;  /* 0x000000ffff077224 */ /* 0x000fe200078e000a */
[----:B------:R-:W2:Y:S01]  /*127d0*/  LDL.LU R34, [R1+0x2a4] ;  /* 0x0002a40001227983 */ /* 0x000ea20000300800 */
[----:B------:R-:W-:Y:S02]  /*127e0*/  IMAD.MOV.U32 R56, RZ, RZ, R49 ;  /* 0x000000ffff387224 */ /* 0x000fe400078e0031 */
[----:B------:R-:W-:Y:S01]  /*127f0*/  IMAD.MOV.U32 R49, RZ, RZ, R47 ;  /* 0x000000ffff317224 */ /* 0x000fe200078e002f */
[----:B------:R0:W-:Y:S01]  /*12800*/  STL [R1+0xc], R5 ;  /* 0x00000c0501007387 */ /* 0x0001e20000100800 */
[----:B------:R-:W-:Y:S02]  /*12810*/  IMAD.MOV.U32 R47, RZ, RZ, R46 ;  /* 0x000000ffff2f7224 */ /* 0x000fe400078e002e */
[----:B------:R-:W-:Y:S02]  /*12820*/  @!P6 IMAD.MOV R7, RZ, RZ, -R7 ;  /* 0x000000ffff07e224 */ /* 0x000fe400078e0a07 */
[----:B------:R-:W-:-:S02]  /*12830*/  IMAD.MOV.U32 R57, RZ, RZ, R48 ;  /* 0x000000ffff397224 */ /* 0x000fc400078e0030 */
[----:B------:R-:W-:Y:S02]  /*12840*/  IMAD.MOV.U32 R46, RZ, RZ, R45 ;  /* 0x000000ffff2e7224 */ /* 0x000fe400078e002d */
[----:B0-----:R-:W-:Y:S02]  /*12850*/  IMAD.MOV.U32 R5, RZ, RZ, R6 ;  /* 0x000000ffff057224 */ /* 0x001fe400078e0006 */
[----:B------:R-:W-:-:S04]  /*12860*/  IMAD.HI.U32 R11, R4, R8, RZ ;  /* 0x00000008040b7227 */ /* 0x000fc800078e00ff */
[----:B------:R-:W-:Y:S02]  /*12870*/  IMAD.MOV.U32 R45, RZ, RZ, R44 ;  /* 0x000000ffff2d7224 */ /* 0x000fe400078e002c */
[----:B------:R-:W-:Y:S02]  /*12880*/  IMAD.MOV.U32 R48, RZ, RZ, R41 ;  /* 0x000000ffff307224 */ /* 0x000fe400078e0029 */
[--C-:B------:R-:W-:Y:S02]  /*12890*/  @!P5 IMAD.IADD R2, R2, 0x1, -R3.reuse ;  /* 0x000000010202d824 */ /* 0x100fe400078e0a03 */
[----:B------:R-:W-:Y:S02]  /*128a0*/  @!P1 IMAD.IADD R252, R252, 0x1, -R3 ;  /* 0x00000001fcfc9824 */ /* 0x000fe400078e0a03 */
[----:B------:R-:W-:Y:S01]  /*128b0*/  @!P0 IMAD.MOV R5, RZ, RZ, -R5 ;  /* 0x000000ffff058224 */ /* 0x000fe200078e0a05 */
[----:B------:R-:W-:Y:S01]  /*128c0*/  STL [R1+0x8], R7 ;  /* 0x0000080701007387 */ /* 0x000fe20000100800 */
[----:B------:R-:W-:-:S02]  /*128d0*/  IMAD.MOV.U32 R55, RZ, RZ, R49 ;  /* 0x000000ffff377224 */ /* 0x000fc400078e0031 */
[----:B------:R-:W-:Y:S02]  /*128e0*/  IMAD.MOV R11, RZ, RZ, -R11 ;  /* 0x000000ffff0b7224 */ /* 0x000fe400078e0a0b */
[----:B------:R-:W-:Y:S02]  /*128f0*/  IMAD.MOV.U32 R49, RZ, RZ, R48 ;  /* 0x000000ffff317224 */ /* 0x000fe400078e0030 */
[----:B------:R-:W-:Y:S02]  /*12900*/  @!P4 IMAD.MOV R2, RZ, RZ, -R2 ;  /* 0x000000ffff02c224 */ /* 0x000fe400078e0a02 */
[----:B------:R-:W-:Y:S01]  /*12910*/  @!P2 IMAD.MOV R252, RZ, RZ, -R252 ;  /* 0x000000fffffca224 */ /* 0x000fe200078e0afc */
[----:B------:R-:W-:Y:S01]  /*12920*/  IABS R12, R50 ;  /* 0x00000032000c7213 */ /* 0x000fe20000000000 */
[C---:B------:R-:W-:Y:S01]  /*12930*/  IMAD R8, R3.reuse, R11, R8 ;  /* 0x0000000b03087224 */ /* 0x040fe200078e0208 */
[----:B------:R-:W-:Y:S02]  /*12940*/  ISETP.GE.AND P2, PT, R50, RZ, PT ;  /* 0x000000ff3200720c */ /* 0x000fe40003f46270 */
[----:B------:R-:W-:-:S02]  /*12950*/  ISETP.GT.U32.AND P0, PT, R3, R9, PT ;  /* 0x000000090300720c */ /* 0x000fc40003f04070 */
[----:B------:R-:W-:Y:S02]  /*12960*/  ISETP.GT.U32.AND P3, PT, R3, R8, PT ;  /* 0x000000080300720c */ /* 0x000fe40003f64070 */
[----:B------:R-:W-:-:S09]  /*12970*/  ISETP.GE.AND P6, PT, R54, RZ, PT ;  /* 0x000000ff3600720c */ /* 0x000fd20003fc6270 */
[--C-:B------:R-:W-:Y:S02]  /*12980*/  @!P0 IMAD.IADD R9, R9, 0x1, -R3.reuse ;  /* 0x0000000109098824 */ /* 0x100fe400078e0a03 */
[----:B------:R-:W-:-:S03]  /*12990*/  @!P3 IMAD.IADD R8, R8, 0x1, -R3 ;  /* 0x000000010808b824 */ /* 0x000fc600078e0a03 */
[C---:B------:R-:W-:Y:S02]  /*129a0*/  ISETP.GT.U32.AND P4, PT, R3.reuse, R9, PT ;  /* 0x000000090300720c */ /* 0x040fe40003f84070 */
[----:B------:R-:W-:Y:S02]  /*129b0*/  ISETP.GT.U32.AND P0, PT, R3, R8, PT ;  /* 0x000000080300720c */ /* 0x000fe40003f04070 */
[----:B------:R-:W-:Y:S01]  /*129c0*/  ISETP.GE.AND P5, PT, R53, RZ, PT ;  /* 0x000000ff3500720c */ /* 0x000fe20003fa6270 */
[----:B------:R-:W-:-:S08]  /*129d0*/  IMAD.MOV.U32 R54, RZ, RZ, R49 ;  /* 0x000000ffff367224 */ /* 0x000fd000078e0031 */
[--C-:B------:R-:W-:Y:S02]  /*129e0*/  @!P4 IMAD.IADD R9, R9, 0x1, -R3.reuse ;  /* 0x000000010909c824 */ /* 0x100fe400078e0a03 */
[----:B------:R-:W-:Y:S02]  /*129f0*/  @!P0 IMAD.IADD R8, R8, 0x1, -R3 ;  /* 0x0000000108088824 */ /* 0x000fe400078e0a03 */
[----:B------:R-:W-:Y:S02]  /*12a00*/  @!P5 IMAD.MOV R9, RZ, RZ, -R9 ;  /* 0x000000ffff09d224 */ /* 0x000fe400078e0a09 */
[----:B------:R-:W-:Y:S01]  /*12a10*/  @!P6 IMAD.MOV R8, RZ, RZ, -R8 ;  /* 0x000000ffff08e224 */ /* 0x000fe200078e0a08 */
[----:B------:R-:W-:Y:S02]  /*12a20*/  IABS R11, R51 ;  /* 0x00000033000b7213 */ /* 0x000fe40000000000 */
[----:B------:R-:W-:Y:S01]  /*12a30*/  ISETP.GE.AND P3, PT, R51, RZ, PT ;  /* 0x000000ff3300720c */ /* 0x000fe20003f66270 */
[----:B------:R-:W-:-:S02]  /*12a40*/  IMAD.MOV.U32 R51, RZ, RZ, R47 ;  /* 0x000000ffff337224 */ /* 0x000fc400078e002f */
[----:B----4-:R-:W-:Y:S02]  /*12a50*/  IMAD.MOV.U32 R44, RZ, RZ, R40 ;  /* 0x000000ffff2c7224 */ /* 0x010fe400078e0028 */
[----:B------:R-:W-:Y:S02]  /*12a60*/  IMAD.MOV.U32 R40, RZ, RZ, R26 ;  /* 0x000000ffff287224 */ /* 0x000fe400078e001a */
[----:B------:R-:W-:Y:S02]  /*12a70*/  IMAD.MOV.U32 R26, RZ, RZ, R126 ;  /* 0x000000ffff1a7224 */ /* 0x000fe400078e007e */
[----:B------:R-:W4:Y:S01]  /*12a80*/  LDL.LU R126, [R1+0x320] ;  /* 0x00032000017e7983 */ /* 0x000f220000300800 */
[----:B------:R-:W-:Y:S02]  /*12a90*/  IMAD.MOV.U32 R48, RZ, RZ, R44 ;  /* 0x000000ffff307224 */ /* 0x000fe400078e002c */
[----:B------:R-:W-:Y:S01]  /*12aa0*/  IMAD.MOV.U32 R44, RZ, RZ, R37 ;  /* 0x000000ffff2c7224 */ /* 0x000fe200078e0025 */
[----:B------:R-:W2:Y:S01]  /*12ab0*/  LDL.LU R41, [R1+0x1d4] ;  /* 0x0001d40001297983 */ /* 0x000ea20000300800 */
[----:B------:R-:W-:-:S03]  /*12ac0*/  IMAD.MOV.U32 R37, RZ, RZ, R29 ;  /* 0x000000ffff257224 */ /* 0x000fc600078e001d */
[----:B------:R0:W-:Y:S01]  /*12ad0*/  STL [R1+0x4], R5 ;  /* 0x0000040501007387 */ /* 0x0001e20000100800 */
[----:B------:R-:W-:-:S03]  /*12ae0*/  IMAD.MOV.U32 R50, RZ, RZ, R48 ;  /* 0x000000ffff327224 */ /* 0x000fc600078e0030 */
[----:B------:R-:W4:Y:S04]  /*12af0*/  LDL.LU R29, [R1+0x1a8] ;  /* 0x0001a800011d7983 */ /* 0x000f280000300800 */
[----:B------:R1:W-:Y:S04]  /*12b00*/  STL [R1], R2 ;  /* 0x0000000201007387 */ /* 0x0003e80000100800 */
[----:B------:R-:W-:Y:S04]  /*12b10*/  STL [R1+0x1ddc], R252 ;  /* 0x001ddcfc01007387 */ /* 0x000fe80000100800 */
[----:B------:R-:W2:Y:S04]  /*12b20*/  LDL.LU R48, [R1+0x150] ;  /* 0x0001500001307983 */ /* 0x000ea80000300800 */
[----:B------:R-:W4:Y:S04]  /*12b30*/  LDL.LU R49, [R1+0x15c] ;  /* 0x00015c0001317983 */ /* 0x000f280000300800 */
[----:B------:R-:W-:Y:S04]  /*12b40*/  STL [R1+0x1de0], R8 ;  /* 0x001de00801007387 */ /* 0x000fe80000100800 */
[----:B------:R-:W-:Y:S04]  /*12b50*/  STL [R1+0x1de4], R9 ;  /* 0x001de40901007387 */ /* 0x000fe80000100800 */
[----:B------:R-:W4:Y:S01]  /*12b60*/  LDL.LU R47, [R1+0x200] ;  /* 0x00020000012f7983 */ /* 0x000f220000300800 */
[----:B------:R-:W-:Y:S01]  /*12b70*/  IABS R10, R52 ;  /* 0x00000034000a7213 */ /* 0x000fe20000000000 */
[----:B0-----:R-:W-:-:S04]  /*12b80*/  IMAD.HI.U32 R5, R4, R11, RZ ;  /* 0x0000000b04057227 */ /* 0x001fc800078e00ff */
[----:B------:R-:W-:-:S04]  /*12b90*/  IMAD.HI.U32 R6, R4, R10, RZ ;  /* 0x0000000a04067227 */ /* 0x000fc800078e00ff */
[----:B------:R-:W-:Y:S02]  /*12ba0*/  IMAD.MOV R6, RZ, RZ, -R6 ;  /* 0x000000ffff067224 */ /* 0x000fe400078e0a06 */
[----:B------:R-:W-:Y:S02]  /*12bb0*/  IMAD.MOV R5, RZ, RZ, -R5 ;  /* 0x000000ffff057224 */ /* 0x000fe400078e0a05 */
[C---:B------:R-:W-:Y:S02]  /*12bc0*/  IMAD R10, R3.reuse, R6, R10 ;  /* 0x00000006030a7224 */ /* 0x040fe400078e020a */
[C---:B------:R-:W-:Y:S02]  /*12bd0*/  IMAD R11, R3.reuse, R5, R11 ;  /* 0x00000005030b7224 */ /* 0x040fe400078e020b */
[----:B------:R-:W-:Y:S01]  /*12be0*/  IMAD.HI.U32 R13, R4, R12, RZ ;  /* 0x0000000c040d7227 */ /* 0x000fe200078e00ff */
[C---:B------:R-:W-:Y:S02]  /*12bf0*/  ISETP.GT.U32.AND P0, PT, R3.reuse, R10, PT ;  /* 0x0000000a0300720c */ /* 0x040fe40003f04070 */
[----:B------:R-:W-:Y:S01]  /*12c00*/  ISETP.GT.U32.AND P4, PT, R3, R11, PT ;  /* 0x0000000b0300720c */ /* 0x000fe20003f84070 */
[----:B------:R-:W-:-:S04]  /*12c10*/  IMAD.MOV R13, RZ, RZ, -R13 ;  /* 0x000000ffff0d7224 */ /* 0x000fc800078e0a0d */
[----:B------:R-:W-:Y:S01]  /*12c20*/  IMAD R12, R3, R13, R12 ;  /* 0x0000000d030c7224 */ /* 0x000fe200078e020c */
[----:B------:R-:W-:-:S05]  /*12c30*/  IABS R5, R57 ;  /* 0x0000003900057213 */ /* 0x000fca0000000000 */
[--C-:B------:R-:W-:Y:S01]  /*12c40*/  @!P0 IMAD.IADD R10, R10, 0x1, -R3.reuse ;  /* 0x000000010a0a8824 */ /* 0x100fe200078e0a03 */
[----:B------:R-:W-:Y:S01]  /*12c50*/  ISETP.GT.U32.AND P0, PT, R3, R12, PT ;  /* 0x0000000c0300720c */ /* 0x000fe20003f04070 */
[----:B------:R-:W-:Y:S01]  /*12c60*/  @!P4 IMAD.IADD R11, R11, 0x1, -R3 ;  /* 0x000000010b0bc824 */ /* 0x000fe200078e0a03 */
[----:B------:R-:W-:Y:S01]  /*12c70*/  IABS R6, R56 ;  /* 0x0000003800067213 */ /* 0x000fe20000000000 */
[C---:B------:R-:W-:Y:S01]  /*12c80*/  IMAD.HI.U32 R15, R4.reuse, R5, RZ ;  /* 0x00000005040f7227 */ /* 0x040fe200078e00ff */
[C---:B------:R-:W-:Y:S02]  /*12c90*/  ISETP.GT.U32.AND P4, PT, R3.reuse, R10, PT ;  /* 0x0000000a0300720c */ /* 0x040fe40003f84070 */
[----:B------:R-:W-:Y:S01]  /*12ca0*/  ISETP.GT.U32.AND P6, PT, R3, R11, PT ;  /* 0x0000000b0300720c */ /* 0x000fe20003fc4070 */
[----:B------:R-:W-:Y:S01]  /*12cb0*/  IMAD.HI.U32 R14, R4, R6, RZ ;  /* 0x00000006040e7227 */ /* 0x000fe200078e00ff */
[----:B------:R-:W-:Y:S02]  /*12cc0*/  ISETP.GE.AND P1, PT, R52, RZ, PT ;  /* 0x000000ff3400720c */ /* 0x000fe40003f26270 */
[----:B------:R-:W-:Y:S01]  /*12cd0*/  IABS R7, R50 ;  /* 0x0000003200077213 */ /* 0x000fe20000000000 */
[----:B------:R-:W-:Y:S01]  /*12ce0*/  IMAD.MOV R15, RZ, RZ, -R15 ;  /* 0x000000ffff0f7224 */ /* 0x000fe200078e0a0f */
[----:B-1----:R-:W-:Y:S01]  /*12cf0*/  IABS R2, R55 ;  /* 0x0000003700027213 */ /* 0x002fe20000000000 */
[----:B------:R-:W-:-:S02]  /*12d00*/  @!P0 IMAD.IADD R12, R12, 0x1, -R3 ;  /* 0x000000010c0c8824 */ /* 0x000fc400078e0a03 */
[----:B------:R-:W-:Y:S02]  /*12d10*/  IMAD.MOV R14, RZ, RZ, -R14 ;  /* 0x000000ffff0e7224 */ /* 0x000fe400078e0a0e */
[C---:B------:R-:W-:Y:S02]  /*12d20*/  IMAD R5, R3.reuse, R15, R5 ;  /* 0x0000000f03057224 */ /* 0x040fe400078e0205 */
[----:B------:R-:W-:Y:S01]  /*12d30*/  IMAD.HI.U32 R16, R4, R7, RZ ;  /* 0x0000000704107227 */ /* 0x000fe200078e00ff */
[----:B------:R-:W-:-:S03]  /*12d40*/  ISETP.GT.U32.AND P0, PT, R3, R12, PT ;  /* 0x0000000c0300720c */ /* 0x000fc60003f04070 */
[----:B------:R-:W-:Y:S02]  /*12d50*/  IMAD R6, R3, R14, R6 ;  /* 0x0000000e03067224 */ /* 0x000fe400078e0206 */
[--C-:B------:R-:W-:Y:S02]  /*12d60*/  @!P4 IMAD.IADD R10, R10, 0x1, -R3.reuse ;  /* 0x000000010a0ac824 */ /* 0x100fe400078e0a03 */
[----:B------:R-:W-:Y:S01]  /*12d70*/  @!P6 IMAD.IADD R11, R11, 0x1, -R3 ;  /* 0x000000010b0be824 */ /* 0x000fe200078e0a03 */
[----:B------:R-:W-:Y:S01]  /*12d80*/  ISETP.GT.U32.AND P6, PT, R3, R5, PT ;  /* 0x000000050300720c */ /* 0x000fe20003fc4070 */
[----:B------:R-:W-:-:S04]  /*12d90*/  IMAD.HI.U32 R13, R4, R2, RZ ;  /* 0x00000002040d7227 */ /* 0x000fc800078e00ff */
[----:B------:R-:W-:Y:S02]  /*12da0*/  IMAD.MOV R16, RZ, RZ, -R16 ;  /* 0x000000ffff107224 */ /* 0x000fe400078e0a10 */
[----:B------:R-:W-:Y:S01]  /*12db0*/  @!P1 IMAD.MOV R10, RZ, RZ, -R10 ;  /* 0x000000ffff0a9224 */ /* 0x000fe200078e0a0a */
[C---:B------:R-:W-:Y:S01]  /*12dc0*/  ISETP.GT.U32.AND P1, PT, R3.reuse, R6, PT ;  /* 0x000000060300720c */ /* 0x040fe20003f24070 */
[----:B------:R-:W-:Y:S02]  /*12dd0*/  IMAD.MOV R13, RZ, RZ, -R13 ;  /* 0x000000ffff0d7224 */ /* 0x000fe400078e0a0d */
[C---:B------:R-:W-:Y:S02]  /*12de0*/  IMAD R7, R3.reuse, R16, R7 ;  /* 0x0000001003077224 */ /* 0x040fe400078e0207 */
[----:B------:R-:W-:-:S03]  /*12df0*/  IMAD R2, R3, R13, R2 ;  /* 0x0000000d03027224 */ /* 0x000fc600078e0202 */
[----:B------:R-:W-:Y:S01]  /*12e00*/  ISETP.GT.U32.AND P4, PT, R3, R7, PT ;  /* 0x000000070300720c */ /* 0x000fe20003f84070 */
[--C-:B------:R-:W-:Y:S01]  /*12e10*/  @!P0 IMAD.IADD R12, R12, 0x1, -R3.reuse ;  /* 0x000000010c0c8824 */ /* 0x100fe200078e0a03 */
[----:B------:R-:W-:Y:S01]  /*12e20*/  IABS R13, R54 ;  /* 0x00000036000d7213 */ /* 0x000fe20000000000 */
[--C-:B------:R-:W-:Y:S01]  /*12e30*/  @!P6 IMAD.IADD R5, R5, 0x1, -R3.reuse ;  /* 0x000000010505e824 */ /* 0x100fe200078e0a03 */
[C---:B------:R-:W-:Y:S01]  /*12e40*/  ISETP.GT.U32.AND P0, PT, R3.reuse, R2, PT ;  /* 0x000000020300720c */ /* 0x040fe20003f04070 */
[----:B------:R-:W-:Y:S02]  /*12e50*/  @!P1 IMAD.IADD R6, R6, 0x1, -R3 ;  /* 0x0000000106069824 */ /* 0x000fe400078e0a03 */
[----:B------:R-:W-:Y:S01]  /*12e60*/  IMAD.HI.U32 R17, R4, R13, RZ ;  /* 0x0000000d04117227 */ /* 0x000fe200078e00ff */
[----:B------:R-:W-:-:S03]  /*12e70*/  ISETP.GT.U32.AND P1, PT, R3, R5, PT ;  /* 0x000000050300720c */ /* 0x000fc60003f24070 */
[----:B------:R-:W-:Y:S02]  /*12e80*/  IMAD.MOV R17, RZ, RZ, -R17 ;  /* 0x000000ffff117224 */ /* 0x000fe400078e0a11 */
[----:B------:R-:W-:Y:S02]  /*12e90*/  @!P4 IMAD.IADD R7, R7, 0x1, -R3 ;  /* 0x000000010707c824 */ /* 0x000fe400078e0a03 */
[----:B------:R-:W-:Y:S02]  /*12ea0*/  IMAD.MOV.U32 R52, RZ, RZ, R46 ;  /* 0x000000ffff347224 */ /* 0x000fe400078e002e */
[C---:B------:R-:W-:Y:S02]  /*12eb0*/  IMAD R17, R3.reuse, R17, R13 ;  /* 0x0000001103117224 */ /* 0x040fe400078e020d */
[--C-:B------:R-:W-:Y:S01]  /*12ec0*/  @!P0 IMAD.IADD R2, R2, 0x1, -R3.reuse ;  /* 0x0000000102028824 */ /* 0x100fe200078e0a03 */
[C---:B------:R-:W-:Y:S02]  /*12ed0*/  ISETP.GT.U32.AND P0, PT, R3.reuse, R6, PT ;  /* 0x000000060300720c */ /* 0x040fe40003f04070 */
[----:B------:R-:W-:Y:S01]  /*12ee0*/  ISETP.GT.U32.AND P6, PT, R3, R7, PT ;  /* 0x000000070300720c */ /* 0x000fe20003fc4070 */
[----:B------:R-:W-:Y:S01]  /*12ef0*/  @!P1 IMAD.IADD R5, R5, 0x1, -R3 ;  /* 0x0000000105059824 */ /* 0x000fe200078e0a03 */
[----:B------:R-:W-:-:S02]  /*12f00*/  IABS R19, R52 ;  /* 0x0000003400137213 */ /* 0x000fc40000000000 */
[C---:B------:R-:W-:Y:S02]  /*12f10*/  ISETP.GT.U32.AND P1, PT, R3.reuse, R17, PT ;  /* 0x000000110300720c */ /* 0x040fe40003f24070 */
[----:B------:R-:W-:Y:S01]  /*12f20*/  ISETP.GE.AND P5, PT, R50, RZ, PT ;  /* 0x000000ff3200720c */ /* 0x000fe20003fa6270 */
[----:B------:R-:W-:Y:S01]  /*12f30*/  @!P2 IMAD.MOV R12, RZ, RZ, -R12 ;  /* 0x000000ffff0ca224 */ /* 0x000fe200078e0a0c */
[----:B------:R-:W-:-:S03]  /*12f40*/  ISETP.GT.U32.AND P2, PT, R3, R2, PT ;  /* 0x000000020300720c */ /* 0x000fc60003f44070 */
[--C-:B------:R-:W-:Y:S02]  /*12f50*/  @!P0 IMAD.IADD R6, R6, 0x1, -R3.reuse ;  /* 0x0000000106068824 */ /* 0x100fe400078e0a03 */
[----:B------:R-:W-:-:S04]  /*12f60*/  @!P6 IMAD.IADD R7, R7, 0x1, -R3 ;  /* 0x000000010707e824 */ /* 0x000fc800078e0a03 */
[----:B------:R-:W-:Y:S02]  /*12f70*/  @!P1 IMAD.IADD R17, R17, 0x1, -R3 ;  /* 0x0000000111119824 */ /* 0x000fe400078e0a03 */
[----:B------:R-:W-:Y:S01]  /*12f80*/  @!P3 IMAD.MOV R11, RZ, RZ, -R11 ;  /* 0x000000ffff0bb224 */ /* 0x000fe200078e0a0b */
[----:B------:R-:W-:Y:S01]  /*12f90*/  ISETP.GE.AND P3, PT, R57, RZ, PT ;  /* 0x000000ff3900720c */ /* 0x000fe20003f66270 */
[----:B------:R-:W-:Y:S01]  /*12fa0*/  @!P2 IMAD.IADD R2, R2, 0x1, -R3 ;  /* 0x000000010202a824 */ /* 0x000fe200078e0a03 */
[----:B------:R-:W-:Y:S02]  /*12fb0*/  ISETP.GE.AND P4, PT, R56, RZ, PT ;  /* 0x000000ff3800720c */ /* 0x000fe40003f86270 */
[----:B------:R-:W-:Y:S02]  /*12fc0*/  IABS R20, R51 ;  /* 0x0000003300147213 */ /* 0x000fe40000000000 */
[----:B------:R-:W-:Y:S01]  /*12fd0*/  ISETP.GE.AND P2, PT, R54, RZ, PT ;  /* 0x000000ff3600720c */ /* 0x000fe20003f46270 */
[----:B------:R-:W-:Y:S01]  /*12fe0*/  IMAD.MOV.U32 R46, RZ, RZ, R40 ;  /* 0x000000ffff2e7224 */ /* 0x000fe200078e0028 */
[----:B------:R-:W-:Y:S01]  /*12ff0*/  ISETP.GE.AND P6, PT, R55, RZ, PT ;  /* 0x000000ff3700720c */ /* 0x000fe20003fc6270 */
[----:B------:R-:W-:-:S04]  /*13000*/  IMAD.HI.U32 R22, R4, R20, RZ ;  /* 0x0000001404167227 */ /* 0x000fc800078e00ff */
[----:B------:R-:W-:Y:S02]  /*13010*/  IMAD.MOV.U32 R40, RZ, RZ, R38 ;  /* 0x000000ffff287224 */ /* 0x000fe400078e0026 */
[----:B------:R-:W-:Y:S02]  /*13020*/  IMAD.MOV.U32 R14, RZ, RZ, R5 ;  /* 0x000000ffff0e7224 */ /* 0x000fe400078e0005 */
[----:B---3--:R-:W-:Y:S02]  /*13030*/  IMAD.MOV.U32 R38, RZ, RZ, R127 ;  /* 0x000000ffff267224 */ /* 0x008fe400078e007f */
[----:B------:R-:W-:Y:S01]  /*13040*/  IMAD.MOV R22, RZ, RZ, -R22 ;  /* 0x000000ffff167224 */ /* 0x000fe200078e0a16 */
[----:B------:R-:W3:Y:S01]  /*13050*/  LDL.LU R127, [R1+0x650] ;  /* 0x00065000017f7983 */ /* 0x000ee20000300800 */
[----:B------:R-:W-:Y:S02]  /*13060*/  IMAD.MOV.U32 R15, RZ, RZ, R6 ;  /* 0x000000ffff0f7224 */ /* 0x000fe400078e0006 */
[----:B------:R-:W-:-:S02]  /*13070*/  IMAD.MOV.U32 R16, RZ, RZ, R2 ;  /* 0x000000ffff107224 */ /* 0x000fc400078e0002 */
[----:B------:R-:W-:Y:S02]  /*13080*/  @!P3 IMAD.MOV R14, RZ, RZ, -R14 ;  /* 0x000000ffff0eb224 */ /* 0x000fe400078e0a0e */
[----:B------:R-:W-:Y:S02]  /*13090*/  @!P4 IMAD.MOV R15, RZ, RZ, -R15 ;  /* 0x000000ffff0fc224 */ /* 0x000fe400078e0a0f */
[----:B------:R-:W-:Y:S02]  /*130a0*/  IMAD R20, R3, R22, R20 ;  /* 0x0000001603147224 */ /* 0x000fe400078e0214 */
[----:B------:R-:W-:Y:S02]  /*130b0*/  @!P6 IMAD.MOV R16, RZ, RZ, -R16 ;  /* 0x000000ffff10e224 */ /* 0x000fe400078e0a10 */
[----:B--2---:R-:W-:-:S05]  /*130c0*/  IMAD.MOV.U32 R53, RZ, RZ, R48 ;  /* 0x000000ffff357224 */ /* 0x004fca00078e0030 */
[----:B------:R-:W-:-:S05]  /*130d0*/  IABS R18, R53 ;  /* 0x0000003500127213 */ /* 0x000fca0000000000 */
[----:B------:R-:W-:-:S04]  /*130e0*/  IMAD.HI.U32 R13, R4, R18, RZ ;  /* 0x00000012040d7227 */ /* 0x000fc800078e00ff */
[----:B------:R-:W-:-:S04]  /*130f0*/  IMAD.MOV R13, RZ, RZ, -R13 ;  /* 0x000000ffff0d7224 */ /* 0x000fc800078e0a0d */
[----:B------:R-:W-:Y:S02]  /*13100*/  IMAD R18, R3, R13, R18 ;  /* 0x0000000d03127224 */ /* 0x000fe400078e0212 */
[----:B------:R-:W-:-:S03]  /*13110*/  IMAD.HI.U32 R13, R4, R19, RZ ;  /* 0x00000013040d7227 */ /* 0x000fc600078e00ff */
[----:B------:R-:W-:Y:S01]  /*13120*/  ISETP.GT.U32.AND P0, PT, R3, R18, PT ;  /* 0x000000120300720c */ /* 0x000fe20003f04070 */
[----:B------:R-:W-:-:S04]  /*13130*/  IMAD.MOV R13, RZ, RZ, -R13 ;  /* 0x000000ffff0d7224 */ /* 0x000fc800078e0a0d */
[----:B------:R-:W-:Y:S02]  /*13140*/  IMAD R19, R3, R13, R19 ;  /* 0x0000000d03137224 */ /* 0x000fe400078e0213 */
[----:B------:R-:W-:-:S04]  /*13150*/  IMAD.MOV.U32 R13, RZ, RZ, R7 ;  /* 0x000000ffff0d7224 */ /* 0x000fc800078e0007 */
[----:B------:R-:W-:Y:S01]  /*13160*/  @!P5 IMAD.MOV R13, RZ, RZ, -R13 ;  /* 0x000000ffff0dd224 */ /* 0x000fe200078e0a0d */
[C---:B------:R-:W-:Y:S01]  /*13170*/  ISETP.GT.U32.AND P5, PT, R3.reuse, R17, PT ;  /* 0x000000110300720c */ /* 0x040fe20003fa4070 */
[----:B------:R-:W-:Y:S02]  /*13180*/  @!P0 IMAD.IADD R18, R18, 0x1, -R3 ;  /* 0x0000000112128824 */ /* 0x000fe400078e0a03 */
[----:B----4-:R-:W-:Y:S02]  /*13190*/  IMAD.MOV.U32 R50, RZ, RZ, R49 ;  /* 0x000000ffff327224 */ /* 0x010fe400078e0031 */
[----:B------:R-:W-:Y:S01]  /*131a0*/  IMAD.MOV.U32 R49, RZ, RZ, R128 ;  /* 0x000000ffff317224 */ /* 0x000fe200078e0080 */
[----:B------:R-:W-:Y:S01]  /*131b0*/  ISETP.GT.U32.AND P0, PT, R3, R18, PT ;  /* 0x000000120300720c */ /* 0x000fe20003f04070 */
[----:B------:R-:W-:Y:S01]  /*131c0*/  IMAD.MOV.U32 R48, RZ, RZ, R45 ;  /* 0x000000ffff307224 */ /* 0x000fe200078e002d */
[----:B------:R-:W-:Y:S01]  /*131d0*/  ISETP.GE.AND P1, PT, R53, RZ, PT ;  /* 0x000000ff3500720c */ /* 0x000fe20003f26270 */
[----:B------:R-:W-:Y:S01]  /*131e0*/  IMAD.MOV.U32 R45, RZ, RZ, R41 ;  /* 0x000000ffff2d7224 */ /* 0x000fe200078e0029 */
[----:B------:R-:W-:Y:S01]  /*131f0*/  IABS R21, R50 ;  /* 0x0000003200157213 */ /* 0x000fe20000000000 */
[----:B------:R-:W-:Y:S01]  /*13200*/  IMAD.MOV.U32 R65, RZ, RZ, R49 ;  /* 0x000000ffff417224 */ /* 0x000fe200078e0031 */
[----:B------:R-:W2:Y:S01]  /*13210*/  LDL.LU R128, [R1+0x1e8] ;  /* 0x0001e80001807983 */ /* 0x000ea20000300800 */
[----:B------:R-:W-:-:S02]  /*13220*/  IMAD.MOV.U32 R49, RZ, RZ, R47 ;  /* 0x000000ffff317224 */ /* 0x000fc400078e002f */
[----:B------:R-:W-:Y:S02]  /*13230*/  IMAD.MOV.U32 R64, RZ, RZ, R48 ;  /* 0x000000ffff407224 */ /* 0x000fe400078e0030 */
[----:B------:R-:W-:Y:S02]  /*13240*/  IMAD.MOV.U32 R48, RZ, RZ, R46 ;  /* 0x000000ffff307224 */ /* 0x000fe400078e002e */
[----:B------:R-:W-:Y:S01]  /*13250*/  @!P5 IMAD.IADD R17, R17, 0x1, -R3 ;  /* 0x000000011111d824 */ /* 0x000fe200078e0a03 */
[----:B------:R-:W-:Y:S01]  /*13260*/  ISETP.GE.AND P5, PT, R50, RZ, PT ;  /* 0x000000ff3200720c */ /* 0x000fe20003fa6270 */
[----:B------:R-:W-:Y:S02]  /*13270*/  IMAD.MOV.U32 R47, RZ, RZ, R45 ;  /* 0x000000ffff2f7224 */ /* 0x000fe400078e002d */
[----:B------:R-:W-:Y:S02]  /*13280*/  IMAD.MOV.U32 R46, RZ, RZ, R44 ;  /* 0x000000ffff2e7224 */ /* 0x000fe400078e002c */
[----:B------:R-:W-:-:S02]  /*13290*/  IMAD.MOV.U32 R50, RZ, RZ, R49 ;  /* 0x000000ffff327224 */ /* 0x000fc400078e0031 */
[----:B------:R-:W-:Y:S02]  /*132a0*/  IMAD.MOV.U32 R45, RZ, RZ, R37 ;  /* 0x000000ffff2d7224 */ /* 0x000fe400078e0025 */
[----:B------:R-:W-:Y:S02]  /*132b0*/  IMAD.MOV.U32 R41, RZ, RZ, R124 ;  /* 0x000000ffff297224 */ /* 0x000fe400078e007c */
[----:B------:R-:W-:Y:S01]  /*132c0*/  IMAD.MOV.U32 R44, RZ, RZ, R29 ;  /* 0x000000ffff2c7224 */ /* 0x000fe200078e001d */
[----:B------:R-:W4:Y:S01]  /*132d0*/  LDL.LU R124, [R1+0x3f0] ;  /* 0x0003f000017c7983 */ /* 0x000f220000300800 */
[----:B------:R-:W-:Y:S02]  /*132e0*/  IMAD.MOV.U32 R49, RZ, RZ, R48 ;  /* 0x000000ffff317224 */ /* 0x000fe400078e0030 */
[----:B------:R-:W-:Y:S01]  /*132f0*/  IMAD.MOV.U32 R37, RZ, RZ, R28 ;  /* 0x000000ffff257224 */ /* 0x000fe200078e001c */
[----:B------:R-:W-:Y:S01]  /*13300*/  STL [R1+0x1de8], R10 ;  /* 0x001de80a01007387 */ /* 0x000fe20000100800 */
[----:B------:R-:W-:Y:S01]  /*13310*/  IMAD.MOV.U32 R48, RZ, RZ, R47 ;  /* 0x000000ffff307224 */ /* 0x000fe200078e002f */
[----:B------:R-:W-:Y:S01]  /*13320*/  IABS R22, R50 ;  /* 0x0000003200167213 */ /* 0x000fe20000000000 */
[----:B------:R-:W-:Y:S01]  /*13330*/  IMAD.MOV.U32 R47, RZ, RZ, R46 ;  /* 0x000000ffff2f7224 */ /* 0x000fe200078e002e */
[----:B------:R-:W-:Y:S01]  /*13340*/  STL [R1+0x1dec], R11 ;  /* 0x001dec0b01007387 */ /* 0x000fe20000100800 */
[----:B------:R-:W-:Y:S01]  /*13350*/  @!P2 IMAD.MOV R17, RZ, RZ, -R17 ;  /* 0x000000ffff11a224 */ /* 0x000fe200078e0a11 */
[----:B------:R-:W-:Y:S01]  /*13360*/  ISETP.GE.AND P2, PT, R50, RZ, PT ;  /* 0x000000ff3200720c */ /* 0x000fe20003f46270 */
[----:B------:R-:W-:Y:S01]  /*13370*/  IMAD.MOV.U32 R46, RZ, RZ, R45 ;  /* 0x000000ffff2e7224 */ /* 0x000fe200078e002d */
[----:B------:R-:W-:Y:S01]  /*13380*/  STL [R1+0x1df0], R12 ;  /* 0x001df00c01007387 */ /* 0x000fe20000100800 */
[----:B------:R-:W-:-:S02]  /*13390*/  IMAD.MOV.U32 R45, RZ, RZ, R44 ;  /* 0x000000ffff2d7224 */ /* 0x000fc400078e002c */
[----:B------:R-:W-:Y:S01]  /*133a0*/  IMAD.MOV.U32 R50, RZ, RZ, R49 ;  /* 0x000000ffff327224 */ /* 0x000fe200078e0031 */
[----:B------:R-:W-:Y:S01]  /*133b0*/  STL [R1+0x1df4], R13 ;  /* 0x001df40d01007387 */ /* 0x000fe20000100800 */
[----:B------:R-:W-:Y:S02]  /*133c0*/  IMAD.MOV.U32 R44, RZ, RZ, R37 ;  /* 0x000000ffff2c7224 */ /* 0x000fe400078e0025 */
[----:B------:R-:W-:Y:S01]  /*133d0*/  @!P0 IMAD.IADD R18, R18, 0x1, -R3 ;  /* 0x0000000112128824 */ /* 0x000fe200078e0a03 */
[----:B------:R-:W-:Y:S01]  /*133e0*/  STL [R1+0x1df8], R14 ;  /* 0x001df80e01007387 */ /* 0x000fe20000100800 */
[----:B------:R-:W-:Y:S02]  /*133f0*/  IMAD.MOV.U32 R49, RZ, RZ, R48 ;  /* 0x000000ffff317224 */ /* 0x000fe400078e0030 */
[----:B------:R-:W-:Y:S01]  /*13400*/  IMAD.MOV.U32 R48, RZ, RZ, R47 ;  /* 0x000000ffff307224 */ /* 0x000fe200078e002f */
[----:B------:R-:W-:Y:S01]  /*13410*/  STL [R1+0x1dfc], R15 ;  /* 0x001dfc0f01007387 */ /* 0x000fe20000100800 */
[----:B------:R-:W-:-:S02]  /*13420*/  IMAD.MOV.U32 R47, RZ, RZ, R46 ;  /* 0x000000ffff2f7224 */ /* 0x000fc400078e002e */
[----:B------:R-:W-:Y:S01]  /*13430*/  IMAD.MOV.U32 R28, RZ, RZ, R129 ;  /* 0x000000ffff1c7224 */ /* 0x000fe200078e0081 */
[----:B------:R-:W3:Y:S01]  /*13440*/  LDL.LU R29, [R1+0x28c] ;  /* 0x00028c00011d7983 */ /* 0x000ee20000300800 */
[----:B------:R-:W-:Y:S02]  /*13450*/  IMAD.MOV.U32 R46, RZ, RZ, R45 ;  /* 0x000000ffff2e7224 */ /* 0x000fe400078e002d */
[----:B------:R-:W-:Y:S01]  /*13460*/  IMAD.MOV.U32 R45, RZ, RZ, R44 ;  /* 0x000000ffff2d7224 */ /* 0x000fe200078e002c */
[----:B------:R-:W4:Y:S01]  /*13470*/  LDL.LU R129, [R1+0x4bc] ;  /* 0x0004bc0001817983 */ /* 0x000f220000300800 */
[----:B------:R-:W-:Y:S02]  /*13480*/  @!P1 IMAD.MOV R18, RZ, RZ, -R18 ;  /* 0x000000ffff129224 */ /* 0x000fe400078e0a12 */
[----:B------:R-:W-:Y:S01]  /*13490*/  IMAD.MOV.U32 R44, RZ, RZ, R43 ;  /* 0x000000ffff2c7224 */ /* 0x000fe200078e002b */
[----:B------:R-:W-:Y:S01]  /*134a0*/  STL [R1+0x1e00], R16 ;  /* 0x001e001001007387 */ /* 0x000fe20000100800 */
[----:B------:R-:W-:-:S02]  /*134b0*/  IMAD.MOV.U32 R43, RZ, RZ, R42 ;  /* 0x000000ffff2b7224 */ /* 0x000fc400078e002a */
[----:B------:R-:W-:Y:S01]  /*134c0*/  IMAD.MOV.U32 R42, RZ, RZ, R36 ;  /* 0x000000ffff2a7224 */ /* 0x000fe200078e0024 */
[----:B------:R-:W4:Y:S01]  /*134d0*/  LDL.LU R37, [R1+0x410] ;  /* 0x0004100001257983 */ /* 0x000f220000300800 */
[----:B------:R-:W-:-:S03]  /*134e0*/  IMAD.MOV.U32 R61, RZ, RZ, R49 ;  /* 0x000000ffff3d7224 */ /* 0x000fc600078e0031 */
[----:B------:R-:W-:Y:S01]  /*134f0*/  STL [R1+0x1e04], R17 ;  /* 0x001e041101007387 */ /* 0x000fe20000100800 */
[----:B------:R-:W-:-:S03]  /*13500*/  IMAD.MOV.U32 R62, RZ, RZ, R48 ;  /* 0x000000ffff3e7224 */ /* 0x000fc600078e0030 */
[----:B------:R-:W3:Y:S04]  /*13510*/  LDL.LU R36, [R1+0x214] ;  /* 0x0002140001247983 */ /* 0x000ee80000300800 */
[----:B------:R-:W-:Y:S04]  /*13520*/  STL [R1+0x1e08], R18 ;  /* 0x001e081201007387 */ /* 0x000fe80000100800 */
[----:B------:R-:W4:Y:S04]  /*13530*/  LDL.LU R49, [R1+0x1e4] ;  /* 0x0001e40001317983 */ /* 0x000f280000300800 */
[----:B------:R-:W4:Y:S01]  /*13540*/  LDL.LU R48, [R1+0x1d8] ;  /* 0x0001d80001307983 */ /* 0x000f220000300800 */
[----:B------:R-:W-:Y:S01]  /*13550*/  ISETP.GT.U32.AND P3, PT, R3, R19, PT ;  /* 0x000000130300720c */ /* 0x000fe20003f64070 */
[----:B------:R-:W-:-:S12]  /*13560*/  IMAD.HI.U32 R7, R4, R21, RZ ;  /* 0x0000001504077227 */ /* 0x000fd800078e00ff */
[----:B------:R-:W-:-:S05]  /*13570*/  @!P3 IMAD.IADD R19, R19, 0x1, -R3 ;  /* 0x000000011313b824 */ /* 0x000fca00078e0a03 */
[----:B------:R-:W-:Y:S01]  /*13580*/  ISETP.GT.U32.AND P3, PT, R3, R19, PT ;  /* 0x000000130300720c */ /* 0x000fe20003f64070 */
[----:B------:R-:W-:-:S04]  /*13590*/  IMAD.MOV R7, RZ, RZ, -R7 ;  /* 0x000000ffff077224 */ /* 0x000fc800078e0a07 */
[----:B------:R-:W-:-:S08]  /*135a0*/  IMAD R21, R3, R7, R21 ;  /* 0x0000000703157224 */ /* 0x000fd000078e0215 */
[----:B------:R-:W-:Y:S01]  /*135b0*/  @!P3 IMAD.IADD R19, R19, 0x1, -R3 ;  /* 0x000000011313b824 */ /* 0x000fe200078e0a03 */
[----:B------:R-:W-:Y:S01]  /*135c0*/  ISETP.GT.U32.AND P3, PT, R3, R21, PT ;  /* 0x000000150300720c */ /* 0x000fe20003f64070 */
[----:B------:R-:W-:Y:S01]  /*135d0*/  IMAD.MOV.U32 R60, RZ, RZ, R47 ;  /* 0x000000ffff3c7224 */ /* 0x000fe200078e002f */
[----:B------:R-:W-:Y:S01]  /*135e0*/  ISETP.GE.AND P6, PT, R51, RZ, PT ;  /* 0x000000ff3300720c */ /* 0x000fe20003fc6270 */
[----:B------:R-:W-:Y:S01]  /*135f0*/  IMAD.MOV.U32 R63, RZ, RZ, R46 ;  /* 0x000000ffff3f7224 */ /* 0x000fe200078e002e */
[----:B------:R-:W-:Y:S01]  /*13600*/  ISETP.GE.AND P1, PT, R50, RZ, PT ;  /* 0x000000ff3200720c */ /* 0x000fe20003f26270 */
[----:B------:R-:W-:Y:S01]  /*13610*/  IMAD.MOV.U32 R51, RZ, RZ, R45 ;  /* 0x000000ffff337224 */ /* 0x000fe200078e002d */
[----:B------:R-:W-:Y:S01]  /*13620*/  IABS R23, R50 ;  /* 0x0000003200177213 */ /* 0x000fe20000000000 */
[----:B------:R-:W-:Y:S01]  /*13630*/  IMAD.MOV.U32 R46, RZ, RZ, R42 ;  /* 0x000000ffff2e7224 */ /* 0x000fe200078e002a */
[----:B------:R-:W-:Y:S02]  /*13640*/  ISETP.GE.AND P4, PT, R52, RZ, PT ;  /* 0x000000ff3400720c */ /* 0x000fe40003f86270 */
[----:B------:R-:W-:-:S03]  /*13650*/  IABS R24, R51 ;  /* 0x0000003300187213 */ /* 0x000fc60000000000 */
[----:B------:R-:W-:Y:S01]  /*13660*/  @!P3 IMAD.IADD R21, R21, 0x1, -R3 ;  /* 0x000000011515b824 */ /* 0x000fe200078e0a03 */
[----:B------:R-:W-:Y:S01]  /*13670*/  ISETP.GE.AND P3, PT, R51, RZ, PT ;  /* 0x000000ff3300720c */ /* 0x000fe20003f66270 */
[----:B--2---:R-:W-:Y:S02]  /*13680*/  IMAD.MOV.U32 R50, RZ, RZ, R128 ;  /* 0x000000ffff327224 */ /* 0x004fe400078e0080 */
[----:B---3--:R-:W-:Y:S02]  /*13690*/  IMAD.MOV.U32 R47, RZ, RZ, R36 ;  /* 0x000000ffff2f7224 */ /* 0x008fe400078e0024 */
[----:B------:R-:W2:Y:S04]  /*136a0*/  LDL.LU R36, [R1+0x2c0] ;  /* 0x0002c00001247983 */ /* 0x000ea80000300800 */
[----:B------:R-:W3:Y:S04]  /*136b0*/  LDL.LU R42, [R1+0x2b0] ;  /* 0x0002b000012a7983 */ /* 0x000ee80000300800 */
[----:B------:R-:W3:Y:S01]  /*136c0*/  LDL.LU R128, [R1+0x404] ;  /* 0x0004040001807983 */ /* 0x000ee20000300800 */
[----:B----4-:R-:W-:-:S02]  /*136d0*/  IMAD.MOV.U32 R59, RZ, RZ, R48 ;  /* 0x000000ffff3b7224 */ /* 0x010fc400078e0030 */
[----:B------:R-:W-:Y:S02]  /*136e0*/  IMAD.MOV.U32 R48, RZ, RZ, R33 ;  /* 0x000000ffff307224 */ /* 0x000fe400078e0021 */
[----:B------:R-:W4:Y:S04]  /*136f0*/  LDL.LU R33, [R1+0x3e4] ;  /* 0x0003e40001217983 */ /* 0x000f280000300800 */
[----:B------:R-:W2:Y:S04]  /*13700*/  LDL.LU R52, [R1+0x1fc] ;  /* 0x0001fc0001347983 */ /* 0x000ea80000300800 */
[----:B------:R-:W3:Y:S01]  /*13710*/  LDL.LU R51, [R1+0x290] ;  /* 0x0002900001337983 */ /* 0x000ee20000300800 */
[----:B------:R-:W-:Y:S01]  /*13720*/  ISETP.GT.U32.AND P0, PT, R3, R20, PT ;  /* 0x000000140300720c */ /* 0x000fe20003f04070 */
[----:B------:R-:W-:-:S12]  /*13730*/  IMAD.HI.U32 R2, R4, R22, RZ ;  /* 0x0000001604027227 */ /* 0x000fd800078e00ff */
[----:B------:R-:W-:-:S05]  /*13740*/  @!P0 IMAD.IADD R20, R20, 0x1, -R3 ;  /* 0x0000000114148824 */ /* 0x000fca00078e0a03 */
[----:B------:R-:W-:Y:S01]  /*13750*/  ISETP.GT.U32.AND P0, PT, R3, R20, PT ;  /* 0x000000140300720c */ /* 0x000fe20003f04070 */
[----:B------:R-:W-:-:S04]  /*13760*/  IMAD.MOV R2, RZ, RZ, -R2 ;  /* 0x000000ffff027224 */ /* 0x000fc800078e0a02 */
[----:B------:R-:W-:Y:S02]  /*13770*/  IMAD R22, R3, R2, R22 ;  /* 0x0000000203167224 */ /* 0x000fe400078e0216 */
[----:B------:R-:W-:-:S06]  /*13780*/  IMAD.HI.U32 R7, R4, R23, RZ ;  /* 0x0000001704077227 */ /* 0x000fcc00078e00ff */
[----:B------:R-:W-:Y:S01]  /*13790*/  @!P0 IMAD.IADD R20, R20, 0x1, -R3 ;  /* 0x0000000114148824 */ /* 0x000fe200078e0a03 */
[C---:B------:R-:W-:Y:S01]  /*137a0*/  ISETP.GT.U32.AND P0, PT, R3.reuse, R22, PT ;  /* 0x000000160300720c */ /* 0x040fe20003f04070 */
[----:B------:R-:W-:Y:S02]  /*137b0*/  IMAD.MOV.U32 R45, RZ, RZ, R43 ;  /* 0x000000ffff2d7224 */ /* 0x000fe400078e002b */
[----:B------:R-:W-:Y:S01]  /*137c0*/  @!P4 IMAD.MOV R19, RZ, RZ, -R19 ;  /* 0x000000ffff13c224 */ /* 0x000fe200078e0a13 */
[----:B------:R-:W-:Y:S01]  /*137d0*/  ISETP.GT.U32.AND P4, PT, R3, R21, PT ;  /* 0x000000150300720c */ /* 0x000fe20003f84070 */
[----:B------:R-:W-:Y:S01]  /*137e0*/  IMAD.MOV.U32 R43, RZ, RZ, R26 ;  /* 0x000000ffff2b7224 */ /* 0x000fe200078e001a */
[----:B------:R-:W-:Y:S01]  /*137f0*/  IABS R26, R64 ;  /* 0x00000040001a7213 */ /* 0x000fe20000000000 */
[----:B------:R-:W-:-:S04]  /*13800*/  IMAD.HI.U32 R6, R4, R24, RZ ;  /* 0x0000001804067227 */ /* 0x000fc800078e00ff */
[----:B------:R-:W-:Y:S02]  /*13810*/  IMAD.MOV R7, RZ, RZ, -R7 ;  /* 0x000000ffff077224 */ /* 0x000fe400078e0a07 */
[----:B------:R-:W-:Y:S02]  /*13820*/  IMAD.MOV R6, RZ, RZ, -R6 ;  /* 0x000000ffff067224 */ /* 0x000fe400078e0a06 */
[----:B------:R-:W-:Y:S02]  /*13830*/  IMAD R23, R3, R7, R23 ;  /* 0x0000000703177224 */ /* 0x000fe400078e0217 */
[----:B------:R-:W-:Y:S01]  /*13840*/  IMAD.HI.U32 R2, R4, R26, RZ ;  /* 0x0000001a04027227 */ /* 0x000fe200078e00ff */
[----:B------:R-:W-:-:S03]  /*13850*/  IABS R25, R65 ;  /* 0x0000004100197213 */ /* 0x000fc60000000000 */
[----:B------:R-:W-:Y:S01]  /*13860*/  IMAD.MOV.U32 R53, RZ, RZ, R27 ;  /* 0x000000ffff357224 */ /* 0x000fe200078e001b */
[----:B------:R-:W-:Y:S01]  /*13870*/  IABS R27, R63 ;  /* 0x0000003f001b7213 */ /* 0x000fe20000000000 */
[C---:B------:R-:W-:Y:S02]  /*13880*/  IMAD R24, R3.reuse, R6, R24 ;  /* 0x0000000603187224 */ /* 0x040fe400078e0218 */
[--C-:B------:R-:W-:Y:S02]  /*13890*/  @!P0 IMAD.IADD R22, R22, 0x1, -R3.reuse ;  /* 0x0000000116168824 */ /* 0x100fe400078e0a03 */
[----:B------:R-:W-:Y:S01]  /*138a0*/  @!P6 IMAD.MOV R20, RZ, RZ, -R20 ;  /* 0x000000ffff14e224 */ /* 0x000fe200078e0a14 */
[C---:B------:R-:W-:Y:S01]  /*138b0*/  ISETP.GT.U32.AND P6, PT, R3.reuse, R23, PT ;  /* 0x000000170300720c */ /* 0x040fe20003fc4070 */
[----:B------:R-:W-:Y:S01]  /*138c0*/  IMAD.MOV R2, RZ, RZ, -R2 ;  /* 0x000000ffff027224 */ /* 0x000fe200078e0a02 */
[----:B------:R-:W-:Y:S01]  /*138d0*/  ISETP.GT.U32.AND P0, PT, R3, R22, PT ;  /* 0x000000160300720c */ /* 0x000fe20003f04070 */
[----:B------:R-:W-:Y:S01]  /*138e0*/  @!P4 IMAD.IADD R21, R21, 0x1, -R3 ;  /* 0x000000011515c824 */ /* 0x000fe200078e0a03 */
[C---:B------:R-:W-:Y:S01]  /*138f0*/  ISETP.GT.U32.AND P4, PT, R3.reuse, R24, PT ;  /* 0x000000180300720c */ /* 0x040fe20003f84070 */
[----:B------:R-:W-:-:S02]  /*13900*/  IMAD R26, R3, R2, R26 ;  /* 0x00000002031a7224 */ /* 0x000fc400078e021a */
[----:B------:R-:W-:-:S04]  /*13910*/  IMAD.HI.U32 R5, R4, R25, RZ ;  /* 0x0000001904057227 */ /* 0x000fc800078e00ff */
[----:B------:R-:W-:-:S04]  /*13920*/  IMAD.HI.U32 R2, R4, R27, RZ ;  /* 0x0000001b04027227 */ /* 0x000fc800078e00ff */
[----:B------:R-:W-:Y:S02]  /*13930*/  IMAD.MOV R5, RZ, RZ, -R5 ;  /* 0x000000ffff057224 */ /* 0x000fe400078e0a05 */
[----:B------:R-:W-:Y:S02]  /*13940*/  IMAD.MOV R2, RZ, RZ, -R2 ;  /* 0x000000ffff027224 */ /* 0x000fe400078e0a02 */
[----:B------:R-:W-:Y:S02]  /*13950*/  IMAD R25, R3, R5, R25 ;  /* 0x0000000503197224 */ /* 0x000fe400078e0219 */
[----:B------:R-:W-:Y:S01]  /*13960*/  @!P6 IMAD.IADD R23, R23, 0x1, -R3 ;  /* 0x000000011717e824 */ /* 0x000fe200078e0a03 */
[C---:B------:R-:W-:Y:S01]  /*13970*/  ISETP.GT.U32.AND P6, PT, R3.reuse, R26, PT ;  /* 0x0000001a0300720c */ /* 0x040fe20003fc4070 */
[C---:B------:R-:W-:Y:S02]  /*13980*/  IMAD R27, R3.reuse, R2, R27 ;  /* 0x00000002031b7224 */ /* 0x040fe400078e021b */
[--C-:B------:R-:W-:Y:S01]  /*13990*/  @!P0 IMAD.IADD R22, R22, 0x1, -R3.reuse ;  /* 0x0000000116168824 */ /* 0x100fe200078e0a03 */
[C---:B------:R-:W-:Y:S01]  /*139a0*/  ISETP.GT.U32.AND P0, PT, R3.reuse, R25, PT ;  /* 0x000000190300720c */ /* 0x040fe20003f04070 */
[----:B------:R-:W-:Y:S01]  /*139b0*/  @!P4 IMAD.IADD R24, R24, 0x1, -R3 ;  /* 0x000000011818c824 */ /* 0x000fe200078e0a03 */
[----:B------:R-:W-:Y:S01]  /*139c0*/  ISETP.GT.U32.AND P4, PT, R3, R27, PT ;  /* 0x0000001b0300720c */ /* 0x000fe20003f84070 */
[----:B------:R-:W-:-:S02]  /*139d0*/  IMAD.MOV.U32 R57, RZ, RZ, R50 ;  /* 0x000000ffff397224 */ /* 0x000fc400078e0032 */
[----:B------:R-:W-:Y:S02]  /*139e0*/  IMAD.MOV.U32 R50, RZ, RZ, R46 ;  /* 0x000000ffff327224 */ /* 0x000fe400078e002e */
[----:B------:R-:W-:Y:S02]  /*139f0*/  IMAD.MOV.U32 R55, RZ, RZ, R44 ;  /* 0x000000ffff377224 */ /* 0x000fe400078e002c */
[----:B------:R-:W-:Y:S02]  /*13a00*/  IMAD.MOV.U32 R44, RZ, RZ, R38 ;  /* 0x000000ffff2c7224 */ /* 0x000fe400078e0026 */
[----:B------:R-:W-:Y:S02]  /*13a10*/  IMAD.MOV.U32 R46, RZ, RZ, R35 ;  /* 0x000000ffff2e7224 */ /* 0x000fe400078e0023 */
[----:B------:R-:W-:Y:S01]  /*13a20*/  IMAD.MOV.U32 R38, RZ, RZ, R30 ;  /* 0x000000ffff267224 */ /* 0x000fe200078e001e */
[----:B------:R-:W-:Y:S01]  /*13a30*/  IABS R30, R61 ;  /* 0x0000003d001e7213 */ /* 0x000fe20000000000 */
[----:B------:R-:W-:Y:S01]  /*13a40*/  IMAD.MOV.U32 R35, RZ, RZ, R28 ;  /* 0x000000ffff237224 */ /* 0x000fe200078e001c */
[----:B------:R-:W-:Y:S01]  /*13a50*/  IABS R28, R60 ;  /* 0x0000003c001c7213 */ /* 0x000fe20000000000 */
[----:B------:R-:W-:-:S02]  /*13a60*/  @!P6 IMAD.IADD R26, R26, 0x1, -R3 ;  /* 0x000000011a1ae824 */ /* 0x000fc400078e0a03 */
[----:B------:R-:W-:Y:S02]  /*13a70*/  IMAD.MOV.U32 R58, RZ, RZ, R49 ;  /* 0x000000ffff3a7224 */ /* 0x000fe400078e0031 */
[--C-:B------:R-:W-:Y:S01]  /*13a80*/  @!P0 IMAD.IADD R25, R25, 0x1, -R3.reuse ;  /* 0x0000000119198824 */ /* 0x100fe200078e0a03 */
[----:B------:R-:W-:Y:S01]  /*13a90*/  ISETP.GT.U32.AND P0, PT, R3, R23, PT ;  /* 0x000000170300720c */ /* 0x000fe20003f04070 */
[----:B------:R-:W-:Y:S01]  /*13aa0*/  @!P4 IMAD.IADD R27, R27, 0x1, -R3 ;  /* 0x000000011b1bc824 */ /* 0x000fe200078e0a03 */
[----:B------:R-:W-:Y:S01]  /*13ab0*/  ISETP.GT.U32.AND P4, PT, R3, R26, PT ;  /* 0x0000001a0300720c */ /* 0x000fe20003f84070 */
[----:B------:R-:W-:Y:S01]  /*13ac0*/  IMAD.MOV.U32 R49, RZ, RZ, R29 ;  /* 0x000000ffff317224 */ /* 0x000fe200078e001d */
[----:B------:R-:W-:Y:S01]  /*13ad0*/  IABS R29, R62 ;  /* 0x0000003e001d7213 */ /* 0x000fe20000000000 */
[----:B------:R-:W-:-:S04]  /*13ae0*/  IMAD.HI.U32 R6, R4, R28, RZ ;  /* 0x0000001c04067227 */ /* 0x000fc800078e00ff */
[----:B------:R-:W-:Y:S01]  /*13af0*/  IMAD.HI.U32 R2, R4, R30, RZ ;  /* 0x0000001e04027227 */ /* 0x000fe200078e00ff */
[----:B------:R-:W-:-:S03]  /*13b00*/  ISETP.GT.U32.AND P6, PT, R3, R24, PT ;  /* 0x000000180300720c */ /* 0x000fc60003fc4070 */
[----:B------:R-:W-:Y:S02]  /*13b10*/  IMAD.MOV R6, RZ, RZ, -R6 ;  /* 0x000000ffff067224 */ /* 0x000fe400078e0a06 */
[----:B------:R-:W-:Y:S02]  /*13b20*/  IMAD.MOV R2, RZ, RZ, -R2 ;  /* 0x000000ffff027224 */ /* 0x000fe400078e0a02 */
[----:B------:R-:W-:-:S04]  /*13b30*/  IMAD.HI.U32 R5, R4, R29, RZ ;  /* 0x0000001d04057227 */ /* 0x000fc800078e00ff */
[----:B------:R-:W-:Y:S02]  /*13b40*/  IMAD.MOV.U32 R54, RZ, RZ, R45 ;  /* 0x000000ffff367224 */ /* 0x000fe400078e002d */
[----:B------:R-:W-:Y:S02]  /*13b50*/  IMAD.MOV.U32 R45, RZ, RZ, R37 ;  /* 0x000000ffff2d7224 */ /* 0x000fe400078e0025 */
[----:B------:R-:W-:Y:S01]  /*13b60*/  IMAD.MOV.U32 R37, RZ, RZ, R31 ;  /* 0x000000ffff257224 */ /* 0x000fe200078e001f */
[----:B------:R-:W-:Y:S01]  /*13b70*/  IABS R31, R59 ;  /* 0x0000003b001f7213 */ /* 0x000fe20000000000 */
[C---:B------:R-:W-:Y:S02]  /*13b80*/  IMAD R28, R3.reuse, R6, R28 ;  /* 0x00000006031c7224 */ /* 0x040fe400078e021c */
[----:B------:R-:W-:Y:S02]  /*13b90*/  IMAD R30, R3, R2, R30 ;  /* 0x00000002031e7224 */ /* 0x000fe400078e021e */
[----:B------:R-:W-:-:S02]  /*13ba0*/  IMAD.MOV R5, RZ, RZ, -R5 ;  /* 0x000000ffff057224 */ /* 0x000fc400078e0a05 */
[----:B------:R-:W-:Y:S01]  /*13bb0*/  @!P5 IMAD.MOV R21, RZ, RZ, -R21 ;  /* 0x000000ffff15d224 */ /* 0x000fe200078e0a15 */
[C---:B------:R-:W-:Y:S01]  /*13bc0*/  ISETP.GT.U32.AND P5, PT, R3.reuse, R25, PT ;  /* 0x000000190300720c */ /* 0x040fe20003fa4070 */
[----:B------:R-:W-:Y:S01]  /*13bd0*/  @!P2 IMAD.MOV R22, RZ, RZ, -R22 ;  /* 0x000000ffff16a224 */ /* 0x000fe200078e0a16 */
[----:B------:R-:W-:Y:S01]  /*13be0*/  ISETP.GT.U32.AND P2, PT, R3, R27, PT ;  /* 0x0000001b0300720c */ /* 0x000fe20003f44070 */
[--C-:B------:R-:W-:Y:S01]  /*13bf0*/  @!P0 IMAD.IADD R23, R23, 0x1, -R3.reuse ;  /* 0x0000000117178824 */ /* 0x100fe200078e0a03 */
[C---:B------:R-:W-:Y:S01]  /*13c00*/  ISETP.GT.U32.AND P0, PT, R3.reuse, R28, PT ;  /* 0x0000001c0300720c */ /* 0x040fe20003f04070 */
[----:B------:R-:W-:Y:S01]  /*13c10*/  @!P4 IMAD.IADD R26, R26, 0x1, -R3 ;  /* 0x000000011a1ac824 */ /* 0x000fe200078e0a03 */
[C---:B------:R-:W-:Y:S01]  /*13c20*/  ISETP.GT.U32.AND P4, PT, R3.reuse, R30, PT ;  /* 0x0000001e0300720c */ /* 0x040fe20003f84070 */
[----:B------:R-:W-:Y:S02]  /*13c30*/  IMAD R29, R3, R5, R29 ;  /* 0x00000005031d7224 */ /* 0x000fe400078e021d */
[----:B------:R-:W-:-:S04]  /*13c40*/  IMAD.HI.U32 R5, R4, R31, RZ ;  /* 0x0000001f04057227 */ /* 0x000fc800078e00ff */
[----:B------:R-:W-:Y:S01]  /*13c50*/  @!P6 IMAD.IADD R24, R24, 0x1, -R3 ;  /* 0x000000011818e824 */ /* 0x000fe200078e0a03 */
[----:B------:R-:W-:Y:S01]  /*13c60*/  ISETP.GT.U32.AND P6, PT, R3, R29, PT ;  /* 0x0000001d0300720c */ /* 0x000fe20003fc4070 */
[----:B------:R-:W-:Y:S02]  /*13c70*/  IMAD.MOV R5, RZ, RZ, -R5 ;  /* 0x000000ffff057224 */ /* 0x000fe400078e0a05 */
[----:B------:R-:W-:Y:S02]  /*13c80*/  @!P5 IMAD.IADD R25, R25, 0x1, -R3 ;  /* 0x000000011919d824 */ /* 0x000fe400078e0a03 */
[----:B------:R-:W-:Y:S01]  /*13c90*/  IMAD R31, R3, R5, R31 ;  /* 0x00000005031f7224 */ /* 0x000fe200078e021f */
[----:B------:R-:W-:Y:S01]  /*13ca0*/  ISETP.GE.AND P5, PT, R65, RZ, PT ;  /* 0x000000ff4100720c */ /* 0x000fe20003fa6270 */
[--C-:B------:R-:W-:Y:S01]  /*13cb0*/  @!P2 IMAD.IADD R27, R27, 0x1, -R3.reuse ;  /* 0x000000011b1ba824 */ /* 0x100fe200078e0a03 */
[----:B------:R-:W-:Y:S01]  /*13cc0*/  ISETP.GE.AND P2, PT, R64, RZ, PT ;  /* 0x000000ff4000720c */ /* 0x000fe20003f46270 */
[--C-:B------:R-:W-:Y:S01]  /*13cd0*/  @!P0 IMAD.IADD R28, R28, 0x1, -R3.reuse ;  /* 0x000000011c1c8824 */ /* 0x100fe200078e0a03 */
[----:B------:R-:W-:Y:S01]  /*13ce0*/  ISETP.GE.AND P0, PT, R63, RZ, PT ;  /* 0x000000ff3f00720c */ /* 0x000fe20003f06270 */
[--C-:B------:R-:W-:Y:S01]  /*13cf0*/  @!P4 IMAD.IADD R30, R30, 0x1, -R3.reuse ;  /* 0x000000011e1ec824 */ /* 0x100fe200078e0a03 */
[----:B------:R-:W-:Y:S01]  /*13d00*/  ISETP.GT.U32.AND P4, PT, R3, R31, PT ;  /* 0x0000001f0300720c */ /* 0x000fe20003f84070 */
[----:B------:R-:W-:Y:S01]  /*13d10*/  IMAD.MOV.U32 R56, RZ, RZ, R32 ;  /* 0x000000ffff387224 */ /* 0x000fe200078e0020 */
[----:B------:R-:W-:Y:S01]  /*13d20*/  IABS R32, R58 ;  /* 0x0000003a00207213 */ /* 0x000fe20000000000 */
[----:B------:R-:W-:Y:S01]  /*13d30*/  @!P6 IMAD.IADD R29, R29, 0x1, -R3 ;  /* 0x000000011d1de824 */ /* 0x000fe200078e0a03 */
[----:B------:R-:W-:Y:S01]  /*13d40*/  ISETP.GE.AND P6, PT, R60, RZ, PT ;  /* 0x000000ff3c00720c */ /* 0x000fe20003fc6270 */
[----:B------:R-:W-:-:S02]  /*13d50*/  IMAD.MOV.U32 R60, RZ, RZ, R56 ;  /* 0x000000ffff3c7224 */ /* 0x000fc400078e0038 */
[----:B------:R-:W-:Y:S01]  /*13d60*/  IMAD.MOV.U32 R56, RZ, RZ, R54 ;  /* 0x000000ffff387224 */ /* 0x000fe200078e0036 */
[----:B------:R-:W-:Y:S01]  /*13d70*/  STL [R1+0x1e0c], R19 ;  /* 0x001e0c1301007387 */ /* 0x000fe20000100800 */
[----:B------:R-:W-:-:S03]  /*13d80*/  IMAD.HI.U32 R2, R4, R32, RZ ;  /* 0x0000002004027227 */ /* 0x000fc600078e00ff */
[----:B------:R0:W-:Y:S01]  /*13d90*/  STL [R1+0x1e10], R20 ;  /* 0x001e101401007387 */ /* 0x0001e20000100800 */
[----:B------:R-:W-:Y:S02]  /*13da0*/  @!P1 IMAD.MOV R23, RZ, RZ, -R23 ;  /* 0x000000ffff179224 */ /* 0x000fe400078e0a17 */
[----:B------:R-:W-:Y:S01]  /*13db0*/  @!P3 IMAD.MOV R24, RZ, RZ, -R24 ;  /* 0x000000ffff18b224 */ /* 0x000fe200078e0a18 */
[----:B------:R-:W-:Y:S01]  /*13dc0*/  STL [R1+0x1e14], R21 ;  /* 0x001e141501007387 */ /* 0x000fe20000100800 */
[----:B------:R-:W-:Y:S02]  /*13dd0*/  @!P5 IMAD.MOV R25, RZ, RZ, -R25 ;  /* 0x000000ffff19d224 */ /* 0x000fe400078e0a19 */
[----:B------:R-:W-:Y:S01]  /*13de0*/  @!P2 IMAD.MOV R26, RZ, RZ, -R26 ;  /* 0x000000ffff1aa224 */ /* 0x000fe200078e0a1a */
[----:B------:R-:W-:Y:S01]  /*13df0*/  STL [R1+0x1e18], R22 ;  /* 0x001e181601007387 */ /* 0x000fe20000100800 */
[----:B------:R-:W-:Y:S01]  /*13e00*/  IMAD.MOV R6, RZ, RZ, -R2 ;  /* 0x000000ffff067224 */ /* 0x000fe200078e0a02 */
[----:B------:R-:W-:Y:S01]  /*13e10*/  IABS R2, R57 ;  /* 0x0000003900027213 */ /* 0x000fe20000000000 */
[----:B------:R-:W-:-:S02]  /*13e20*/  @!P0 IMAD.MOV R27, RZ, RZ, -R27 ;  /* 0x000000ffff1b8224 */ /* 0x000fc400078e0a1b */
[----:B------:R-:W-:Y:S01]  /*13e30*/  @!P4 IMAD.IADD R31, R31, 0x1, -R3 ;  /* 0x000000011f1fc824 */ /* 0x000fe200078e0a03 */
[----:B------:R-:W-:Y:S01]  /*13e40*/  ISETP.GE.AND P4, PT, R57, RZ, PT ;  /* 0x000000ff3900720c */ /* 0x000fe20003f86270 */
[----:B------:R-:W-:Y:S02]  /*13e50*/  IMAD.MOV.U32 R57, RZ, RZ, R56 ;  /* 0x000000ffff397224 */ /* 0x000fe400078e0038 */
[----:B------:R-:W-:Y:S02]  /*13e60*/  IMAD.MOV.U32 R56, RZ, RZ, R55 ;  /* 0x000000ffff387224 */ /* 0x000fe400078e0037 */
[----:B--2---:R-:W-:Y:S02]  /*13e70*/  IMAD.MOV.U32 R54, RZ, RZ, R52 ;  /* 0x000000ffff367224 */ /* 0x004fe400078e0034 */
[----:B---3--:R-:W-:Y:S02]  /*13e80*/  IMAD.MOV.U32 R52, RZ, RZ, R51 ;  /* 0x000000ffff347224 */ /* 0x008fe400078e0033 */
[----:B------:R-:W-:-:S02]  /*13e90*/  IMAD.MOV.U32 R51, RZ, RZ, R49 ;  /* 0x000000ffff337224 */ /* 0x000fc400078e0031 */
[----:B------:R-:W-:Y:S02]  /*13ea0*/  IMAD.MOV.U32 R49, RZ, RZ, R38 ;  /* 0x000000ffff317224 */ /* 0x000fe400078e0026 */
[----:B------:R-:W-:Y:S02]  /*13eb0*/  IMAD.MOV.U32 R38, RZ, RZ, R129 ;  /* 0x000000ffff267224 */ /* 0x000fe400078e0081 */
[----:B------:R-:W2:Y:S01]  /*13ec0*/  LDL.LU R129, [R1+0x408] ;  /* 0x0004080001817983 */ /* 0x000ea20000300800 */
[----:B------:R-:W-:-:S03]  /*13ed0*/  IMAD.MOV.U32 R55, RZ, RZ, R54 ;  /* 0x000000ffff377224 */ /* 0x000fc600078e0036 */
[----:B------:R1:W-:Y:S01]  /*13ee0*/  STL [R1+0x1e1c], R23 ;  /* 0x001e1c1701007387 */ /* 0x0003e20000100800 */
[----:B------:R-:W-:-:S03]  /*13ef0*/  IMAD.MOV.U32 R54, RZ, RZ, R53 ;  /* 0x000000ffff367224 */ /* 0x000fc600078e0035 */
[----:B------:R-:W-:Y:S04]  /*13f00*/  STL [R1+0x1e20], R24 ;  /* 0x001e201801007387 */ /* 0x000fe80000100800 */
[----:B------:R-:W-:Y:S04]  /*13f10*/  STL [R1+0x1e24], R25 ;  /* 0x001e241901007387 */ /* 0x000fe80000100800 */
[----:B------:R-:W-:Y:S04]  /*13f20*/  STL [R1+0x1e28], R26 ;  /* 0x001e281a01007387 */ /* 0x000fe80000100800 */
[----:B------:R-:W-:Y:S04]  /*13f30*/  STL [R1+0x1e2c], R27 ;  /* 0x001e2c1b01007387 */ /* 0x000fe80000100800 */
[----:B------:R-:W3:Y:S01]  /*13f40*/  LDL.LU R53, [R1+0x210] ;  /* 0x0002100001357983 */ /* 0x000ee20000300800 */
[----:B------:R-:W-:-:S02]  /*13f50*/  ISETP.GT.U32.AND P1, PT, R3, R28, PT ;  /* 0x0000001c0300720c */ /* 0x000fc40003f24070 */
[----:B------:R-:W-:Y:S02]  /*13f60*/  ISETP.GT.U32.AND P3, PT, R3, R29, PT ;  /* 0x0000001d0300720c */ /* 0x000fe40003f64070 */
[----:B------:R-:W-:-:S09]  /*13f70*/  ISETP.GE.AND P2, PT, R62, RZ, PT ;  /* 0x000000ff3e00720c */ /* 0x000fd20003f46270 */
[--C-:B------:R-:W-:Y:S02]  /*13f80*/  @!P1 IMAD.IADD R28, R28, 0x1, -R3.reuse ;  /* 0x000000011c1c9824 */ /* 0x100fe400078e0a03 */
[----:B------:R-:W-:Y:S02]  /*13f90*/  @!P3 IMAD.IADD R29, R29, 0x1, -R3 ;  /* 0x000000011d1db824 */ /* 0x000fe400078e0a03 */
[----:B------:R-:W-:Y:S02]  /*13fa0*/  @!P6 IMAD.MOV R28, RZ, RZ, -R28 ;  /* 0x000000ffff1ce224 */ /* 0x000fe400078e0a1c */
[----:B------:R-:W-:Y:S01]  /*13fb0*/  @!P2 IMAD.MOV R29, RZ, RZ, -R29 ;  /* 0x000000ffff1da224 */ /* 0x000fe200078e0a1d */
[----:B------:R-:W-:Y:S01]  /*13fc0*/  ISETP.GE.AND P3, PT, R59, RZ, PT ;  /* 0x000000ff3b00720c */ /* 0x000fe20003f66270 */
[----:B------:R-:W-:Y:S01]  /*13fd0*/  IMAD.MOV.U32 R59, RZ, RZ, R55 ;  /* 0x000000ffff3b7224 */ /* 0x000fe200078e0037 */
[----:B------:R-:W-:Y:S01]  /*13fe0*/  STL [R1+0x1e30], R28 ;  /* 0x001e301c01007387 */ /* 0x000fe20000100800 */
[----:B------:R-:W-:-:S02]  /*13ff0*/  IMAD.MOV.U32 R72, RZ, RZ, R57 ;  /* 0x000000ffff487224 */ /* 0x000fc400078e0039 */
[----:B------:R-:W-:Y:S01]  /*14000*/  IMAD.MOV.U32 R55, RZ, RZ, R47 ;  /* 0x000000ffff377224 */ /* 0x000fe200078e002f */
[----:B------:R-:W-:Y:S04]  /*14010*/  STL [R1+0x1e34], R29 ;  /* 0x001e341d01007387 */ /* 0x000fe80000100800 */
[----:B------:R-:W2:Y:S01]  /*14020*/  LDL.LU R47, [R1+0x52c] ;  /* 0x00052c00012f7983 */ /* 0x000ea20000300800 */
[----:B---3--:R-:W-:-:S03]  /*14030*/  IMAD.MOV.U32 R57, RZ, RZ, R53 ;  /* 0x000000ffff397224 */ /* 0x008fc600078e0035 */
[----:B------:R-:W3:Y:S01]  /*14040*/  LDL.LU R53, [R1+0x2a0] ;  /* 0x0002a00001357983 */ /* 0x000ee20000300800 */
[----:B------:R-:W-:Y:S02]  /*14050*/  ISETP.GT.U32.AND P5, PT, R3, R30, PT ;  /* 0x0000001e0300720c */ /* 0x000fe40003fa4070 */
[----:B------:R-:W-:Y:S01]  /*14060*/  ISETP.GE.AND P1, PT, R61, RZ, PT ;  /* 0x000000ff3d00720c */ /* 0x000fe20003f26270 */
[----:B------:R-:W-:Y:S02]  /*14070*/  IMAD.MOV.U32 R61, RZ, RZ, R56 ;  /* 0x000000ffff3d7224 */ /* 0x000fe400078e0038 */
[----:B------:R-:W-:Y:S02]  /*14080*/  IMAD.MOV.U32 R56, RZ, RZ, R50 ;  /* 0x000000ffff387224 */ /* 0x000fe400078e0032 */
[----:B------:R-:W-:-:S06]  /*14090*/  IMAD.MOV.U32 R71, RZ, RZ, R59 ;  /* 0x000000ffff477224 */ /* 0x000fcc00078e003b */
[----:B------:R-:W-:Y:S01]  /*140a0*/  @!P5 IMAD.IADD R30, R30, 0x1, -R3 ;  /* 0x000000011e1ed824 */ /* 0x000fe200078e0a03 */
[----:B------:R-:W-:Y:S01]  /*140b0*/  ISETP.GE.AND P5, PT, R58, RZ, PT ;  /* 0x000000ff3a00720c */ /* 0x000fe20003fa6270 */
[----:B------:R-:W-:Y:S02]  /*140c0*/  IMAD.MOV.U32 R58, RZ, RZ, R54 ;  /* 0x000000ffff3a7224 */ /* 0x000fe400078e0036 */
[----:B------:R-:W-:Y:S02]  /*140d0*/  IMAD.MOV.U32 R54, RZ, RZ, R43 ;  /* 0x000000ffff367224 */ /* 0x000fe400078e002b */
[----:B------:R-:W-:Y:S02]  /*140e0*/  IMAD.MOV.U32 R59, RZ, RZ, R58 ;  /* 0x000000ffff3b7224 */ /* 0x000fe400078e003a */
[----:B------:R-:W-:Y:S02]  /*140f0*/  IMAD.MOV.U32 R58, RZ, RZ, R57 ;  /* 0x000000ffff3a7224 */ /* 0x000fe400078e0039 */
[----:B------:R-:W-:-:S02]  /*14100*/  IMAD.MOV.U32 R57, RZ, RZ, R56 ;  /* 0x000000ffff397224 */ /* 0x000fc400078e0038 */
[----:B------:R-:W-:Y:S02]  /*14110*/  IMAD.MOV.U32 R56, RZ, RZ, R55 ;  /* 0x000000ffff387224 */ /* 0x000fe400078e0037 */
[----:B------:R-:W-:Y:S02]  /*14120*/  IMAD.MOV.U32 R55, RZ, RZ, R54 ;  /* 0x000000ffff377224 */ /* 0x000fe400078e0036 */
[----:B------:R-:W-:-:S05]  /*14130*/  @!P1 IMAD.MOV R30, RZ, RZ, -R30 ;  /* 0x000000ffff1e9224 */ /* 0x000fca00078e0a1e */
[----:B------:R-:W-:Y:S01]  /*14140*/  STL [R1+0x1e38], R30 ;  /* 0x001e381e01007387 */ /* 0x000fe20000100800 */
[----:B------:R-:W-:Y:S02]  /*14150*/  IMAD.MOV.U32 R68, RZ, RZ, R56 ;  /* 0x000000ffff447224 */ /* 0x000fe400078e0038 */
[----:B------:R-:W-:Y:S02]  /*14160*/  IMAD.MOV.U32 R66, RZ, RZ, R55 ;  /* 0x000000ffff427224 */ /* 0x000fe400078e0037 */
[----:B------:R-:W-:Y:S02]  /*14170*/  IMAD.MOV.U32 R70, RZ, RZ, R57 ;  /* 0x000000ffff467224 */ /* 0x000fe400078e0039 */
[----:B------:R-:W-:Y:S02]  /*14180*/  IMAD R32, R3, R6, R32 ;  /* 0x0000000603207224 */ /* 0x000fe400078e0220 */
[----:B---3--:R-:W-:Y:S02]  /*14190*/  IMAD.MOV.U32 R54, RZ, RZ, R53 ;  /* 0x000000ffff367224 */ /* 0x008fe400078e0035 */
[----:B------:R-:W-:-:S02]  /*141a0*/  IMAD.MOV.U32 R53, RZ, RZ, R52 ;  /* 0x000000ffff357224 */ /* 0x000fc400078e0034 */
        /* <DEDUP_REMOVED lines=8> */
[----:B------:R-:W-:Y:S02]  /*14230*/  IMAD.MOV.U32 R40, RZ, RZ, R39 ;  /* 0x000000ffff287224 */ /* 0x000fe400078e0027 */
[----:B------:R-:W3:Y:S01]  /*14240*/  LDL.LU R39, [R1+0x3d0] ;  /* 0x0003d00001277983 */ /* 0x000ee20000300800 */
[----:B------:R-:W-:Y:S02]  /*14250*/  IMAD.MOV.U32 R64, RZ, RZ, R44 ;  /* 0x000000ffff407224 */ /* 0x000fe400078e002c */
[----:B------:R-:W-:Y:S01]  /*14260*/  IMAD.MOV.U32 R63, RZ, RZ, R45 ;  /* 0x000000ffff3f7224 */ /* 0x000fe200078e002d */
[----:B------:R-:W2:Y:S01]  /*14270*/  LDL.LU R44, [R1+0x4e0] ;  /* 0x0004e000012c7983 */ /* 0x000ea20000300800 */
[----:B------:R-:W-:-:S03]  /*14280*/  IMAD.MOV.U32 R56, RZ, RZ, R54 ;  /* 0x000000ffff387224 */ /* 0x000fc600078e0036 */
[----:B------:R-:W2:Y:S01]  /*14290*/  LDL.LU R45, [R1+0x518] ;  /* 0x00051800012d7983 */ /* 0x000ea20000300800 */
[----:B------:R-:W-:-:S03]  /*142a0*/  IMAD.MOV.U32 R57, RZ, RZ, R53 ;  /* 0x000000ffff397224 */ /* 0x000fc600078e0035 */
[----:B------:R-:W2:Y:S04]  /*142b0*/  LDL.LU R55, [R1+0x520] ;  /* 0x0005200001377983 */ /* 0x000ea80000300800 */
[----:B------:R-:W2:Y:S04]  /*142c0*/  LDL.LU R54, [R1+0x328] ;  /* 0x0003280001367983 */ /* 0x000ea80000300800 */
[----:B------:R-:W2:Y:S01]  /*142d0*/  LDL.LU R53, [R1+0x5a0] ;  /* 0x0005a00001357983 */ /* 0x000ea20000300800 */
[----:B------:R-:W-:Y:S01]  /*142e0*/  IMAD.HI.U32 R5, R4, R2, RZ ;  /* 0x0000000204057227 */ /* 0x000fe200078e00ff */
[----:B------:R-:W-:-:S03]  /*142f0*/  ISETP.GT.U32.AND P0, PT, R3, R32, PT ;  /* 0x000000200300720c */ /* 0x000fc60003f04070 */
[----:B------:R-:W-:-:S04]  /*14300*/  IMAD.MOV R5, RZ, RZ, -R5 ;  /* 0x000000ffff057224 */ /* 0x000fc800078e0a05 */
[----:B------:R-:W-:Y:S01]  /*14310*/  IMAD R2, R3, R5, R2 ;  /* 0x0000000503027224 */ /* 0x000fe200078e0202 */
[----:B------:R-:W-:-:S04]  /*14320*/  ISETP.GE.AND P2, PT, R34, RZ, PT ;  /* 0x000000ff2200720c */ /* 0x000fc80003f46270 */
[C---:B------:R-:W-:Y:S01]  /*14330*/  ISETP.GT.U32.AND P1, PT, R3.reuse, R2, PT ;  /* 0x000000020300720c */ /* 0x040fe20003f24070 */
[----:B------:R-:W-:Y:S01]  /*14340*/  @!P0 IMAD.IADD R32, R32, 0x1, -R3 ;  /* 0x0000000120208824 */ /* 0x000fe200078e0a03 */
[C---:B------:R-:W-:Y:S01]  /*14350*/  ISETP.GT.U32.AND P0, PT, R3.reuse, R31, PT ;  /* 0x0000001f0300720c */ /* 0x040fe20003f04070 */
[----:B------:R-:W-:Y:S01]  /*14360*/  IMAD.MOV.U32 R50, RZ, RZ, R35 ;  /* 0x000000ffff327224 */ /* 0x000fe200078e0023 */
[----:B------:R-:W-:Y:S02]  /*14370*/  IABS R34, R34 ;  /* 0x0000002200227213 */ /* 0x000fe40000000000 */
[----:B------:R-:W-:Y:S02]  /*14380*/  IABS R35, R61 ;  /* 0x0000003d00237213 */ /* 0x000fe40000000000 */
[----:B------:R-:W-:Y:S01]  /*14390*/  ISETP.GT.U32.AND P6, PT, R3, R32, PT ;  /* 0x000000200300720c */ /* 0x000fe20003fc4070 */
[----:B------:R-:W-:-:S04]  /*143a0*/  IMAD.HI.U32 R5, R4, R34, RZ ;  /* 0x0000002204057227 */ /* 0x000fc800078e00ff */
[----:B------:R-:W-:-:S04]  /*143b0*/  IMAD.HI.U32 R6, R4, R35, RZ ;  /* 0x0000002304067227 */ /* 0x000fc800078e00ff */
[----:B------:R-:W-:Y:S02]  /*143c0*/  IMAD.MOV R5, RZ, RZ, -R5 ;  /* 0x000000ffff057224 */ /* 0x000fe400078e0a05 */
[----:B------:R-:W-:Y:S01]  /*143d0*/  IMAD.MOV.U32 R43, RZ, RZ, R36 ;  /* 0x000000ffff2b7224 */ /* 0x000fe200078e0024 */
[----:B------:R-:W-:Y:S01]  /*143e0*/  IABS R36, R60 ;  /* 0x0000003c00247213 */ /* 0x000fe20000000000 */
[--C-:B------:R-:W-:Y:S02]  /*143f0*/  @!P1 IMAD.IADD R2, R2, 0x1, -R3.reuse ;  /* 0x0000000102029824 */ /* 0x100fe400078e0a03 */
[----:B------:R-:W-:Y:S02]  /*14400*/  IMAD.MOV R6, RZ, RZ, -R6 ;  /* 0x000000ffff067224 */ /* 0x000fe400078e0a06 */
[--C-:B------:R-:W-:Y:S02]  /*14410*/  @!P0 IMAD.IADD R31, R31, 0x1, -R3.reuse ;  /* 0x000000011f1f8824 */ /* 0x100fe400078e0a03 */
[C---:B------:R-:W-:Y:S01]  /*14420*/  IMAD R34, R3.reuse, R5, R34 ;  /* 0x0000000503227224 */ /* 0x040fe200078e0222 */
[----:B------:R-:W-:Y:S01]  /*14430*/  ISETP.GT.U32.AND P1, PT, R3, R2, PT ;  /* 0x000000020300720c */ /* 0x000fe20003f24070 */
[----:B------:R-:W-:-:S02]  /*14440*/  @!P6 IMAD.IADD R32, R32, 0x1, -R3 ;  /* 0x000000012020e824 */ /* 0x000fc400078e0a03 */
[----:B------:R-:W-:Y:S02]  /*14450*/  IMAD R35, R3, R6, R35 ;  /* 0x0000000603237224 */ /* 0x000fe400078e0223 */
[----:B------:R-:W-:Y:S01]  /*14460*/  IMAD.HI.U32 R7, R4, R36, RZ ;  /* 0x0000002404077227 */ /* 0x000fe200078e00ff */
[----:B------:R-:W-:-:S03]  /*14470*/  ISETP.GE.AND P0, PT, R61, RZ, PT ;  /* 0x000000ff3d00720c */ /* 0x000fc60003f06270 */
[----:B------:R-:W-:Y:S01]  /*14480*/  @!P3 IMAD.MOV R31, RZ, RZ, -R31 ;  /* 0x000000ffff1fb224 */ /* 0x000fe200078e0a1f */
[C---:B------:R-:W-:Y:S01]  /*14490*/  ISETP.GT.U32.AND P3, PT, R3.reuse, R34, PT ;  /* 0x000000220300720c */ /* 0x040fe20003f64070 */
[----:B------:R-:W-:Y:S01]  /*144a0*/  @!P5 IMAD.MOV R32, RZ, RZ, -R32 ;  /* 0x000000ffff20d224 */ /* 0x000fe200078e0a20 */
[C---:B------:R-:W-:Y:S01]  /*144b0*/  ISETP.GT.U32.AND P5, PT, R3.reuse, R35, PT ;  /* 0x000000230300720c */ /* 0x040fe20003fa4070 */
[----:B------:R-:W-:Y:S02]  /*144c0*/  IMAD.MOV R5, RZ, RZ, -R7 ;  /* 0x000000ffff057224 */ /* 0x000fe400078e0a07 */
[----:B------:R-:W-:Y:S02]  /*144d0*/  IMAD.MOV.U32 R61, RZ, RZ, R48 ;  /* 0x000000ffff3d7224 */ /* 0x000fe400078e0030 */
[----:B------:R-:W-:Y:S01]  /*144e0*/  IMAD.MOV.U32 R48, RZ, RZ, R37 ;  /* 0x000000ffff307224 */ /* 0x000fe200078e0025 */
[----:B------:R-:W-:Y:S01]  /*144f0*/  IABS R37, R66 ;  /* 0x0000004200257213 */ /* 0x000fe20000000000 */
[----:B------:R-:W-:Y:S01]  /*14500*/  IMAD R36, R3, R5, R36 ;  /* 0x0000000503247224 */ /* 0x000fe200078e0224 */
[----:B------:R-:W-:Y:S01]  /*14510*/  ISETP.GE.AND P6, PT, R60, RZ, PT ;  /* 0x000000ff3c00720c */ /* 0x000fe20003fc6270 */
[----:B------:R-:W-:-:S02]  /*14520*/  @!P1 IMAD.IADD R2, R2, 0x1, -R3 ;  /* 0x0000000102029824 */ /* 0x000fc400078e0a03 */
[----:B------:R-:W-:Y:S01]  /*14530*/  IMAD.HI.U32 R5, R4, R37, RZ ;  /* 0x0000002504057227 */ /* 0x000fe200078e00ff */
[----:B------:R-:W-:-:S03]  /*14540*/  ISETP.GT.U32.AND P1, PT, R3, R36, PT ;  /* 0x000000240300720c */ /* 0x000fc60003f24070 */
[----:B------:R-:W-:Y:S02]  /*14550*/  IMAD.MOV.U32 R69, RZ, RZ, R58 ;  /* 0x000000ffff457224 */ /* 0x000fe400078e003a */
[----:B------:R-:W-:Y:S02]  /*14560*/  IMAD.MOV.U32 R60, RZ, RZ, R52 ;  /* 0x000000ffff3c7224 */ /* 0x000fe400078e0034 */
[----:B------:R-:W-:Y:S02]  /*14570*/  IMAD.MOV.U32 R58, RZ, RZ, R49 ;  /* 0x000000ffff3a7224 */ /* 0x000fe400078e0031 */
[----:B------:R-:W-:Y:S01]  /*14580*/  IMAD.MOV.U32 R52, RZ, RZ, R38 ;  /* 0x000000ffff347224 */ /* 0x000fe200078e0026 */
[----:B------:R-:W-:Y:S01]  /*14590*/  IABS R38, R72 ;  /* 0x0000004800267213 */ /* 0x000fe20000000000 */
[----:B------:R-:W-:Y:S02]  /*145a0*/  @!P3 IMAD.IADD R34, R34, 0x1, -R3 ;  /* 0x000000012222b824 */ /* 0x000fe400078e0a03 */
[----:B------:R-:W-:-:S02]  /*145b0*/  IMAD.MOV.U32 R62, RZ, RZ, R51 ;  /* 0x000000ffff3e7224 */ /* 0x000fc400078e0033 */
[----:B----4-:R-:W-:Y:S02]  /*145c0*/  IMAD.MOV.U32 R49, RZ, RZ, R33 ;  /* 0x000000ffff317224 */ /* 0x010fe400078e0021 */
[----:B------:R-:W-:Y:S02]  /*145d0*/  IMAD.MOV R5, RZ, RZ, -R5 ;  /* 0x000000ffff057224 */ /* 0x000fe400078e0a05 */
[----:B------:R-:W-:Y:S02]  /*145e0*/  @!P5 IMAD.IADD R35, R35, 0x1, -R3 ;  /* 0x000000012323d824 */ /* 0x000fe400078e0a03 */
[----:B------:R-:W-:Y:S01]  /*145f0*/  IMAD.MOV.U32 R33, RZ, RZ, R2 ;  /* 0x000000ffff217224 */ /* 0x000fe200078e0002 */
[C---:B------:R-:W-:Y:S01]  /*14600*/  ISETP.GT.U32.AND P5, PT, R3.reuse, R34, PT ;  /* 0x000000220300720c */ /* 0x040fe20003fa4070 */
[----:B------:R-:W-:Y:S02]  /*14610*/  IMAD R37, R3, R5, R37 ;  /* 0x0000000503257224 */ /* 0x000fe400078e0225 */
[----:B------:R-:W-:-:S04]  /*14620*/  IMAD.HI.U32 R5, R4, R38, RZ ;  /* 0x0000002604057227 */ /* 0x000fc800078e00ff */
[----:B------:R-:W-:Y:S01]  /*14630*/  @!P4 IMAD.MOV R33, RZ, RZ, -R33 ;  /* 0x000000ffff21c224 */ /* 0x000fe200078e0a21 */
[C---:B------:R-:W-:Y:S01]  /*14640*/  ISETP.GT.U32.AND P4, PT, R3.reuse, R35, PT ;  /* 0x000000230300720c */ /* 0x040fe20003f84070 */
[----:B------:R-:W-:Y:S02]  /*14650*/  IMAD.MOV R5, RZ, RZ, -R5 ;  /* 0x000000ffff057224 */ /* 0x000fe400078e0a05 */
[----:B------:R-:W-:Y:S02]  /*14660*/  @!P1 IMAD.IADD R36, R36, 0x1, -R3 ;  /* 0x0000000124249824 */ /* 0x000fe400078e0a03 */
[----:B------:R-:W-:-:S03]  /*14670*/  IMAD R38, R3, R5, R38 ;  /* 0x0000000503267224 */ /* 0x000fc600078e0226 */
[C---:B------:R-:W-:Y:S01]  /*14680*/  ISETP.GT.U32.AND P1, PT, R3.reuse, R36, PT ;  /* 0x000000240300720c */ /* 0x040fe20003f24070 */
[----:B------:R-:W-:Y:S01]  /*14690*/  @!P5 IMAD.IADD R34, R34, 0x1, -R3 ;  /* 0x000000012222d824 */ /* 0x000fe200078e0a03 */
[----:B------:R-:W-:-:S03]  /*146a0*/  ISETP.GT.U32.AND P5, PT, R3, R38, PT ;  /* 0x000000260300720c */ /* 0x000fc60003fa4070 */
[----:B------:R-:W-:Y:S02]  /*146b0*/  @!P4 IMAD.IADD R35, R35, 0x1, -R3 ;  /* 0x000000012323c824 */ /* 0x000fe400078e0a03 */
[----:B------:R-:W-:-:S04]  /*146c0*/  IMAD.MOV.U32 R65, RZ, RZ, R41 ;  /* 0x000000ffff417224 */ /* 0x000fc800078e0029 */
[----:B------:R-:W-:Y:S02]  /*146d0*/  IMAD.MOV.U32 R67, RZ, RZ, R65 ;  /* 0x000000ffff437224 */ /* 0x000fe400078e0041 */
[----:B------:R-:W-:Y:S01]  /*146e0*/  @!P1 IMAD.IADD R36, R36, 0x1, -R3 ;  /* 0x0000000124249824 */ /* 0x000fe200078e0a03 */
[----:B------:R-:W-:Y:S01]  /*146f0*/  ISETP.GE.AND P1, PT, R66, RZ, PT ;  /* 0x000000ff4200720c */ /* 0x000fe20003f26270 */
[----:B------:R-:W-:Y:S02]  /*14700*/  IMAD.MOV.U32 R65, RZ, RZ, R63 ;  /* 0x000000ffff417224 */ /* 0x000fe400078e003f */
[----:B------:R-:W-:Y:S02]  /*14710*/  IMAD.MOV.U32 R63, RZ, RZ, R62 ;  /* 0x000000ffff3f7224 */ /* 0x000fe400078e003e */
[----:B------:R-:W-:Y:S02]  /*14720*/  IMAD.MOV.U32 R66, RZ, RZ, R64 ;  /* 0x000000ffff427224 */ /* 0x000fe400078e0040 */
[----:B------:R-:W-:-:S02]  /*14730*/  IMAD.MOV.U32 R62, RZ, RZ, R57 ;  /* 0x000000ffff3e7224 */ /* 0x000fc400078e0039 */
[----:B------:R-:W-:Y:S02]  /*14740*/  IMAD.MOV.U32 R64, RZ, RZ, R60 ;  /* 0x000000ffff407224 */ /* 0x000fe400078e003c */
[----:B------:R-:W-:Y:S01]  /*14750*/  @!P5 IMAD.IADD R38, R38, 0x1, -R3 ;  /* 0x000000012626d824 */ /* 0x000fe200078e0a03 */
[----:B------:R-:W-:Y:S01]  /*14760*/  ISETP.GE.AND P5, PT, R72, RZ, PT ;  /* 0x000000ff4800720c */ /* 0x000fe20003fa6270 */
[----:B------:R-:W-:Y:S01]  /*14770*/  IMAD.MOV.U32 R60, RZ, RZ, R56 ;  /* 0x000000ffff3c7224 */ /* 0x000fe200078e0038 */
[----:B------:R-:W-:Y:S01]  /*14780*/  STL [R1+0x1e3c], R31 ;  /* 0x001e3c1f01007387 */ /* 0x000fe20000100800 */
[----:B------:R-:W-:Y:S02]  /*14790*/  IMAD.MOV.U32 R72, RZ, RZ, R65 ;  /* 0x000000ffff487224 */ /* 0x000fe400078e0041 */
[----:B------:R-:W-:Y:S01]  /*147a0*/  IMAD.MOV.U32 R65, RZ, RZ, R62 ;  /* 0x000000ffff417224 */ /* 0x000fe200078e003e */
[----:B------:R-:W-:Y:S01]  /*147b0*/  STL [R1+0x1e40], R32 ;  /* 0x001e402001007387 */ /* 0x000fe20000100800 */
[----:B------:R-:W-:-:S03]  /*147c0*/  IMAD.MOV.U32 R73, RZ, RZ, R67 ;  /* 0x000000ffff497224 */ /* 0x000fc600078e0043 */
[----:B------:R-:W-:Y:S01]  /*147d0*/  STL [R1+0x1e44], R33 ;  /* 0x001e442101007387 */ /* 0x000fe20000100800 */
[----:B---3--:R-:W-:Y:S01]  /*147e0*/  IMAD.MOV.U32 R51, RZ, RZ, R39 ;  /* 0x000000ffff337224 */ /* 0x008fe200078e0027 */
[----:B------:R-:W-:-:S05]  /*147f0*/  IABS R39, R71 ;  /* 0x0000004700277213 */ /* 0x000fca0000000000 */
[----:B------:R-:W-:-:S04]  /*14800*/  IMAD.HI.U32 R6, R4, R39, RZ ;  /* 0x0000002704067227 */ /* 0x000fc800078e00ff */
[----:B------:R-:W-:-:S04]  /*14810*/  IMAD.MOV R2, RZ, RZ, -R6 ;  /* 0x000000ffff027224 */ /* 0x000fc800078e0a06 */
[----:B------:R-:W-:-:S05]  /*14820*/  IMAD R39, R3, R2, R39 ;  /* 0x0000000203277224 */ /* 0x000fca00078e0227 */
[----:B------:R-:W-:Y:S01]  /*14830*/  ISETP.GT.U32.AND P4, PT, R3, R39, PT ;  /* 0x000000270300720c */ /* 0x000fe20003f84070 */
[----:B--2---:R-:W-:Y:S02]  /*14840*/  IMAD.MOV.U32 R62, RZ, RZ, R53 ;  /* 0x000000ffff3e7224 */ /* 0x004fe400078e0035 */
[----:B------:R-:W-:Y:S02]  /*14850*/  IMAD.MOV.U32 R53, RZ, RZ, R129 ;  /* 0x000000ffff357224 */ /* 0x000fe400078e0081 */
[----:B------:R-:W2:Y:S08]  /*14860*/  LDL.LU R129, [R1+0x62c] ;  /* 0x00062c0001817983 */ /* 0x000eb00000300800 */
[----:B------:R-:W-:Y:S01]  /*14870*/  @!P4 IMAD.IADD R39, R39, 0x1, -R3 ;  /* 0x000000012727c824 */ /* 0x000fe200078e0a03 */
[----:B------:R-:W-:Y:S01]  /*14880*/  ISETP.GE.AND P4, PT, R71, RZ, PT ;  /* 0x000000ff4700720c */ /* 0x000fe20003f86270 */
[----:B------:R-:W-:-:S02]  /*14890*/  IMAD.MOV.U32 R71, RZ, RZ, R66 ;  /* 0x000000ffff477224 */ /* 0x000fc400078e0042 */
[----:B------:R-:W-:Y:S02]  /*148a0*/  IMAD.MOV.U32 R66, RZ, RZ, R60 ;  /* 0x000000ffff427224 */ /* 0x000fe400078e003c */
[----:B------:R-:W-:Y:S02]  /*148b0*/  IMAD.MOV.U32 R60, RZ, RZ, R54 ;  /* 0x000000ffff3c7224 */ /* 0x000fe400078e0036 */
[----:B------:R-:W3:Y:S04]  /*148c0*/  LDL.LU R54, [R1+0x5f0] ;  /* 0x0005f00001367983 */ /* 0x000ee80000300800 */
[----:B------:R-:W4:Y:S01]  /*148d0*/  LDL.LU R67, [R1+0x260] ;  /* 0x0002600001437983 */ /* 0x000f220000300800 */
[----:B------:R-:W-:Y:S01]  /*148e0*/  ISETP.GT.U32.AND P3, PT, R3, R37, PT ;  /* 0x000000250300720c */ /* 0x000fe20003f64070 */
[----:B------:R-:W-:-:S02]  /*148f0*/  IMAD.MOV.U32 R74, RZ, RZ, R59 ;  /* 0x000000ffff4a7224 */ /* 0x000fc400078e003b */
[----:B------:R-:W-:Y:S02]  /*14900*/  IMAD.MOV.U32 R59, RZ, RZ, R46 ;  /* 0x000000ffff3b7224 */ /* 0x000fe400078e002e */
[----:B------:R-:W-:Y:S01]  /*14910*/  IMAD.MOV.U32 R46, RZ, RZ, R40 ;  /* 0x000000ffff2e7224 */ /* 0x000fe200078e0028 */
[----:B------:R-:W-:-:S07]  /*14920*/  IABS R40, R69 ;  /* 0x0000004500287213 */ /* 0x000fce0000000000 */
[----:B------:R-:W-:Y:S02]  /*14930*/  @!P3 IMAD.IADD R37, R37, 0x1, -R3 ;  /* 0x000000012525b824 */ /* 0x000fe400078e0a03 */
[----:B------:R-:W-:-:S03]  /*14940*/  IMAD.HI.U32 R2, R4, R40, RZ ;  /* 0x0000002804027227 */ /* 0x000fc600078e00ff */
[----:B------:R-:W-:Y:S01]  /*14950*/  ISETP.GT.U32.AND P3, PT, R3, R37, PT ;  /* 0x000000250300720c */ /* 0x000fe20003f64070 */
[----:B------:R-:W-:-:S04]  /*14960*/  IMAD.MOV R2, RZ, RZ, -R2 ;  /* 0x000000ffff027224 */ /* 0x000fc800078e0a02 */
[----:B------:R-:W-:-:S08]  /*14970*/  IMAD R40, R3, R2, R40 ;  /* 0x0000000203287224 */ /* 0x000fd000078e0228 */
[----:B------:R-:W-:Y:S01]  /*14980*/  @!P3 IMAD.IADD R37, R37, 0x1, -R3 ;  /* 0x000000012525b824 */ /* 0x000fe200078e0a03 */
[C---:B------:R-:W-:Y:S01]  /*14990*/  ISETP.GT.U32.AND P3, PT, R3.reuse, R40, PT ;  /* 0x000000280300720c */ /* 0x040fe20003f64070 */
[----:B------:R-:W-:Y:S01]  /*149a0*/  @!P2 IMAD.MOV R34, RZ, RZ, -R34 ;  /* 0x000000ffff22a224 */ /* 0x000fe200078e0a22 */
[----:B------:R-:W-:Y:S01]  /*149b0*/  ISETP.GT.U32.AND P2, PT, R3, R38, PT ;  /* 0x000000260300720c */ /* 0x000fe20003f44070 */
[----:B------:R-:W-:-:S10]  /*149c0*/  @!P0 IMAD.MOV R35, RZ, RZ, -R35 ;  /* 0x000000ffff238224 */ /* 0x000fd400078e0a23 */
[----:B------:R-:W-:-:S05]  /*149d0*/  @!P3 IMAD.IADD R40, R40, 0x1, -R3 ;  /* 0x000000012828b824 */ /* 0x000fca00078e0a03 */
[----:B------:R-:W-:Y:S01]  /*149e0*/  ISETP.GT.U32.AND P0, PT, R3, R40, PT ;  /* 0x000000280300720c */ /* 0x000fe20003f04070 */
[----:B------:R-:W-:Y:S01]  /*149f0*/  @!P6 IMAD.MOV R36, RZ, RZ, -R36 ;  /* 0x000000ffff24e224 */ /* 0x000fe200078e0a24 */
[----:B------:R-:W-:Y:S01]  /*14a00*/  ISETP.GE.AND P6, PT, R69, RZ, PT ;  /* 0x000000ff4500720c */ /* 0x000fe20003fc6270 */
[----:B------:R-:W-:Y:S01]  /*14a10*/  @!P2 IMAD.IADD R38, R38, 0x1, -R3 ;  /* 0x000000012626a824 */ /* 0x000fe200078e0a03 */
[----:B------:R-:W-:Y:S02]  /*14a20*/  IABS R41, R68 ;  /* 0x0000004400297213 */ /* 0x000fe40000000000 */
[----:B------:R-:W-:Y:S01]  /*14a30*/  ISETP.GE.AND P2, PT, R68, RZ, PT ;  /* 0x000000ff4400720c */ /* 0x000fe20003f46270 */
[----:B------:R-:W-:Y:S02]  /*14a40*/  IMAD.MOV.U32 R68, RZ, RZ, R65 ;  /* 0x000000ffff447224 */ /* 0x000fe400078e0041 */
[----:B------:R-:W-:Y:S01]  /*14a50*/  IMAD.MOV.U32 R57, RZ, RZ, R42 ;  /* 0x000000ffff397224 */ /* 0x000fe200078e002a */
[----:B------:R-:W-:Y:S01]  /*14a60*/  IABS R42, R70 ;  /* 0x00000046002a7213 */ /* 0x000fe20000000000 */
[----:B------:R-:W-:-:S02]  /*14a70*/  IMAD.MOV.U32 R65, RZ, RZ, R63 ;  /* 0x000000ffff417224 */ /* 0x000fc400078e003f */
[----:B------:R-:W-:Y:S01]  /*14a80*/  @!P0 IMAD.IADD R40, R40, 0x1, -R3 ;  /* 0x0000000128288824 */ /* 0x000fe200078e0a03 */
[----:B------:R-:W-:Y:S01]  /*14a90*/  ISETP.GE.AND P0, PT, R70, RZ, PT ;  /* 0x000000ff4600720c */ /* 0x000fe20003f06270 */
[----:B------:R-:W-:Y:S01]  /*14aa0*/  IMAD.MOV.U32 R70, RZ, RZ, R68 ;  /* 0x000000ffff467224 */ /* 0x000fe200078e0044 */
[----:B------:R-:W-:Y:S01]  /*14ab0*/  STL [R1+0x1e48], R34 ;  /* 0x001e482201007387 */ /* 0x000fe20000100800 */
[----:B------:R-:W-:-:S03]  /*14ac0*/  IMAD.MOV.U32 R68, RZ, RZ, R65 ;  /* 0x000000ffff447224 */ /* 0x000fc600078e0041 */
[----:B------:R-:W-:Y:S01]  /*14ad0*/  STL [R1+0x1e4c], R35 ;  /* 0x001e4c2301007387 */ /* 0x000fe20000100800 */
[----:B------:R-:W-:-:S03]  /*14ae0*/  IMAD.MOV.U32 R90, RZ, RZ, R70 ;  /* 0x000000ffff5a7224 */ /* 0x000fc600078e0046 */
[----:B------:R-:W-:Y:S01]  /*14af0*/  STL [R1+0x1e50], R36 ;  /* 0x001e502401007387 */ /* 0x000fe20000100800 */
[----:B------:R-:W-:Y:S02]  /*14b00*/  IMAD.MOV.U32 R80, RZ, RZ, R68 ;  /* 0x000000ffff507224 */ /* 0x000fe400078e0044 */
[----:B----4-:R-:W-:Y:S02]  /*14b10*/  IMAD.MOV.U32 R69, RZ, RZ, R67 ;  /* 0x000000ffff457224 */ /* 0x010fe400078e0043 */
[----:B------:R-:W-:Y:S02]  /*14b20*/  IMAD.MOV.U32 R67, RZ, RZ, R66 ;  /* 0x000000ffff437224 */ /* 0x000fe400078e0042 */
[----:B------:R-:W-:Y:S02]  /*14b30*/  IMAD.MOV.U32 R66, RZ, RZ, R64 ;  /* 0x000000ffff427224 */ /* 0x000fe400078e0040 */
[----:B------:R-:W-:Y:S02]  /*14b40*/  IMAD.MOV.U32 R64, RZ, RZ, R55 ;  /* 0x000000ffff407224 */ /* 0x000fe400078e0037 */
[----:B------:R-:W-:-:S02]  /*14b50*/  IMAD.MOV.U32 R55, RZ, RZ, R44 ;  /* 0x000000ffff377224 */ /* 0x000fc400078e002c */
[----:B------:R-:W-:Y:S02]  /*14b60*/  IMAD.MOV.U32 R75, RZ, RZ, R69 ;  /* 0x000000ffff4b7224 */ /* 0x000fe400078e0045 */
[----:B------:R-:W-:Y:S02]  /*14b70*/  IMAD.MOV.U32 R69, RZ, RZ, R66 ;  /* 0x000000ffff457224 */ /* 0x000fe400078e0042 */
[----:B------:R-:W-:Y:S02]  /*14b80*/  IMAD.MOV.U32 R66, RZ, RZ, R55 ;  /* 0x000000ffff427224 */ /* 0x000fe400078e0037 */
[----:B------:R-:W-:Y:S02]  /*14b90*/  IMAD.MOV.U32 R55, RZ, RZ, R53 ;  /* 0x000000ffff377224 */ /* 0x000fe400078e0035 */
[----:B------:R-:W-:Y:S02]  /*14ba0*/  IMAD.MOV.U32 R53, RZ, RZ, R51 ;  /* 0x000000ffff357224 */ /* 0x000fe400078e0033 */
[----:B------:R-:W4:Y:S01]  /*14bb0*/  LDL.LU R51, [R1+0x3c4] ;  /* 0x0003c40001337983 */ /* 0x000f220000300800 */
[----:B------:R-:W-:-:S03]  /*14bc0*/  IMAD.MOV.U32 R91, RZ, RZ, R69 ;  /* 0x000000ffff5b7224 */ /* 0x000fc600078e0045 */
[----:B------:R-:W2:Y:S04]  /*14bd0*/  LDL.LU R70, [R1+0x294] ;  /* 0x0002940001467983 */ /* 0x000ea80000300800 */
[----:B------:R-:W3:Y:S04]  /*14be0*/  LDL.LU R69, [R1+0x2ac] ;  /* 0x0002ac0001457983 */ /* 0x000ee80000300800 */
[----:B------:R-:W4:Y:S01]  /*14bf0*/  LDL.LU R68, [R1+0x2a8] ;  /* 0x0002a80001447983 */ /* 0x000f220000300800 */
[----:B------:R-:W-:-:S04]  /*14c00*/  IMAD.HI.U32 R2, R4, R41, RZ ;  /* 0x0000002904027227 */ /* 0x000fc800078e00ff */
[----:B------:R-:W-:Y:S01]  /*14c10*/  IMAD.MOV R2, RZ, RZ, -R2 ;  /* 0x000000ffff027224 */ /* 0x000fe200078e0a02 */
[C---:B------:R-:W-:Y:S01]  /*14c20*/  ISETP.GT.U32.AND P3, PT, R3.reuse, R39, PT ;  /* 0x000000270300720c */ /* 0x040fe20003f64070 */
[----:B------:R-:W-:Y:S01]  /*14c30*/  IMAD.MOV.U32 R56, RZ, RZ, R43 ;  /* 0x000000ffff387224 */ /* 0x000fe200078e002b */
[----:B------:R-:W-:Y:S01]  /*14c40*/  IABS R43, R74 ;  /* 0x0000004a002b7213 */ /* 0x000fe20000000000 */
[----:B------:R-:W-:Y:S02]  /*14c50*/  IMAD R41, R3, R2, R41 ;  /* 0x0000000203297224 */ /* 0x000fe400078e0229 */
[----:B------:R-:W-:-:S04]  /*14c60*/  IMAD.HI.U32 R2, R4, R42, RZ ;  /* 0x0000002a04027227 */ /* 0x000fc800078e00ff */
[----:B------:R-:W-:Y:S01]  /*14c70*/  @!P1 IMAD.MOV R37, RZ, RZ, -R37 ;  /* 0x000000ffff259224 */ /* 0x000fe200078e0a25 */
[----:B------:R-:W-:Y:S01]  /*14c80*/  ISETP.GT.U32.AND P1, PT, R3, R41, PT ;  /* 0x000000290300720c */ /* 0x000fe20003f24070 */
[----:B------:R-:W-:-:S04]  /*14c90*/  IMAD.HI.U32 R5, R4, R43, RZ ;  /* 0x0000002b04057227 */ /* 0x000fc800078e00ff */
[----:B------:R-:W-:Y:S02]  /*14ca0*/  IMAD.MOV R2, RZ, RZ, -R2 ;  /* 0x000000ffff027224 */ /* 0x000fe400078e0a02 */
[----:B------:R-:W-:Y:S02]  /*14cb0*/  IMAD.MOV R5, RZ, RZ, -R5 ;  /* 0x000000ffff057224 */ /* 0x000fe400078e0a05 */
[C---:B------:R-:W-:Y:S02]  /*14cc0*/  IMAD R42, R3.reuse, R2, R42 ;  /* 0x00000002032a7224 */ /* 0x040fe400078e022a */
[----:B------:R-:W-:Y:S02]  /*14cd0*/  IMAD R43, R3, R5, R43 ;  /* 0x00000005032b7224 */ /* 0x000fe400078e022b */
[--C-:B------:R-:W-:Y:S01]  /*14ce0*/  @!P3 IMAD.IADD R39, R39, 0x1, -R3.reuse ;  /* 0x000000012727b824 */ /* 0x100fe200078e0a03 */
[----:B------:R-:W-:Y:S01]  /*14cf0*/  ISETP.GT.U32.AND P3, PT, R3, R42, PT ;  /* 0x0000002a0300720c */ /* 0x000fe20003f64070 */
[----:B------:R-:W-:Y:S01]  /*14d00*/  @!P1 IMAD.IADD R41, R41, 0x1, -R3 ;  /* 0x0000000129299824 */ /* 0x000fe200078e0a03 */
[----:B------:R-:W-:-:S11]  /*14d10*/  ISETP.GT.U32.AND P1, PT, R3, R43, PT ;  /* 0x0000002b0300720c */ /* 0x000fd60003f24070 */
[--C-:B------:R-:W-:Y:S02]  /*14d20*/  @!P3 IMAD.IADD R42, R42, 0x1, -R3.reuse ;  /* 0x000000012a2ab824 */ /* 0x100fe400078e0a03 */
[----:B------:R-:W-:-:S03]  /*14d30*/  @!P1 IMAD.IADD R43, R43, 0x1, -R3 ;  /* 0x000000012b2b9824 */ /* 0x000fc600078e0a03 */
[----:B------:R-:W-:Y:S01]  /*14d40*/  ISETP.GT.U32.AND P1, PT, R3, R42, PT ;  /* 0x0000002a0300720c */ /* 0x000fe20003f24070 */
[----:B------:R-:W-:Y:S02]  /*14d50*/  IMAD.MOV.U32 R63, RZ, RZ, R60 ;  /* 0x000000ffff3f7224 */ /* 0x000fe400078e003c */
[----:B------:R-:W-:Y:S01]  /*14d60*/  IMAD.MOV.U32 R60, RZ, RZ, R45 ;  /* 0x000000ffff3c7224 */ /* 0x000fe200078e002d */
[----:B------:R-:W-:-:S03]  /*14d70*/  IABS R45, R71 ;  /* 0x00000047002d7213 */ /* 0x000fc60000000000 */
[----:B------:R-:W-:-:S06]  /*14d80*/  IMAD.MOV.U32 R65, RZ, RZ, R60 ;  /* 0x000000ffff417224 */ /* 0x000fcc00078e003c */
[----:B------:R-:W-:Y:S01]  /*14d90*/  @!P1 IMAD.IADD R42, R42, 0x1, -R3 ;  /* 0x000000012a2a9824 */ /* 0x000fe200078e0a03 */
[----:B------:R-:W-:Y:S01]  /*14da0*/  ISETP.GE.AND P1, PT, R71, RZ, PT ;  /* 0x000000ff4700720c */ /* 0x000fe20003f26270 */
[----:B------:R-:W-:Y:S01]  /*14db0*/  @!P5 IMAD.MOV R38, RZ, RZ, -R38 ;  /* 0x000000ffff26d224 */ /* 0x000fe200078e0a26 */
[----:B------:R-:W-:Y:S01]  /*14dc0*/  ISETP.GT.U32.AND P5, PT, R3, R41, PT ;  /* 0x000000290300720c */ /* 0x000fe20003fa4070 */
[----:B------:R-:W-:-:S04]  /*14dd0*/  IMAD.HI.U32 R5, R4, R45, RZ ;  /* 0x0000002d04057227 */ /* 0x000fc800078e00ff */
[----:B------:R-:W-:Y:S02]  /*14de0*/  IMAD.MOV R5, RZ, RZ, -R5 ;  /* 0x000000ffff057224 */ /* 0x000fe400078e0a05 */
[----:B--2---:R-:W-:Y:S02]  /*14df0*/  IMAD.MOV.U32 R71, RZ, RZ, R70 ;  /* 0x000000ffff477224 */ /* 0x004fe400078e0046 */
[----:B---3--:R-:W-:Y:S02]  /*14e00*/  IMAD.MOV.U32 R70, RZ, RZ, R69 ;  /* 0x000000ffff467224 */ /* 0x008fe400078e0045 */
[----:B----4-:R-:W-:Y:S02]  /*14e10*/  IMAD.MOV.U32 R69, RZ, RZ, R68 ;  /* 0x000000ffff457224 */ /* 0x010fe400078e0044 */
[----:B------:R-:W-:Y:S02]  /*14e20*/  IMAD.MOV.U32 R68, RZ, RZ, R67 ;  /* 0x000000ffff447224 */ /* 0x000fe400078e0043 */
        /* <DEDUP_REMOVED lines=8> */
[----:B------:R-:W-:Y:S01]  /*14eb0*/  IMAD.MOV.U32 R87, RZ, RZ, R70 ;  /* 0x000000ffff577224 */ /* 0x000fe200078e0046 */
[----:B------:R-:W2:Y:S04]  /*14ec0*/  LDL.LU R128, [R1+0x2e8] ;  /* 0x0002e80001807983 */ /* 0x000ea80000300800 */
[----:B------:R-:W3:Y:S01]  /*14ed0*/  LDL.LU R70, [R1+0x2cc] ;  /* 0x0002cc0001467983 */ /* 0x000ee20000300800 */
[----:B------:R-:W-:Y:S02]  /*14ee0*/  IMAD R45, R3, R5, R45 ;  /* 0x00000005032d7224 */ /* 0x000fe400078e022d */
[----:B------:R-:W-:-:S04]  /*14ef0*/  @!P5 IMAD.IADD R41, R41, 0x1, -R3 ;  /* 0x000000012929d824 */ /* 0x000fc800078e0a03 */
[----:B------:R-:W-:Y:S01]  /*14f00*/  @!P2 IMAD.MOV R41, RZ, RZ, -R41 ;  /* 0x000000ffff29a224 */ /* 0x000fe200078e0a29 */
[----:B------:R-:W-:Y:S02]  /*14f10*/  ISETP.GT.U32.AND P2, PT, R3, R45, PT ;  /* 0x0000002d0300720c */ /* 0x000fe40003f44070 */
[----:B------:R-:W-:Y:S01]  /*14f20*/  IABS R44, R73 ;  /* 0x00000049002c7213 */ /* 0x000fe20000000000 */
[----:B------:R-:W-:Y:S02]  /*14f30*/  IMAD.MOV.U32 R62, RZ, RZ, R61 ;  /* 0x000000ffff3e7224 */ /* 0x000fe400078e003d */
[----:B------:R-:W-:Y:S02]  /*14f40*/  IMAD.MOV.U32 R60, RZ, RZ, R54 ;  /* 0x000000ffff3c7224 */ /* 0x000fe400078e0036 */
[----:B------:R-:W-:-:S04]  /*14f50*/  IMAD.HI.U32 R2, R4, R44, RZ ;  /* 0x0000002c04027227 */ /* 0x000fc800078e00ff */
[----:B------:R-:W-:Y:S02]  /*14f60*/  IMAD.MOV.U32 R61, RZ, RZ, R58 ;  /* 0x000000ffff3d7224 */ /* 0x000fe400078e003a */
[----:B------:R-:W-:Y:S02]  /*14f70*/  IMAD.MOV.U32 R54, RZ, RZ, R52 ;  /* 0x000000ffff367224 */ /* 0x000fe400078e0034 */
[----:B------:R-:W-:Y:S02]  /*14f80*/  IMAD.MOV.U32 R58, RZ, RZ, R57 ;  /* 0x000000ffff3a7224 */ /* 0x000fe400078e0039 */
[----:B------:R-:W-:Y:S01]  /*14f90*/  IMAD.MOV.U32 R52, RZ, RZ, R46 ;  /* 0x000000ffff347224 */ /* 0x000fe200078e002e */
[----:B------:R-:W-:Y:S01]  /*14fa0*/  IABS R46, R72 ;  /* 0x00000048002e7213 */ /* 0x000fe20000000000 */
[----:B------:R-:W-:Y:S02]  /*14fb0*/  IMAD.MOV.U32 R57, RZ, RZ, R56 ;  /* 0x000000ffff397224 */ /* 0x000fe400078e0038 */
[----:B------:R-:W-:-:S02]  /*14fc0*/  IMAD.MOV R2, RZ, RZ, -R2 ;  /* 0x000000ffff027224 */ /* 0x000fc400078e0a02 */
[----:B------:R-:W-:Y:S02]  /*14fd0*/  IMAD.MOV.U32 R56, RZ, RZ, R50 ;  /* 0x000000ffff387224 */ /* 0x000fe400078e0032 */
[----:B------:R-:W-:Y:S01]  /*14fe0*/  IMAD.MOV.U32 R50, RZ, RZ, R47 ;  /* 0x000000ffff327224 */ /* 0x000fe200078e002f */
[----:B------:R-:W-:Y:S01]  /*14ff0*/  IABS R47, R75 ;  /* 0x0000004b002f7213 */ /* 0x000fe20000000000 */
[----:B------:R-:W-:Y:S02]  /*15000*/  @!P2 IMAD.IADD R45, R45, 0x1, -R3 ;  /* 0x000000012d2da824 */ /* 0x000fe400078e0a03 */
[----:B------:R-:W-:Y:S01]  /*15010*/  @!P4 IMAD.MOV R39, RZ, RZ, -R39 ;  /* 0x000000ffff27c224 */ /* 0x000fe200078e0a27 */
[C---:B------:R-:W-:Y:S01]  /*15020*/  ISETP.GT.U32.AND P4, PT, R3.reuse, R43, PT ;  /* 0x0000002b0300720c */ /* 0x040fe20003f84070 */
[C---:B------:R-:W-:Y:S01]  /*15030*/  IMAD R44, R3.reuse, R2, R44 ;  /* 0x00000002032c7224 */ /* 0x040fe200078e022c */
[----:B------:R-:W-:Y:S01]  /*15040*/  ISETP.GT.U32.AND P2, PT, R3, R45, PT ;  /* 0x0000002d0300720c */ /* 0x000fe20003f44070 */
[----:B------:R-:W-:-:S04]  /*15050*/  IMAD.HI.U32 R2, R4, R46, RZ ;  /* 0x0000002e04027227 */ /* 0x000fc800078e00ff */
[----:B------:R-:W-:-:S04]  /*15060*/  IMAD.HI.U32 R5, R4, R47, RZ ;  /* 0x0000002f04057227 */ /* 0x000fc800078e00ff */
[----:B------:R-:W-:Y:S02]  /*15070*/  IMAD.MOV R2, RZ, RZ, -R2 ;  /* 0x000000ffff027224 */ /* 0x000fe400078e0a02 */
[----:B------:R-:W-:Y:S02]  /*15080*/  IMAD.MOV R5, RZ, RZ, -R5 ;  /* 0x000000ffff057224 */ /* 0x000fe400078e0a05 */
[----:B------:R-:W-:Y:S01]  /*15090*/  @!P6 IMAD.MOV R40, RZ, RZ, -R40 ;  /* 0x000000ffff28e224 */ /* 0x000fe200078e0a28 */
[----:B------:R-:W-:Y:S01]  /*150a0*/  ISETP.GE.AND P6, PT, R73, RZ, PT ;  /* 0x000000ff4900720c */ /* 0x000fe20003fc6270 */
[C---:B------:R-:W-:Y:S02]  /*150b0*/  IMAD R46, R3.reuse, R2, R46 ;  /* 0x00000002032e7224 */ /* 0x040fe400078e022e */
[----:B------:R-:W-:Y:S02]  /*150c0*/  IMAD.MOV.U32 R73, RZ, RZ, R57 ;  /* 0x000000ffff497224 */ /* 0x000fe400078e0039 */
[----:B------:R-:W-:Y:S01]  /*150d0*/  IMAD.MOV.U32 R57, RZ, RZ, R49 ;  /* 0x000000ffff397224 */ /* 0x000fe200078e0031 */
[----:B------:R-:W-:Y:S01]  /*150e0*/  IABS R49, R91 ;  /* 0x0000005b00317213 */ /* 0x000fe20000000000 */
[----:B------:R-:W-:-:S02]  /*150f0*/  IMAD R47, R3, R5, R47 ;  /* 0x00000005032f7224 */ /* 0x000fc400078e022f */
[--C-:B------:R-:W-:Y:S01]  /*15100*/  @!P4 IMAD.IADD R43, R43, 0x1, -R3.reuse ;  /* 0x000000012b2bc824 */ /* 0x100fe200078e0a03 */
[----:B------:R-:W-:Y:S01]  /*15110*/  ISETP.GT.U32.AND P4, PT, R3, R46, PT ;  /* 0x0000002e0300720c */ /* 0x000fe20003f84070 */
[----:B------:R-:W-:Y:S01]  /*15120*/  @!P2 IMAD.IADD R45, R45, 0x1, -R3 ;  /* 0x000000012d2da824 */ /* 0x000fe200078e0a03 */
[----:B------:R-:W-:Y:S01]  /*15130*/  ISETP.GT.U32.AND P2, PT, R3, R47, PT ;  /* 0x0000002f0300720c */ /* 0x000fe20003f44070 */
[----:B------:R-:W-:-:S04]  /*15140*/  IMAD.HI.U32 R5, R4, R49, RZ ;  /* 0x0000003104057227 */ /* 0x000fc800078e00ff */
[----:B------:R-:W-:Y:S01]  /*15150*/  IMAD.MOV R5, RZ, RZ, -R5 ;  /* 0x000000ffff057224 */ /* 0x000fe200078e0a05 */
[----:B------:R-:W-:Y:S01]  /*15160*/  ISETP.GE.AND P3, PT, R74, RZ, PT ;  /* 0x000000ff4a00720c */ /* 0x000fe20003f66270 */
[----:B------:R-:W-:Y:S02]  /*15170*/  IMAD.MOV.U32 R74, RZ, RZ, R58 ;  /* 0x000000ffff4a7224 */ /* 0x000fe400078e003a */
[----:B------:R-:W-:Y:S02]  /*15180*/  IMAD R49, R3, R5, R49 ;  /* 0x0000000503317224 */ /* 0x000fe400078e0231 */
[----:B------:R-:W-:Y:S01]  /*15190*/  IMAD.MOV.U32 R58, RZ, RZ, R48 ;  /* 0x000000ffff3a7224 */ /* 0x000fe200078e0030 */
[----:B------:R-:W-:Y:S01]  /*151a0*/  IABS R48, R80 ;  /* 0x0000005000307213 */ /* 0x000fe20000000000 */
[--C-:B------:R-:W-:Y:S02]  /*151b0*/  @!P4 IMAD.IADD R46, R46, 0x1, -R3.reuse ;  /* 0x000000012e2ec824 */ /* 0x100fe400078e0a03 */
[----:B------:R-:W-:Y:S01]  /*151c0*/  @!P2 IMAD.IADD R47, R47, 0x1, -R3 ;  /* 0x000000012f2fa824 */ /* 0x000fe200078e0a03 */
[C---:B------:R-:W-:Y:S01]  /*151d0*/  ISETP.GT.U32.AND P2, PT, R3.reuse, R49, PT ;  /* 0x000000310300720c */ /* 0x040fe20003f44070 */
[----:B------:R-:W-:Y:S01]  /*151e0*/  IMAD.HI.U32 R2, R4, R48, RZ ;  /* 0x0000003004027227 */ /* 0x000fe200078e00ff */
[----:B------:R-:W-:-:S03]  /*151f0*/  ISETP.GT.U32.AND P4, PT, R3, R46, PT ;  /* 0x0000002e0300720c */ /* 0x000fc60003f84070 */
[----:B------:R-:W-:Y:S01]  /*15200*/  @!P0 IMAD.MOV R42, RZ, RZ, -R42 ;  /* 0x000000ffff2a8224 */ /* 0x000fe200078e0a2a */
[----:B------:R-:W-:Y:S01]  /*15210*/  ISETP.GE.AND P0, PT, R72, RZ, PT ;  /* 0x000000ff4800720c */ /* 0x000fe20003f06270 */
[----:B------:R-:W-:Y:S02]  /*15220*/  IMAD.MOV.U32 R89, RZ, RZ, R71 ;  /* 0x000000ffff597224 */ /* 0x000fe400078e0047 */
[----:B------:R-:W-:Y:S02]  /*15230*/  IMAD.MOV.U32 R72, RZ, RZ, R56 ;  /* 0x000000ffff487224 */ /* 0x000fe400078e0038 */
[----:B------:R-:W-:Y:S02]  /*15240*/  IMAD.MOV R6, RZ, RZ, -R2 ;  /* 0x000000ffff067224 */ /* 0x000fe400078e0a02 */
[----:B------:R-:W-:Y:S02]  /*15250*/  IMAD.MOV.U32 R71, RZ, RZ, R61 ;  /* 0x000000ffff477224 */ /* 0x000fe400078e003d */
[----:B------:R-:W-:Y:S01]  /*15260*/  IMAD.MOV.U32 R56, RZ, RZ, R50 ;  /* 0x000000ffff387224 */ /* 0x000fe200078e0032 */
[----:B------:R-:W-:Y:S01]  /*15270*/  IABS R50, R90 ;  /* 0x0000005a00327213 */ /* 0x000fe20000000000 */
[----:B------:R-:W-:-:S02]  /*15280*/  IMAD.MOV.U32 R86, RZ, RZ, R72 ;  /* 0x000000ffff567224 */ /* 0x000fc400078e0048 */
[----:B------:R-:W-:Y:S02]  /*15290*/  IMAD R48, R3, R6, R48 ;  /* 0x0000000603307224 */ /* 0x000fe400078e0230 */
[----:B------:R-:W-:Y:S02]  /*152a0*/  IMAD.MOV.U32 R72, RZ, RZ, R71 ;  /* 0x000000ffff487224 */ /* 0x000fe400078e0047 */
[----:B------:R-:W-:Y:S01]  /*152b0*/  IMAD.MOV.U32 R71, RZ, RZ, R54 ;  /* 0x000000ffff477224 */ /* 0x000fe200078e0036 */
[----:B------:R-:W-:Y:S01]  /*152c0*/  IABS R54, R87 ;  /* 0x0000005700367213 */ /* 0x000fe20000000000 */
[--C-:B------:R-:W-:Y:S02]  /*152d0*/  @!P2 IMAD.IADD R49, R49, 0x1, -R3.reuse ;  /* 0x000000013131a824 */ /* 0x100fe400078e0a03 */
[----:B------:R-:W-:Y:S01]  /*152e0*/  @!P4 IMAD.IADD R46, R46, 0x1, -R3 ;  /* 0x000000012e2ec824 */ /* 0x000fe200078e0a03 */
[----:B------:R-:W-:Y:S01]  /*152f0*/  ISETP.GT.U32.AND P4, PT, R3, R48, PT ;  /* 0x000000300300720c */ /* 0x000fe20003f84070 */
[----:B------:R-:W-:-:S04]  /*15300*/  IMAD.HI.U32 R2, R4, R50, RZ ;  /* 0x0000003204027227 */ /* 0x000fc800078e00ff */
[----:B------:R-:W-:Y:S01]  /*15310*/  @!P1 IMAD.MOV R45, RZ, RZ, -R45 ;  /* 0x000000ffff2d9224 */ /* 0x000fe200078e0a2d */
[----:B------:R-:W-:Y:S01]  /*15320*/  ISETP.GT.U32.AND P1, PT, R3, R49, PT ;  /* 0x000000310300720c */ /* 0x000fe20003f24070 */
[----:B------:R-:W-:-:S04]  /*15330*/  IMAD.HI.U32 R5, R4, R54, RZ ;  /* 0x0000003604057227 */ /* 0x000fc800078e00ff */
[----:B------:R-:W-:Y:S02]  /*15340*/  IMAD.MOV R2, RZ, RZ, -R2 ;  /* 0x000000ffff027224 */ /* 0x000fe400078e0a02 */
[----:B------:R-:W-:Y:S02]  /*15350*/  IMAD.MOV R5, RZ, RZ, -R5 ;  /* 0x000000ffff057224 */ /* 0x000fe400078e0a05 */
[C---:B------:R-:W-:Y:S02]  /*15360*/  IMAD R50, R3.reuse, R2, R50 ;  /* 0x0000000203327224 */ /* 0x040fe400078e0232 */
[C---:B------:R-:W-:Y:S02]  /*15370*/  IMAD R54, R3.reuse, R5, R54 ;  /* 0x0000000503367224 */ /* 0x040fe400078e0236 */
[--C-:B------:R-:W-:Y:S01]  /*15380*/  @!P4 IMAD.IADD R48, R48, 0x1, -R3.reuse ;  /* 0x000000013030c824 */ /* 0x100fe200078e0a03 */
[----:B------:R-:W-:Y:S01]  /*15390*/  ISETP.GT.U32.AND P4, PT, R3, R50, PT ;  /* 0x000000320300720c */ /* 0x000fe20003f84070 */
[----:B------:R-:W-:Y:S01]  /*153a0*/  @!P1 IMAD.IADD R49, R49, 0x1, -R3 ;  /* 0x0000000131319824 */ /* 0x000fe200078e0a03 */
[----:B------:R-:W-:Y:S01]  /*153b0*/  ISETP.GT.U32.AND P1, PT, R3, R54, PT ;  /* 0x000000360300720c */ /* 0x000fe20003f24070 */
[----:B------:R-:W-:-:S02]  /*153c0*/  IMAD.MOV.U32 R88, RZ, RZ, R69 ;  /* 0x000000ffff587224 */ /* 0x000fc400078e0045 */
[----:B------:R-:W-:Y:S02]  /*153d0*/  IMAD.MOV.U32 R69, RZ, RZ, R62 ;  /* 0x000000ffff457224 */ /* 0x000fe400078e003e */
[----:B------:R-:W-:Y:S02]  /*153e0*/  IMAD.MOV.U32 R62, RZ, RZ, R124 ;  /* 0x000000ffff3e7224 */ /* 0x000fe400078e007c */
[----:B------:R-:W-:Y:S01]  /*153f0*/  IMAD.MOV.U32 R61, RZ, RZ, R126 ;  /* 0x000000ffff3d7224 */ /* 0x000fe200078e007e */
[----:B------:R-:W4:Y:S01]  /*15400*/  LDL.LU R124, [R1+0x40c] ;  /* 0x00040c00017c7983 */ /* 0x000f220000300800 */
[----:B------:R-:W-:Y:S02]  /*15410*/  IMAD.MOV.U32 R85, RZ, RZ, R73 ;  /* 0x000000ffff557224 */ /* 0x000fe400078e0049 */
[----:B------:R-:W-:Y:S01]  /*15420*/  IMAD.MOV.U32 R73, RZ, RZ, R69 ;  /* 0x000000ffff497224 */ /* 0x000fe200078e0045 */
[----:B------:R-:W4:Y:S01]  /*15430*/  LDL.LU R126, [R1+0x5ec] ;  /* 0x0005ec00017e7983 */ /* 0x000f220000300800 */
[----:B------:R-:W-:-:S02]  /*15440*/  IMAD.MOV.U32 R77, RZ, RZ, R66 ;  /* 0x000000ffff4d7224 */ /* 0x000fc400078e0042 */
[----:B------:R-:W-:Y:S01]  /*15450*/  IMAD.MOV.U32 R76, RZ, RZ, R60 ;  /* 0x000000ffff4c7224 */ /* 0x000fe200078e003c */
[----:B------:R-:W4:Y:S01]  /*15460*/  LDL.LU R66, [R1+0x2f0] ;  /* 0x0002f00001427983 */ /* 0x000f220000300800 */
[----:B------:R-:W-:Y:S02]  /*15470*/  IMAD.MOV.U32 R82, RZ, RZ, R74 ;  /* 0x000000ffff527224 */ /* 0x000fe400078e004a */
[----:B------:R-:W-:Y:S01]  /*15480*/  @!P4 IMAD.IADD R50, R50, 0x1, -R3 ;  /* 0x000000013232c824 */ /* 0x000fe200078e0a03 */
[----:B------:R-:W4:Y:S01]  /*15490*/  LDL.LU R60, [R1+0x634] ;  /* 0x00063400013c7983 */ /* 0x000f220000300800 */
[----:B------:R-:W-:Y:S01]  /*154a0*/  IMAD.MOV.U32 R74, RZ, RZ, R68 ;  /* 0x000000ffff4a7224 */ /* 0x000fe200078e0044 */
[----:B------:R-:W-:Y:S01]  /*154b0*/  ISETP.GE.AND P4, PT, R80, RZ, PT ;  /* 0x000000ff5000720c */ /* 0x000fe20003f86270 */
[----:B------:R-:W-:Y:S01]  /*154c0*/  IMAD.MOV.U32 R68, RZ, RZ, R52 ;  /* 0x000000ffff447224 */ /* 0x000fe200078e0034 */
[----:B------:R-:W2:Y:S01]  /*154d0*/  LDL.LU R79, [R1+0x2c8] ;  /* 0x0002c800014f7983 */ /* 0x000ea20000300800 */
[----:B------:R-:W-:Y:S01]  /*154e0*/  IMAD.MOV.U32 R80, RZ, RZ, R73 ;  /* 0x000000ffff507224 */ /* 0x000fe200078e0049 */
[----:B------:R-:W-:Y:S01]  /*154f0*/  IABS R52, R83 ;  /* 0x0000005300347213 */ /* 0x000fe20000000000 */
[----:B------:R-:W-:Y:S01]  /*15500*/  @!P1 IMAD.IADD R54, R54, 0x1, -R3 ;  /* 0x0000000136369824 */ /* 0x000fe200078e0a03 */
[----:B------:R-:W-:Y:S01]  /*15510*/  ISETP.GE.AND P1, PT, R83, RZ, PT ;  /* 0x000000ff5300720c */ /* 0x000fe20003f26270 */
[----:B------:R-:W-:-:S02]  /*15520*/  IMAD.MOV.U32 R73, RZ, RZ, R58 ;  /* 0x000000ffff497224 */ /* 0x000fc400078e003a */
[----:B------:R-:W4:Y:S01]  /*15530*/  LDL.LU R58, [R1+0x3ec] ;  /* 0x0003ec00013a7983 */ /* 0x000f220000300800 */
[----:B---3--:R-:W-:-:S04]  /*15540*/  IMAD.MOV.U32 R81, RZ, RZ, R70 ;  /* 0x000000ffff517224 */ /* 0x008fc800078e0046 */
[----:B------:R-:W-:Y:S02]  /*15550*/  IMAD.MOV.U32 R83, RZ, RZ, R81 ;  /* 0x000000ffff537224 */ /* 0x000fe400078e0051 */
[----:B------:R-:W3:Y:S01]  /*15560*/  LDL.LU R81, [R1+0x2d8] ;  /* 0x0002d80001517983 */ /* 0x000ee20000300800 */
[----:B------:R-:W-:Y:S01]  /*15570*/  ISETP.GT.U32.AND P5, PT, R3, R44, PT ;  /* 0x0000002c0300720c */ /* 0x000fe20003fa4070 */
[----:B------:R-:W-:Y:S02]  /*15580*/  IMAD.MOV.U32 R78, RZ, RZ, R67 ;  /* 0x000000ffff4e7224 */ /* 0x000fe400078e0043 */
[----:B------:R-:W-:Y:S01]  /*15590*/  IMAD.MOV.U32 R67, RZ, RZ, R51 ;  /* 0x000000ffff437224 */ /* 0x000fe200078e0033 */
[----:B------:R-:W-:-:S05]  /*155a0*/  IABS R51, R89 ;  /* 0x0000005900337213 */ /* 0x000fca0000000000 */
[----:B------:R-:W-:-:S04]  /*155b0*/  IMAD.HI.U32 R2, R4, R51, RZ ;  /* 0x0000003304027227 */ /* 0x000fc800078e00ff */
[----:B------:R-:W-:Y:S02]  /*155c0*/  IMAD.MOV R2, RZ, RZ, -R2 ;  /* 0x000000ffff027224 */ /* 0x000fe400078e0a02 */
[----:B------:R-:W-:Y:S02]  /*155d0*/  @!P5 IMAD.IADD R44, R44, 0x1, -R3 ;  /* 0x000000012c2cd824 */ /* 0x000fe400078e0a03 */
[----:B------:R-:W-:-:S03]  /*155e0*/  IMAD R51, R3, R2, R51 ;  /* 0x0000000203337224 */ /* 0x000fc600078e0233 */
[C---:B------:R-:W-:Y:S02]  /*155f0*/  ISETP.GT.U32.AND P5, PT, R3.reuse, R44, PT ;  /* 0x0000002c0300720c */ /* 0x040fe40003fa4070 */
[C---:B------:R-:W-:Y:S01]  /*15600*/  ISETP.GT.U32.AND P2, PT, R3.reuse, R51, PT ;  /* 0x000000330300720c */ /* 0x040fe20003f44070 */
[----:B------:R-:W-:Y:S01]  /*15610*/  IMAD.MOV.U32 R69, RZ, RZ, R53 ;  /* 0x000000ffff457224 */ /* 0x000fe200078e0035 */
[----:B------:R-:W-:Y:S01]  /*15620*/  IABS R53, R88 ;  /* 0x0000005800357213 */ /* 0x000fe20000000000 */
[----:B------:R-:W-:Y:S01]  /*15630*/  @!P3 IMAD.MOV R43, RZ, RZ, -R43 ;  /* 0x000000ffff2bb224 */ /* 0x000fe200078e0a2b */
[----:B------:R-:W-:-:S03]  /*15640*/  ISETP.GT.U32.AND P3, PT, R3, R48, PT ;  /* 0x000000300300720c */ /* 0x000fc60003f64070 */
[----:B------:R-:W-:-:S04]  /*15650*/  IMAD.HI.U32 R6, R4, R53, RZ ;  /* 0x0000003504067227 */ /* 0x000fc800078e00ff */
[----:B------:R-:W-:Y:S01]  /*15660*/  @!P5 IMAD.IADD R44, R44, 0x1, -R3 ;  /* 0x000000012c2cd824 */ /* 0x000fe200078e0a03 */
[----:B------:R-:W-:Y:S01]  /*15670*/  ISETP.GE.AND P5, PT, R75, RZ, PT ;  /* 0x000000ff4b00720c */ /* 0x000fe20003fa6270 */
[----:B------:R-:W-:Y:S01]  /*15680*/  IMAD.MOV.U32 R75, RZ, RZ, R55 ;  /* 0x000000ffff4b7224 */ /* 0x000fe200078e0037 */
[----:B------:R-:W-:Y:S01]  /*15690*/  IABS R55, R82 ;  /* 0x0000005200377213 */ /* 0x000fe20000000000 */
[----:B------:R-:W-:Y:S02]  /*156a0*/  @!P2 IMAD.IADD R51, R51, 0x1, -R3 ;  /* 0x000000013333a824 */ /* 0x000fe400078e0a03 */
[----:B------:R-:W-:Y:S02]  /*156b0*/  IMAD.MOV R6, RZ, RZ, -R6 ;  /* 0x000000ffff067224 */ /* 0x000fe400078e0a06 */
[----:B------:R-:W-:Y:S01]  /*156c0*/  @!P6 IMAD.MOV R44, RZ, RZ, -R44 ;  /* 0x000000ffff2ce224 */ /* 0x000fe200078e0a2c */
[----:B------:R-:W-:Y:S01]  /*156d0*/  ISETP.GT.U32.AND P6, PT, R3, R51, PT ;  /* 0x000000330300720c */ /* 0x000fe20003fc4070 */
[----:B------:R-:W-:-:S04]  /*156e0*/  IMAD.HI.U32 R2, R4, R55, RZ ;  /* 0x0000003704027227 */ /* 0x000fc800078e00ff */
[C---:B------:R-:W-:Y:S02]  /*156f0*/  IMAD R53, R3.reuse, R6, R53 ;  /* 0x0000000603357224 */ /* 0x040fe400078e0235 */
[----:B------:R-:W-:Y:S02]  /*15700*/  IMAD.MOV R2, RZ, RZ, -R2 ;  /* 0x000000ffff027224 */ /* 0x000fe400078e0a02 */
[----:B------:R-:W-:Y:S01]  /*15710*/  @!P3 IMAD.IADD R48, R48, 0x1, -R3 ;  /* 0x000000013030b824 */ /* 0x000fe200078e0a03 */
[C---:B------:R-:W-:Y:S01]  /*15720*/  ISETP.GT.U32.AND P3, PT, R3.reuse, R53, PT ;  /* 0x000000350300720c */ /* 0x040fe20003f64070 */
[----:B------:R-:W-:Y:S02]  /*15730*/  IMAD R55, R3, R2, R55 ;  /* 0x0000000203377224 */ /* 0x000fe400078e0237 */
[----:B------:R-:W-:-:S03]  /*15740*/  @!P6 IMAD.IADD R51, R51, 0x1, -R3 ;  /* 0x000000013333e824 */ /* 0x000fc600078e0a03 */
[C---:B------:R-:W-:Y:S01]  /*15750*/  ISETP.GT.U32.AND P6, PT, R3.reuse, R55, PT ;  /* 0x000000370300720c */ /* 0x040fe20003fc4070 */
[----:B------:R-:W-:Y:S01]  /*15760*/  IMAD.HI.U32 R7, R4, R52, RZ ;  /* 0x0000003404077227 */ /* 0x000fe200078e00ff */
[----:B------:R-:W-:-:S05]  /*15770*/  ISETP.GT.U32.AND P2, PT, R3, R47, PT ;  /* 0x0000002f0300720c */ /* 0x000fca0003f44070 */
[----:B------:R-:W-:Y:S02]  /*15780*/  @!P3 IMAD.IADD R53, R53, 0x1, -R3 ;  /* 0x000000013535b824 */ /* 0x000fe400078e0a03 */
[----:B------:R-:W-:Y:S02]  /*15790*/  IMAD.MOV R7, RZ, RZ, -R7 ;  /* 0x000000ffff077224 */ /* 0x000fe400078e0a07 */
[----:B------:R-:W-:Y:S01]  /*157a0*/  @!P4 IMAD.MOV R48, RZ, RZ, -R48 ;  /* 0x000000ffff30c224 */ /* 0x000fe200078e0a30 */
[C---:B------:R-:W-:Y:S01]  /*157b0*/  ISETP.GT.U32.AND P4, PT, R3.reuse, R53, PT ;  /* 0x000000350300720c */ /* 0x040fe20003f84070 */
[----:B------:R-:W-:Y:S02]  /*157c0*/  IMAD R52, R3, R7, R52 ;  /* 0x0000000703347224 */ /* 0x000fe400078e0234 */
[--C-:B------:R-:W-:Y:S01]  /*157d0*/  @!P6 IMAD.IADD R55, R55, 0x1, -R3.reuse ;  /* 0x000000013737e824 */ /* 0x100fe200078e0a03 */
[----:B------:R-:W-:Y:S01]  /*157e0*/  ISETP.GT.U32.AND P6, PT, R3, R54, PT ;  /* 0x000000360300720c */ /* 0x000fe20003fc4070 */
[----:B------:R-:W-:Y:S01]  /*157f0*/  @!P2 IMAD.IADD R47, R47, 0x1, -R3 ;  /* 0x000000012f2fa824 */ /* 0x000fe200078e0a03 */
[----:B------:R-:W-:Y:S01]  /*15800*/  ISETP.GT.U32.AND P2, PT, R3, R52, PT ;  /* 0x000000340300720c */ /* 0x000fe20003f44070 */
[----:B------:R-:W-:-:S02]  /*15810*/  IMAD.MOV.U32 R70, RZ, RZ, R63 ;  /* 0x000000ffff467224 */ /* 0x000fc400078e003f */
[----:B------:R-:W-:Y:S01]  /*15820*/  IMAD.MOV.U32 R63, RZ, RZ, R57 ;  /* 0x000000ffff3f7224 */ /* 0x000fe200078e0039 */
[----:B------:R-:W-:-:S03]  /*15830*/  IABS R57, R85 ;  /* 0x0000005500397213 */ /* 0x000fc60000000000 */
[----:B------:R-:W-:Y:S01]  /*15840*/  @!P4 IMAD.IADD R53, R53, 0x1, -R3 ;  /* 0x000000013535c824 */ /* 0x000fe200078e0a03 */
[----:B------:R-:W-:Y:S01]  /*15850*/  ISETP.GE.AND P4, PT, R87, RZ, PT ;  /* 0x000000ff5700720c */ /* 0x000fe20003f86270 */
[----:B------:R-:W-:-:S04]  /*15860*/  IMAD.HI.U32 R2, R4, R57, RZ ;  /* 0x0000003904027227 */ /* 0x000fc800078e00ff */
[--C-:B------:R-:W-:Y:S01]  /*15870*/  @!P6 IMAD.IADD R54, R54, 0x1, -R3.reuse ;  /* 0x000000013636e824 */ /* 0x100fe200078e0a03 */
[----:B------:R-:W-:Y:S01]  /*15880*/  ISETP.GE.AND P6, PT, R82, RZ, PT ;  /* 0x000000ff5200720c */ /* 0x000fe20003fc6270 */
[----:B------:R-:W-:Y:S01]  /*15890*/  @!P2 IMAD.IADD R52, R52, 0x1, -R3 ;  /* 0x000000013434a824 */ /* 0x000fe200078e0a03 */
[----:B------:R-:W-:Y:S01]  /*158a0*/  ISETP.GE.AND P2, PT, R90, RZ, PT ;  /* 0x000000ff5a00720c */ /* 0x000fe20003f46270 */
[----:B------:R-:W-:-:S04]  /*158b0*/  IMAD.MOV R2, RZ, RZ, -R2 ;  /* 0x000000ffff027224 */ /* 0x000fc800078e0a02 */
[----:B------:R-:W-:Y:S02]  /*158c0*/  IMAD R57, R3, R2, R57 ;  /* 0x0000000203397224 */ /* 0x000fe400078e0239 */
[----:B------:R-:W-:Y:S02]  /*158d0*/  @!P4 IMAD.MOV R54, RZ, RZ, -R54 ;  /* 0x000000ffff36c224 */ /* 0x000fe400078e0a36 */
[----:B--2---:R-:W-:Y:S02]  /*158e0*/  IMAD.MOV.U32 R84, RZ, RZ, R79 ;  /* 0x000000ffff547224 */ /* 0x004fe400078e004f */
[----:B------:R-:W-:Y:S02]  /*158f0*/  IMAD.MOV.U32 R79, RZ, RZ, R74 ;  /* 0x000000ffff4f7224 */ /* 0x000fe400078e004a */
[----:B------:R-:W-:Y:S01]  /*15900*/  IMAD.MOV.U32 R74, RZ, RZ, R72 ;  /* 0x000000ffff4a7224 */ /* 0x000fe200078e0048 */
[----:B------:R-:W-:Y:S02]  /*15910*/  IABS R2, R84 ;  /* 0x0000005400027213 */ /* 0x000fe40000000000 */
[----:B------:R-:W-:Y:S01]  /*15920*/  ISETP.GE.AND P4, PT, R84, RZ, PT ;  /* 0x000000ff5400720c */ /* 0x000fe20003f86270 */
[----:B---3--:R-:W-:-:S02]  /*15930*/  IMAD.MOV.U32 R82, RZ, RZ, R81 ;  /* 0x000000ffff527224 */ /* 0x008fc400078e0051 */
[----:B------:R-:W-:Y:S02]  /*15940*/  IMAD.MOV.U32 R81, RZ, RZ, R80 ;  /* 0x000000ffff517224 */ /* 0x000fe400078e0050 */
[----:B------:R-:W-:Y:S02]  /*15950*/  IMAD.MOV.U32 R80, RZ, RZ, R74 ;  /* 0x000000ffff507224 */ /* 0x000fe400078e004a */
[----:B------:R-:W-:Y:S02]  /*15960*/  IMAD.MOV.U32 R90, RZ, RZ, R82 ;  /* 0x000000ffff5a7224 */ /* 0x000fe400078e0052 */
[----:B------:R-:W-:Y:S02]  /*15970*/  IMAD.MOV.U32 R82, RZ, RZ, R81 ;  /* 0x000000ffff527224 */ /* 0x000fe400078e0051 */
[----:B------:R-:W-:-:S04]  /*15980*/  IMAD.MOV.U32 R81, RZ, RZ, R80 ;  /* 0x000000ffff517224 */ /* 0x000fc800078e0050 */
[----:B------:R-:W-:Y:S02]  /*15990*/  IMAD.MOV.U32 R84, RZ, RZ, R81 ;  /* 0x000000ffff547224 */ /* 0x000fe400078e0051 */
[----:B------:R-:W-:Y:S02]  /*159a0*/  IMAD.MOV.U32 R81, RZ, RZ, R77 ;  /* 0x000000ffff517224 */ /* 0x000fe400078e004d */
[----:B------:R-:W-:Y:S02]  /*159b0*/  IMAD.MOV.U32 R77, RZ, RZ, R71 ;  /* 0x000000ffff4d7224 */ /* 0x000fe400078e0047 */
[----:B------:R-:W-:Y:S02]  /*159c0*/  IMAD.MOV.U32 R80, RZ, RZ, R128 ;  /* 0x000000ffff507224 */ /* 0x000fe400078e0080 */
[----:B------:R-:W-:Y:S01]  /*159d0*/  IMAD.MOV.U32 R71, RZ, RZ, R67 ;  /* 0x000000ffff477224 */ /* 0x000fe200078e0043 */
[----:B------:R-:W2:Y:S01]  /*159e0*/  LDL.LU R128, [R1+0x5b0] ;  /* 0x0005b00001807983 */ /* 0x000ea20000300800 */
[----:B------:R-:W-:-:S03]  /*159f0*/  IMAD.MOV.U32 R67, RZ, RZ, R59 ;  /* 0x000000ffff437224 */ /* 0x000fc600078e003b */
[----:B------:R-:W3:Y:S01]  /*15a00*/  LDL.LU R59, [R1+0x5c0] ;  /* 0x0005c000013b7983 */ /* 0x000ee20000300800 */
[----:B------:R-:W-:Y:S02]  /*15a10*/  IMAD.MOV.U32 R99, RZ, RZ, R82 ;  /* 0x000000ffff637224 */ /* 0x000fe400078e0052 */
[----:B------:R-:W-:Y:S02]  /*15a20*/  IMAD.MOV.U32 R82, RZ, RZ, R79 ;  /* 0x000000ffff527224 */ /* 0x000fe400078e004f */
[----:B------:R-:W-:Y:S02]  /*15a30*/  IMAD.MOV.U32 R79, RZ, RZ, R78 ;  /* 0x000000ffff4f7224 */ /* 0x000fe400078e004e */
[----:B------:R-:W-:Y:S02]  /*15a40*/  IMAD.MOV.U32 R78, RZ, RZ, R75 ;  /* 0x000000ffff4e7224 */ /* 0x000fe400078e004b */
[----:B------:R-:W-:Y:S02]  /*15a50*/  IMAD.MOV.U32 R75, RZ, RZ, R68 ;  /* 0x000000ffff4b7224 */ /* 0x000fe400078e0044 */
[----:B------:R-:W-:-:S02]  /*15a60*/  IMAD.MOV.U32 R68, RZ, RZ, R127 ;  /* 0x000000ffff447224 */ /* 0x000fc400078e007f */
[----:B------:R-:W2:Y:S01]  /*15a70*/  LDL.LU R127, [R1+0x5b4] ;  /* 0x0005b400017f7983 */ /* 0x000ea20000300800 */
[----:B------:R-:W-:Y:S01]  /*15a80*/  @!P0 IMAD.MOV R46, RZ, RZ, -R46 ;  /* 0x000000ffff2e8224 */ /* 0x000fe200078e0a2e */
[----:B------:R-:W-:Y:S01]  /*15a90*/  ISETP.GT.U32.AND P0, PT, R3, R50, PT ;  /* 0x000000320300720c */ /* 0x000fe20003f04070 */
[----:B------:R-:W-:Y:S02]  /*15aa0*/  IMAD.MOV.U32 R72, RZ, RZ, R62 ;  /* 0x000000ffff487224 */ /* 0x000fe400078e003e */
[----:B------:R-:W-:Y:S01]  /*15ab0*/  IMAD.MOV.U32 R62, RZ, RZ, R56 ;  /* 0x000000ffff3e7224 */ /* 0x000fe200078e0038 */
[----:B------:R-:W-:-:S05]  /*15ac0*/  IABS R56, R86 ;  /* 0x0000005600387213 */ /* 0x000fca0000000000 */
[----:B------:R-:W-:-:S04]  /*15ad0*/  IMAD.HI.U32 R5, R4, R56, RZ ;  /* 0x0000003804057227 */ /* 0x000fc800078e00ff */
[----:B------:R-:W-:Y:S02]  /*15ae0*/  IMAD.MOV R5, RZ, RZ, -R5 ;  /* 0x000000ffff057224 */ /* 0x000fe400078e0a05 */
[----:B------:R-:W-:Y:S01]  /*15af0*/  @!P5 IMAD.MOV R47, RZ, RZ, -R47 ;  /* 0x000000ffff2fd224 */ /* 0x000fe200078e0a2f */
[----:B------:R-:W-:Y:S01]  /*15b00*/  ISETP.GT.U32.AND P5, PT, R3, R52, PT ;  /* 0x000000340300720c */ /* 0x000fe20003fa4070 */
[----:B------:R-:W-:Y:S01]  /*15b10*/  @!P0 IMAD.IADD R50, R50, 0x1, -R3 ;  /* 0x0000000132328824 */ /* 0x000fe200078e0a03 */
[----:B------:R-:W-:Y:S01]  /*15b20*/  ISETP.GE.AND P0, PT, R91, RZ, PT ;  /* 0x000000ff5b00720c */ /* 0x000fe20003f06270 */
[----:B------:R-:W-:Y:S02]  /*15b30*/  IMAD R56, R3, R5, R56 ;  /* 0x0000000503387224 */ /* 0x000fe400078e0238 */
[----:B------:R-:W-:-:S03]  /*15b40*/  @!P2 IMAD.MOV R50, RZ, RZ, -R50 ;  /* 0x000000ffff32a224 */ /* 0x000fc600078e0a32 */
[----:B------:R-:W-:Y:S01]  /*15b50*/  ISETP.GT.U32.AND P2, PT, R3, R56, PT ;  /* 0x000000380300720c */ /* 0x000fe20003f44070 */
[----:B------:R-:W-:-:S04]  /*15b60*/  IMAD.HI.U32 R5, R4, R2, RZ ;  /* 0x0000000204057227 */ /* 0x000fc800078e00ff */
[----:B------:R-:W-:Y:S01]  /*15b70*/  @!P5 IMAD.IADD R52, R52, 0x1, -R3 ;  /* 0x000000013434d824 */ /* 0x000fe200078e0a03 */
[C---:B------:R-:W-:Y:S01]  /*15b80*/  ISETP.GT.U32.AND P5, PT, R3.reuse, R57, PT ;  /* 0x000000390300720c */ /* 0x040fe20003fa4070 */
[----:B------:R-:W-:Y:S01]  /*15b90*/  @!P0 IMAD.MOV R49, RZ, RZ, -R49 ;  /* 0x000000ffff318224 */ /* 0x000fe200078e0a31 */
[----:B------:R-:W-:Y:S01]  /*15ba0*/  ISETP.GT.U32.AND P0, PT, R3, R55, PT ;  /* 0x000000370300720c */ /* 0x000fe20003f04070 */
[----:B------:R-:W-:Y:S02]  /*15bb0*/  IMAD.MOV.U32 R74, RZ, RZ, R73 ;  /* 0x000000ffff4a7224 */ /* 0x000fe400078e0049 */
[----:B----4-:R-:W-:Y:S02]  /*15bc0*/  IMAD.MOV.U32 R73, RZ, RZ, R58 ;  /* 0x000000ffff497224 */ /* 0x010fe400078e003a */
[----:B------:R-:W-:Y:S02]  /*15bd0*/  IMAD.MOV R58, RZ, RZ, -R5 ;  /* 0x000000ffff3a7224 */ /* 0x000fe400078e0a05 */
[----:B------:R-:W-:-:S02]  /*15be0*/  @!P2 IMAD.IADD R56, R56, 0x1, -R3 ;  /* 0x000000013838a824 */ /* 0x000fc400078e0a03 */
[C---:B------:R-:W-:Y:S02]  /*15bf0*/  IMAD R58, R3.reuse, R58, R2 ;  /* 0x0000003a033a7224 */ /* 0x040fe400078e0202 */
[----:B------:R-:W-:Y:S01]  /*15c00*/  @!P1 IMAD.MOV R52, RZ, RZ, -R52 ;  /* 0x000000ffff349224 */ /* 0x000fe200078e0a34 */
[----:B------:R-:W-:Y:S01]  /*15c10*/  ISETP.GT.U32.AND P1, PT, R3, R56, PT ;  /* 0x000000380300720c */ /* 0x000fe20003f24070 */
[--C-:B------:R-:W-:Y:S01]  /*15c20*/  @!P5 IMAD.IADD R57, R57, 0x1, -R3.reuse ;  /* 0x000000013939d824 */ /* 0x100fe200078e0a03 */
[----:B------:R-:W-:Y:S01]  /*15c30*/  ISETP.GT.U32.AND P5, PT, R3, R58, PT ;  /* 0x0000003a0300720c */ /* 0x000fe20003fa4070 */
[----:B------:R-:W-:Y:S01]  /*15c40*/  @!P0 IMAD.IADD R55, R55, 0x1, -R3 ;  /* 0x0000000137378824 */ /* 0x000fe200078e0a03 */
[----:B------:R-:W-:-:S03]  /*15c50*/  IABS R5, R83 ;  /* 0x0000005300057213 */ /* 0x000fc60000000000 */
[----:B------:R-:W-:Y:S01]  /*15c60*/  @!P6 IMAD.MOV R55, RZ, RZ, -R55 ;  /* 0x000000ffff37e224 */ /* 0x000fe200078e0a37 */
[----:B------:R-:W-:Y:S01]  /*15c70*/  ISETP.GE.AND P6, PT, R83, RZ, PT ;  /* 0x000000ff5300720c */ /* 0x000fe20003fc6270 */
[----:B------:R-:W-:Y:S02]  /*15c80*/  IMAD.MOV.U32 R83, RZ, RZ, R80 ;  /* 0x000000ffff537224 */ /* 0x000fe400078e0050 */
[----:B------:R-:W-:Y:S02]  /*15c90*/  IMAD.MOV.U32 R80, RZ, RZ, R76 ;  /* 0x000000ffff507224 */ /* 0x000fe400078e004c */
[----:B------:R-:W-:Y:S02]  /*15ca0*/  IMAD.MOV.U32 R76, RZ, RZ, R69 ;  /* 0x000000ffff4c7224 */ /* 0x000fe400078e0045 */
[----:B------:R-:W-:Y:S02]  /*15cb0*/  IMAD.MOV.U32 R69, RZ, RZ, R66 ;  /* 0x000000ffff457224 */ /* 0x000fe400078e0042 */
[----:B------:R-:W-:Y:S01]  /*15cc0*/  IMAD.HI.U32 R2, R4, R5, RZ ;  /* 0x0000000504027227 */ /* 0x000fe200078e00ff */
[----:B------:R-:W-:-:S03]  /*15cd0*/  ISETP.GE.AND P3, PT, R89, RZ, PT ;  /* 0x000000ff5900720c */ /* 0x000fc60003f66270 */
[----:B------:R-:W-:Y:S01]  /*15ce0*/  IMAD.MOV.U32 R66, RZ, RZ, R60 ;  /* 0x000000ffff427224 */ /* 0x000fe200078e003c */
[----:B------:R-:W-:Y:S01]  /*15cf0*/  IABS R60, R84 ;  /* 0x00000054003c7213 */ /* 0x000fe20000000000 */
[--C-:B------:R-:W-:Y:S01]  /*15d00*/  @!P1 IMAD.IADD R56, R56, 0x1, -R3.reuse ;  /* 0x0000000138389824 */ /* 0x100fe200078e0a03 */
[----:B------:R-:W-:Y:S01]  /*15d10*/  ISETP.GE.AND P1, PT, R84, RZ, PT ;  /* 0x000000ff5400720c */ /* 0x000fe20003f26270 */
[----:B------:R-:W-:Y:S02]  /*15d20*/  IMAD.MOV.U32 R84, RZ, RZ, R82 ;  /* 0x000000ffff547224 */ /* 0x000fe400078e0052 */
[----:B------:R-:W-:Y:S02]  /*15d30*/  IMAD.MOV.U32 R82, RZ, RZ, R80 ;  /* 0x000000ffff527224 */ /* 0x000fe400078e0050 */
[----:B------:R-:W-:Y:S02]  /*15d40*/  @!P5 IMAD.IADD R58, R58, 0x1, -R3 ;  /* 0x000000013a3ad824 */ /* 0x000fe400078e0a03 */
[----:B------:R-:W-:-:S02]  /*15d50*/  IMAD.MOV R2, RZ, RZ, -R2 ;  /* 0x000000ffff027224 */ /* 0x000fc400078e0a02 */
[----:B------:R-:W-:Y:S02]  /*15d60*/  IMAD.MOV.U32 R80, RZ, RZ, R77 ;  /* 0x000000ffff507224 */ /* 0x000fe400078e004d */
[----:B------:R-:W-:Y:S02]  /*15d70*/  IMAD.MOV.U32 R77, RZ, RZ, R75 ;  /* 0x000000ffff4d7224 */ /* 0x000fe400078e004b */
[----:B------:R-:W-:Y:S01]  /*15d80*/  IMAD.MOV.U32 R75, RZ, RZ, R69 ;  /* 0x000000ffff4b7224 */ /* 0x000fe200078e0045 */
[----:B------:R-:W-:Y:S01]  /*15d90*/  ISETP.GT.U32.AND P5, PT, R3, R58, PT ;  /* 0x0000003a0300720c */ /* 0x000fe20003fa4070 */
[----:B------:R-:W-:Y:S01]  /*15da0*/  @!P3 IMAD.MOV R51, RZ, RZ, -R51 ;  /* 0x000000ffff33b224 */ /* 0x000fe200078e0a33 */
[----:B------:R-:W-:-:S11]  /*15db0*/  ISETP.GE.AND P3, PT, R88, RZ, PT ;  /* 0x000000ff5800720c */ /* 0x000fd60003f66270 */
[----:B------:R-:W-:Y:S02]  /*15dc0*/  @!P5 IMAD.IADD R58, R58, 0x1, -R3 ;  /* 0x000000013a3ad824 */ /* 0x000fe400078e0a03 */
[----:B------:R-:W-:Y:S01]  /*15dd0*/  @!P3 IMAD.MOV R53, RZ, RZ, -R53 ;  /* 0x000000ffff35b224 */ /* 0x000fe200078e0a35 */
[----:B------:R-:W-:Y:S02]  /*15de0*/  ISETP.GT.U32.AND P3, PT, R3, R57, PT ;  /* 0x000000390300720c */ /* 0x000fe40003f64070 */
[----:B------:R-:W-:Y:S01]  /*15df0*/  ISETP.GE.AND P2, PT, R85, RZ, PT ;  /* 0x000000ff5500720c */ /* 0x000fe20003f46270 */
[----:B------:R-:W-:Y:S02]  /*15e00*/  IMAD.MOV.U32 R85, RZ, RZ, R83 ;  /* 0x000000ffff557224 */ /* 0x000fe400078e0053 */
[----:B------:R-:W-:Y:S02]  /*15e10*/  IMAD.MOV.U32 R83, RZ, RZ, R81 ;  /* 0x000000ffff537224 */ /* 0x000fe400078e0051 */
[----:B------:R-:W-:-:S02]  /*15e20*/  IMAD.MOV.U32 R81, RZ, RZ, R78 ;  /* 0x000000ffff517224 */ /* 0x000fc400078e004e */
[----:B------:R-:W-:Y:S01]  /*15e30*/  IMAD.MOV.U32 R78, RZ, RZ, R76 ;  /* 0x000000ffff4e7224 */ /* 0x000fe200078e004c */
[----:B------:R-:W-:Y:S01]  /*15e40*/  ISETP.GE.AND P0, PT, R86, RZ, PT ;  /* 0x000000ff5600720c */ /* 0x000fe20003f06270 */
[----:B------:R-:W-:Y:S02]  /*15e50*/  IMAD.MOV.U32 R86, RZ, RZ, R77 ;  /* 0x000000ffff567224 */ /* 0x000fe400078e004d */
[----:B------:R-:W-:Y:S02]  /*15e60*/  IMAD.MOV.U32 R76, RZ, RZ, R71 ;  /* 0x000000ffff4c7224 */ /* 0x000fe400078e0047 */
[----:B------:R-:W-:Y:S02]  /*15e70*/  IMAD.MOV.U32 R87, RZ, RZ, R78 ;  /* 0x000000ffff577224 */ /* 0x000fe400078e004e */
[----:B------:R-:W-:Y:S02]  /*15e80*/  @!P3 IMAD.IADD R57, R57, 0x1, -R3 ;  /* 0x000000013939b824 */ /* 0x000fe400078e0a03 */
[----:B------:R-:W-:-:S02]  /*15e90*/  IMAD.MOV.U32 R88, RZ, RZ, R84 ;  /* 0x000000ffff587224 */ /* 0x000fc400078e0054 */
[----:B------:R-:W-:Y:S02]  /*15ea0*/  IMAD.MOV.U32 R95, RZ, RZ, R85 ;  /* 0x000000ffff5f7224 */ /* 0x000fe400078e0055 */
[----:B------:R-:W-:Y:S02]  /*15eb0*/  IMAD.MOV.U32 R97, RZ, RZ, R86 ;  /* 0x000000ffff617224 */ /* 0x000fe400078e0056 */
[----:B------:R-:W-:Y:S02]  /*15ec0*/  IMAD.MOV.U32 R85, RZ, RZ, R76 ;  /* 0x000000ffff557224 */ /* 0x000fe400078e004c */
[----:B------:R-:W-:Y:S02]  /*15ed0*/  IMAD.MOV.U32 R96, RZ, RZ, R87 ;  /* 0x000000ffff607224 */ /* 0x000fe400078e0057 */
[----:B------:R-:W-:Y:S01]  /*15ee0*/  IMAD.MOV.U32 R76, RZ, RZ, R62 ;  /* 0x000000ffff4c7224 */ /* 0x000fe200078e003e */
[----:B------:R-:W-:Y:S01]  /*15ef0*/  IABS R62, R88 ;  /* 0x00000058003e7213 */ /* 0x000fe20000000000 */
[----:B------:R-:W-:Y:S01]  /*15f00*/  @!P2 IMAD.MOV R57, RZ, RZ, -R57 ;  /* 0x000000ffff39a224 */ /* 0x000fe200078e0a39 */
[----:B------:R-:W-:Y:S01]  /*15f10*/  ISETP.GE.AND P2, PT, R88, RZ, PT ;  /* 0x000000ff5800720c */ /* 0x000fe20003f46270 */
[----:B------:R-:W-:-:S02]  /*15f20*/  IMAD.MOV.U32 R87, RZ, RZ, R251 ;  /* 0x000000ffff577224 */ /* 0x000fc400078e00fb */
[----:B------:R-:W-:Y:S02]  /*15f30*/  IMAD.MOV.U32 R84, RZ, RZ, R75 ;  /* 0x000000ffff547224 */ /* 0x000fe400078e004b */
[----:B------:R-:W-:Y:S01]  /*15f40*/  IMAD.MOV.U32 R75, RZ, RZ, R63 ;  /* 0x000000ffff4b7224 */ /* 0x000fe200078e003f */
[----:B------:R-:W-:Y:S01]  /*15f50*/  IABS R63, R90 ;  /* 0x0000005a003f7213 */ /* 0x000fe20000000000 */
[----:B------:R-:W-:Y:S02]  /*15f60*/  IMAD.MOV.U32 R91, RZ, RZ, R74 ;  /* 0x000000ffff5b7224 */ /* 0x000fe400078e004a */
[----:B---3--:R-:W-:Y:S02]  /*15f70*/  IMAD.MOV.U32 R69, RZ, RZ, R59 ;  /* 0x000000ffff457224 */ /* 0x008fe400078e003b */
[----:B------:R-:W-:Y:S02]  /*15f80*/  IMAD R59, R3, R2, R5 ;  /* 0x00000002033b7224 */ /* 0x000fe400078e0205 */
[----:B------:R-:W-:-:S04]  /*15f90*/  IMAD.HI.U32 R2, R4, R60, RZ ;  /* 0x0000003c04027227 */ /* 0x000fc800078e00ff */
[----:B------:R-:W-:-:S04]  /*15fa0*/  IMAD.MOV R2, RZ, RZ, -R2 ;  /* 0x000000ffff027224 */ /* 0x000fc800078e0a02 */
[----:B------:R-:W-:-:S05]  /*15fb0*/  IMAD R60, R3, R2, R60 ;  /* 0x00000002033c7224 */ /* 0x000fca00078e023c */
[----:B------:R-:W-:Y:S01]  /*15fc0*/  ISETP.GT.U32.AND P5, PT, R3, R60, PT ;  /* 0x0000003c0300720c */ /* 0x000fe20003fa4070 */
[----:B--2---:R-:W-:Y:S02]  /*15fd0*/  IMAD.MOV.U32 R71, RZ, RZ, R127 ;  /* 0x000000ffff477224 */ /* 0x004fe400078e007f */
[----:B------:R-:W2:Y:S01]  /*15fe0*/  LDL.LU R127, [R1+0x4e4] ;  /* 0x0004e400017f7983 */ /* 0x000ea20000300800 */
[----:B------:R-:W-:-:S03]  /*15ff0*/  IMAD.MOV.U32 R86, RZ, RZ, R128 ;  /* 0x000000ffff567224 */ /* 0x000fc600078e0080 */
[----:B------:R-:W3:Y:S04]  /*16000*/  LDL.LU R77, [R1+0x3fc] ;  /* 0x0003fc00014d7983 */ /* 0x000ee80000300800 */
[----:B------:R-:W4:Y:S02]  /*16010*/  LDL.LU R78, [R1+0x544] ;  /* 0x00054400014e7983 */ /* 0x000f240000300800 */
[--C-:B------:R-:W-:Y:S02]  /*16020*/  @!P5 IMAD.IADD R60, R60, 0x1, -R3.reuse ;  /* 0x000000013c3cd824 */ /* 0x100fe400078e0a03 */
[----:B------:R-:W3:Y:S03]  /*16030*/  LDL.LU R128, [R1+0x714] ;  /* 0x0007140001807983 */ /* 0x000ee60000300800 */
[----:B------:R-:W-:Y:S01]  /*16040*/  ISETP.GT.U32.AND P5, PT, R3, R60, PT ;  /* 0x0000003c0300720c */ /* 0x000fe20003fa4070 */
[----:B------:R-:W3:Y:S04]  /*16050*/  LDL.LU R251, [R1+0x5fc] ;  /* 0x0005fc0001fb7983 */ /* 0x000ee80000300800 */
[----:B------:R-:W2:Y:S04]  /*16060*/  LDL.LU R88, [R1+0x3d8] ;  /* 0x0003d80001587983 */ /* 0x000ea80000300800 */
[----:B------:R-:W4:Y:S04]  /*16070*/  LDL.LU R89, [R1+0x3dc] ;  /* 0x0003dc0001597983 */ /* 0x000f280000300800 */
[----:B------:R-:W-:Y:S01]  /*16080*/  @!P5 IMAD.IADD R60, R60, 0x1, -R3 ;  /* 0x000000013c3cd824 */ /* 0x000fe200078e0a03 */
[----:B------:R-:W-:Y:S01]  /*16090*/  ISETP.GE.AND P5, PT, R90, RZ, PT ;  /* 0x000000ff5a00720c */ /* 0x000fe20003fa6270 */
[----:B------:R-:W-:Y:S01]  /*160a0*/  IMAD.MOV.U32 R90, RZ, RZ, R75 ;  /* 0x000000ffff5a7224 */ /* 0x000fe200078e004b */
[----:B------:R-:W3:Y:S04]  /*160b0*/  LDL.LU R74, [R1+0x670] ;  /* 0x00067000014a7983 */ /* 0x000ee80000300800 */
[----:B------:R-:W2:Y:S01]  /*160c0*/  LDL.LU R75, [R1+0x4dc] ;  /* 0x0004dc00014b7983 */ /* 0x000ea20000300800 */
[----:B------:R-:W-:-:S02]  /*160d0*/  IMAD.MOV.U32 R105, RZ, RZ, R91 ;  /* 0x000000ffff697224 */ /* 0x000fc400078e005b */
[----:B------:R-:W-:Y:S01]  /*160e0*/  @!P0 IMAD.MOV R56, RZ, RZ, -R56 ;  /* 0x000000ffff388224 */ /* 0x000fe200078e0a38 */
[----:B------:R-:W-:Y:S02]  /*160f0*/  ISETP.GT.U32.AND P0, PT, R3, R59, PT ;  /* 0x0000003b0300720c */ /* 0x000fe40003f04070 */
[----:B------:R-:W-:Y:S02]  /*16100*/  ISETP.GE.AND P3, PT, R61, RZ, PT ;  /* 0x000000ff3d00720c */ /* 0x000fe40003f66270 */
[----:B------:R-:W-:-:S09]  /*16110*/  IABS R61, R61 ;  /* 0x0000003d003d7213 */ /* 0x000fd20000000000 */
[----:B------:R-:W-:Y:S02]  /*16120*/  @!P0 IMAD.IADD R59, R59, 0x1, -R3 ;  /* 0x000000013b3b8824 */ /* 0x000fe400078e0a03 */
[----:B------:R-:W-:-:S03]  /*16130*/  IMAD.HI.U32 R2, R4, R61, RZ ;  /* 0x0000003d04027227 */ /* 0x000fc600078e00ff */
[----:B------:R-:W-:Y:S01]  /*16140*/  ISETP.GT.U32.AND P0, PT, R3, R59, PT ;  /* 0x0000003b0300720c */ /* 0x000fe20003f04070 */
[----:B------:R-:W-:Y:S02]  /*16150*/  IMAD.MOV R2, RZ, RZ, -R2 ;  /* 0x000000ffff027224 */ /* 0x000fe400078e0a02 */
[----:B------:R-:W-:-:S04]  /*16160*/  IMAD.HI.U32 R6, R4, R62, RZ ;  /* 0x0000003e04067227 */ /* 0x000fc800078e00ff */
[----:B------:R-:W-:Y:S02]  /*16170*/  IMAD.MOV.U32 R98, RZ, RZ, R85 ;  /* 0x000000ffff627224 */ /* 0x000fe400078e0055 */
[----:B------:R-:W-:Y:S01]  /*16180*/  IMAD.MOV.U32 R85, RZ, RZ, R64 ;  /* 0x000000ffff557224 */ /* 0x000fe200078e0040 */
[----:B------:R-:W-:Y:S01]  /*16190*/  IABS R64, R99 ;  /* 0x0000006300407213 */ /* 0x000fe20000000000 */
[----:B------:R-:W-:Y:S02]  /*161a0*/  IMAD R61, R3, R2, R61 ;  /* 0x00000002033d7224 */ /* 0x000fe400078e023d */
[----:B------:R-:W-:-:S04]  /*161b0*/  IMAD.HI.U32 R5, R4, R63, RZ ;  /* 0x0000003f04057227 */ /* 0x000fc800078e00ff */
[----:B------:R-:W-:Y:S02]  /*161c0*/  IMAD.MOV R6, RZ, RZ, -R6 ;  /* 0x000000ffff067224 */ /* 0x000fe400078e0a06 */
[----:B------:R-:W-:Y:S01]  /*161d0*/  @!P0 IMAD.IADD R59, R59, 0x1, -R3 ;  /* 0x000000013b3b8824 */ /* 0x000fe200078e0a03 */
[C---:B------:R-:W-:Y:S01]  /*161e0*/  ISETP.GT.U32.AND P0, PT, R3.reuse, R61, PT ;  /* 0x0000003d0300720c */ /* 0x040fe20003f04070 */
[----:B------:R-:W-:Y:S02]  /*161f0*/  IMAD.MOV R5, RZ, RZ, -R5 ;  /* 0x000000ffff057224 */ /* 0x000fe400078e0a05 */
[----:B------:R-:W-:Y:S02]  /*16200*/  IMAD R62, R3, R6, R62 ;  /* 0x00000006033e7224 */ /* 0x000fe400078e023e */
[----:B------:R-:W-:-:S04]  /*16210*/  IMAD.HI.U32 R2, R4, R64, RZ ;  /* 0x0000004004027227 */ /* 0x000fc800078e00ff */
[C---:B------:R-:W-:Y:S02]  /*16220*/  IMAD R63, R3.reuse, R5, R63 ;  /* 0x00000005033f7224 */ /* 0x040fe400078e023f */
[----:B------:R-:W-:Y:S01]  /*16230*/  @!P4 IMAD.MOV R58, RZ, RZ, -R58 ;  /* 0x000000ffff3ac224 */ /* 0x000fe200078e0a3a */
[C---:B------:R-:W-:Y:S01]  /*16240*/  ISETP.GT.U32.AND P4, PT, R3.reuse, R62, PT ;  /* 0x0000003e0300720c */ /* 0x040fe20003f84070 */
[----:B------:R-:W-:Y:S02]  /*16250*/  IMAD.MOV R5, RZ, RZ, -R2 ;  /* 0x000000ffff057224 */ /* 0x000fe400078e0a02 */
[----:B------:R-:W-:Y:S01]  /*16260*/  @!P6 IMAD.MOV R59, RZ, RZ, -R59 ;  /* 0x000000ffff3be224 */ /* 0x000fe200078e0a3b */
[C---:B------:R-:W-:Y:S01]  /*16270*/  ISETP.GT.U32.AND P6, PT, R3.reuse, R63, PT ;  /* 0x0000003f0300720c */ /* 0x040fe20003fc4070 */
[----:B------:R-:W-:Y:S02]  /*16280*/  IMAD R64, R3, R5, R64 ;  /* 0x0000000503407224 */ /* 0x000fe400078e0240 */
[----:B------:R-:W-:-:S02]  /*16290*/  IMAD.MOV.U32 R94, RZ, RZ, R84 ;  /* 0x000000ffff5e7224 */ /* 0x000fc400078e0054 */
[----:B------:R-:W-:Y:S02]  /*162a0*/  IMAD.MOV.U32 R84, RZ, RZ, R79 ;  /* 0x000000ffff547224 */ /* 0x000fe400078e004f */
[----:B------:R-:W-:Y:S01]  /*162b0*/  @!P0 IMAD.IADD R61, R61, 0x1, -R3 ;  /* 0x000000013d3d8824 */ /* 0x000fe200078e0a03 */
[C---:B------:R-:W-:Y:S01]  /*162c0*/  ISETP.GT.U32.AND P0, PT, R3.reuse, R64, PT ;  /* 0x000000400300720c */ /* 0x040fe20003f04070 */
[----:B------:R-:W-:Y:S01]  /*162d0*/  IMAD.MOV.U32 R79, RZ, RZ, R65 ;  /* 0x000000ffff4f7224 */ /* 0x000fe200078e0041 */
[----:B------:R-:W-:Y:S01]  /*162e0*/  IABS R65, R95 ;  /* 0x0000005f00417213 */ /* 0x000fe20000000000 */
[----:B------:R-:W-:Y:S01]  /*162f0*/  @!P4 IMAD.IADD R62, R62, 0x1, -R3 ;  /* 0x000000013e3ec824 */ /* 0x000fe200078e0a03 */
[----:B------:R-:W-:Y:S01]  /*16300*/  ISETP.GT.U32.AND P4, PT, R3, R61, PT ;  /* 0x0000003d0300720c */ /* 0x000fe20003f84070 */
[----:B----4-:R-:W-:Y:S02]  /*16310*/  IMAD.MOV.U32 R100, RZ, RZ, R89 ;  /* 0x000000ffff647224 */ /* 0x010fe400078e0059 */
[----:B------:R-:W-:-:S04]  /*16320*/  IMAD.MOV.U32 R89, RZ, RZ, R87 ;  /* 0x000000ffff597224 */ /* 0x000fc800078e0057 */
[----:B------:R-:W-:Y:S02]  /*16330*/  IMAD.MOV.U32 R91, RZ, RZ, R89 ;  /* 0x000000ffff5b7224 */ /* 0x000fe400078e0059 */
[----:B--2---:R-:W-:Y:S02]  /*16340*/  IMAD.MOV.U32 R89, RZ, RZ, R75 ;  /* 0x000000ffff597224 */ /* 0x004fe400078e004b */
[----:B------:R-:W-:Y:S02]  /*16350*/  IMAD.MOV.U32 R75, RZ, RZ, R124 ;  /* 0x000000ffff4b7224 */ /* 0x000fe400078e007c */
[----:B------:R-:W2:Y:S01]  /*16360*/  LDL.LU R124, [R1+0x638] ;  /* 0x00063800017c7983 */ /* 0x000ea20000300800 */
[----:B------:R-:W-:-:S04]  /*16370*/  IMAD.HI.U32 R2, R4, R65, RZ ;  /* 0x0000004104027227 */ /* 0x000fc800078e00ff */
[----:B------:R-:W-:Y:S02]  /*16380*/  IMAD.MOV.U32 R92, RZ, RZ, R73 ;  /* 0x000000ffff5c7224 */ /* 0x000fe400078e0049 */
[----:B------:R-:W-:Y:S01]  /*16390*/  IMAD.MOV.U32 R73, RZ, RZ, R66 ;  /* 0x000000ffff497224 */ /* 0x000fe200078e0042 */
[----:B------:R-:W-:Y:S01]  /*163a0*/  IABS R66, R94 ;  /* 0x0000005e00427213 */ /* 0x000fe20000000000 */
[--C-:B------:R-:W-:Y:S02]  /*163b0*/  @!P6 IMAD.IADD R63, R63, 0x1, -R3.reuse ;  /* 0x000000013f3fe824 */ /* 0x100fe400078e0a03 */
[----:B------:R-:W-:Y:S02]  /*163c0*/  IMAD.MOV R2, RZ, RZ, -R2 ;  /* 0x000000ffff027224 */ /* 0x000fe400078e0a02 */
[----:B------:R-:W-:Y:S02]  /*163d0*/  @!P0 IMAD.IADD R64, R64, 0x1, -R3 ;  /* 0x0000000140408824 */ /* 0x000fe400078e0a03 */
[----:B------:R-:W-:Y:S01]  /*163e0*/  @!P1 IMAD.MOV R60, RZ, RZ, -R60 ;  /* 0x000000ffff3c9224 */ /* 0x000fe200078e0a3c */
[C---:B------:R-:W-:Y:S01]  /*163f0*/  ISETP.GT.U32.AND P1, PT, R3.reuse, R63, PT ;  /* 0x0000003f0300720c */ /* 0x040fe20003f24070 */
[----:B------:R-:W-:-:S02]  /*16400*/  IMAD R65, R3, R2, R65 ;  /* 0x0000000203417224 */ /* 0x000fc400078e0241 */
[----:B------:R-:W-:Y:S01]  /*16410*/  IMAD.HI.U32 R2, R4, R66, RZ ;  /* 0x0000004204027227 */ /* 0x000fe200078e00ff */
[----:B------:R-:W-:-:S03]  /*16420*/  ISETP.GT.U32.AND P0, PT, R3, R64, PT ;  /* 0x000000400300720c */ /* 0x000fc60003f04070 */
[----:B------:R-:W-:Y:S01]  /*16430*/  @!P4 IMAD.IADD R61, R61, 0x1, -R3 ;  /* 0x000000013d3dc824 */ /* 0x000fe200078e0a03 */
[----:B------:R-:W-:Y:S01]  /*16440*/  ISETP.GT.U32.AND P4, PT, R3, R65, PT ;  /* 0x000000410300720c */ /* 0x000fe20003f84070 */
[----:B------:R-:W-:-:S04]  /*16450*/  IMAD.MOV R2, RZ, RZ, -R2 ;  /* 0x000000ffff027224 */ /* 0x000fc800078e0a02 */
[----:B------:R-:W-:Y:S02]  /*16460*/  IMAD R66, R3, R2, R66 ;  /* 0x0000000203427224 */ /* 0x000fe400078e0242 */
[--C-:B------:R-:W-:Y:S02]  /*16470*/  @!P1 IMAD.IADD R63, R63, 0x1, -R3.reuse ;  /* 0x000000013f3f9824 */ /* 0x100fe400078e0a03 */
[----:B------:R-:W-:Y:S01]  /*16480*/  IMAD.MOV.U32 R101, RZ, RZ, R88 ;  /* 0x000000ffff657224 */ /* 0x000fe200078e0058 */
[----:B------:R-:W-:Y:S01]  /*16490*/  ISETP.GT.U32.AND P1, PT, R3, R66, PT ;  /* 0x000000420300720c */ /* 0x000fe20003f24070 */
[----:B------:R-:W-:Y:S02]  /*164a0*/  IMAD.MOV.U32 R88, RZ, RZ, R86 ;  /* 0x000000ffff587224 */ /* 0x000fe400078e0056 */
[----:B------:R-:W-:Y:S02]  /*164b0*/  IMAD.MOV.U32 R86, RZ, RZ, R84 ;  /* 0x000000ffff567224 */ /* 0x000fe400078e0054 */
[----:B------:R-:W-:Y:S01]  /*164c0*/  @!P0 IMAD.IADD R64, R64, 0x1, -R3 ;  /* 0x0000000140408824 */ /* 0x000fe200078e0a03 */
[----:B------:R-:W-:Y:S01]  /*164d0*/  ISETP.GE.AND P0, PT, R95, RZ, PT ;  /* 0x000000ff5f00720c */ /* 0x000fe20003f06270 */
[----:B------:R-:W-:Y:S01]  /*164e0*/  IMAD.MOV.U32 R84, RZ, RZ, R71 ;  /* 0x000000ffff547224 */ /* 0x000fe200078e0047 */
[----:B------:R-:W4:Y:S01]  /*164f0*/  LDL.LU R95, [R1+0x3f8] ;  /* 0x0003f800015f7983 */ /* 0x000f220000300800 */
[----:B------:R-:W-:Y:S01]  /*16500*/  @!P4 IMAD.IADD R65, R65, 0x1, -R3 ;  /* 0x000000014141c824 */ /* 0x000fe200078e0a03 */
[----:B------:R-:W-:Y:S01]  /*16510*/  ISETP.GE.AND P4, PT, R94, RZ, PT ;  /* 0x000000ff5e00720c */ /* 0x000fe20003f86270 */
[----:B------:R-:W-:Y:S01]  /*16520*/  IMAD.MOV.U32 R71, RZ, RZ, R68 ;  /* 0x000000ffff477224 */ /* 0x000fe200078e0044 */
[----:B------:R-:W-:Y:S01]  /*16530*/  IABS R68, R97 ;  /* 0x0000006100447213 */ /* 0x000fe20000000000 */
[----:B------:R-:W4:Y:S01]  /*16540*/  LDL.LU R94, [R1+0x3f4] ;  /* 0x0003f400015e7983 */ /* 0x000f220000300800 */
[----:B------:R-:W-:-:S02]  /*16550*/  IMAD.MOV.U32 R87, RZ, RZ, R85 ;  /* 0x000000ffff577224 */ /* 0x000fc400078e0055 */
[----:B------:R-:W-:Y:S02]  /*16560*/  IMAD.MOV.U32 R85, RZ, RZ, R83 ;  /* 0x000000ffff557224 */ /* 0x000fe400078e0053 */
[----:B------:R-:W-:Y:S01]  /*16570*/  IMAD.MOV.U32 R83, RZ, RZ, R69 ;  /* 0x000000ffff537224 */ /* 0x000fe200078e0045 */
[----:B------:R-:W-:Y:S01]  /*16580*/  IABS R69, R96 ;  /* 0x0000006000457213 */ /* 0x000fe20000000000 */
[----:B------:R-:W-:Y:S01]  /*16590*/  IMAD.HI.U32 R5, R4, R68, RZ ;  /* 0x0000004404057227 */ /* 0x000fe200078e00ff */
[----:B------:R-:W-:-:S03]  /*165a0*/  ISETP.GT.U32.AND P6, PT, R3, R62, PT ;  /* 0x0000003e0300720c */ /* 0x000fc60003fc4070 */
[----:B------:R-:W-:Y:S01]  /*165b0*/  @!P1 IMAD.IADD R66, R66, 0x1, -R3 ;  /* 0x0000000142429824 */ /* 0x000fe200078e0a03 */
[----:B------:R-:W-:Y:S01]  /*165c0*/  ISETP.GT.U32.AND P1, PT, R3, R65, PT ;  /* 0x000000410300720c */ /* 0x000fe20003f24070 */
[----:B------:R-:W-:-:S04]  /*165d0*/  IMAD.HI.U32 R2, R4, R69, RZ ;  /* 0x0000004504027227 */ /* 0x000fc800078e00ff */
[----:B------:R-:W-:Y:S02]  /*165e0*/  IMAD.MOV R5, RZ, RZ, -R5 ;  /* 0x000000ffff057224 */ /* 0x000fe400078e0a05 */
[----:B------:R-:W-:Y:S02]  /*165f0*/  IMAD.MOV R2, RZ, RZ, -R2 ;  /* 0x000000ffff027224 */ /* 0x000fe400078e0a02 */
[C---:B------:R-:W-:Y:S02]  /*16600*/  IMAD R68, R3.reuse, R5, R68 ;  /* 0x0000000503447224 */ /* 0x040fe400078e0244 */
[C---:B------:R-:W-:Y:S02]  /*16610*/  IMAD R69, R3.reuse, R2, R69 ;  /* 0x0000000203457224 */ /* 0x040fe400078e0245 */
[----:B------:R-:W-:Y:S01]  /*16620*/  @!P5 IMAD.MOV R63, RZ, RZ, -R63 ;  /* 0x000000ffff3fd224 */ /* 0x000fe200078e0a3f */
[----:B------:R-:W-:Y:S01]  /*16630*/  ISETP.GT.U32.AND P5, PT, R3, R68, PT ;  /* 0x000000440300720c */ /* 0x000fe20003fa4070 */
[--C-:B------:R-:W-:Y:S01]  /*16640*/  @!P6 IMAD.IADD R62, R62, 0x1, -R3.reuse ;  /* 0x000000013e3ee824 */ /* 0x100fe200078e0a03 */
[----:B------:R-:W-:Y:S01]  /*16650*/  ISETP.GE.AND P6, PT, R99, RZ, PT ;  /* 0x000000ff6300720c */ /* 0x000fe20003fc6270 */
[----:B------:R-:W-:Y:S01]  /*16660*/  @!P1 IMAD.IADD R65, R65, 0x1, -R3 ;  /* 0x0000000141419824 */ /* 0x000fe200078e0a03 */
[----:B------:R-:W-:Y:S01]  /*16670*/  ISETP.GT.U32.AND P1, PT, R3, R69, PT ;  /* 0x000000450300720c */ /* 0x000fe20003f24070 */
[----:B------:R-:W-:-:S02]  /*16680*/  IMAD.MOV.U32 R93, RZ, RZ, R72 ;  /* 0x000000ffff5d7224 */ /* 0x000fc400078e0048 */
[----:B------:R-:W-:Y:S02]  /*16690*/  IMAD.MOV.U32 R72, RZ, RZ, R67 ;  /* 0x000000ffff487224 */ /* 0x000fe400078e0043 */
[----:B------:R-:W-:Y:S02]  /*166a0*/  IMAD.MOV.U32 R108, RZ, RZ, R93 ;  /* 0x000000ffff6c7224 */ /* 0x000fe400078e005d */
[----:B------:R-:W-:Y:S02]  /*166b0*/  IMAD.MOV.U32 R93, RZ, RZ, R72 ;  /* 0x000000ffff5d7224 */ /* 0x000fe400078e0048 */
[----:B------:R-:W-:Y:S01]  /*166c0*/  IMAD.MOV.U32 R72, RZ, RZ, R71 ;  /* 0x000000ffff487224 */ /* 0x000fe200078e0047 */
[----:B------:R-:W-:Y:S01]  /*166d0*/  IABS R71, R100 ;  /* 0x0000006400477213 */ /* 0x000fe20000000000 */
[----:B------:R-:W-:Y:S02]  /*166e0*/  @!P5 IMAD.IADD R68, R68, 0x1, -R3 ;  /* 0x000000014444d824 */ /* 0x000fe400078e0a03 */
[----:B------:R-:W-:Y:S01]  /*166f0*/  IMAD.MOV.U32 R102, RZ, RZ, R92 ;  /* 0x000000ffff667224 */ /* 0x000fe200078e005c */
[----:B------:R-:W-:Y:S01]  /*16700*/  IABS R67, R98 ;  /* 0x0000006200437213 */ /* 0x000fe20000000000 */
[----:B------:R-:W-:-:S02]  /*16710*/  IMAD.MOV.U32 R92, RZ, RZ, R84 ;  /* 0x000000ffff5c7224 */ /* 0x000fc400078e0054 */
[----:B------:R-:W-:Y:S01]  /*16720*/  @!P6 IMAD.MOV R64, RZ, RZ, -R64 ;  /* 0x000000ffff40e224 */ /* 0x000fe200078e0a40 */
[----:B------:R-:W-:Y:S01]  /*16730*/  ISETP.GE.AND P6, PT, R98, RZ, PT ;  /* 0x000000ff6200720c */ /* 0x000fe20003fc6270 */
[----:B---3--:R-:W-:Y:S02]  /*16740*/  IMAD.MOV.U32 R84, RZ, RZ, R74 ;  /* 0x000000ffff547224 */ /* 0x008fe400078e004a */
[----:B------:R-:W-:Y:S02]  /*16750*/  IMAD.MOV.U32 R74, RZ, RZ, R127 ;  /* 0x000000ffff4a7224 */ /* 0x000fe400078e007f */
[----:B------:R-:W-:Y:S02]  /*16760*/  IMAD.MOV.U32 R98, RZ, RZ, R88 ;  /* 0x000000ffff627224 */ /* 0x000fe400078e0058 */
[----:B------:R-:W-:Y:S01]  /*16770*/  @!P1 IMAD.IADD R69, R69, 0x1, -R3 ;  /* 0x0000000145459824 */ /* 0x000fe200078e0a03 */
[----:B------:R-:W-:Y:S01]  /*16780*/  ISETP.GT.U32.AND P1, PT, R3, R68, PT ;  /* 0x000000440300720c */ /* 0x000fe20003f24070 */
[----:B------:R-:W-:-:S02]  /*16790*/  IMAD.MOV.U32 R127, RZ, RZ, R126 ;  /* 0x000000ffff7f7224 */ /* 0x000fc400078e007e */
[----:B------:R-:W-:Y:S01]  /*167a0*/  IMAD.MOV.U32 R88, RZ, RZ, R87 ;  /* 0x000000ffff587224 */ /* 0x000fe200078e0057 */
[----:B------:R-:W3:Y:S01]  /*167b0*/  LDL.LU R126, [R1+0x614] ;  /* 0x00061400017e7983 */ /* 0x000ee20000300800 */
[----:B------:R-:W-:-:S04]  /*167c0*/  IMAD.HI.U32 R2, R4, R71, RZ ;  /* 0x0000004704027227 */ /* 0x000fc800078e00ff */
[----:B------:R-:W-:Y:S02]  /*167d0*/  IMAD.MOV.U32 R87, RZ, RZ, R78 ;  /* 0x000000ffff577224 */ /* 0x000fe400078e004e */
[----:B------:R-:W3:Y:S01]  /*167e0*/  LDL.LU R78, [R1+0x400] ;  /* 0x00040000014e7983 */ /* 0x000ee20000300800 */
[----:B------:R-:W-:Y:S02]  /*167f0*/  IMAD.MOV R2, RZ, RZ, -R2 ;  /* 0x000000ffff027224 */ /* 0x000fe400078e0a02 */
[----:B------:R-:W-:Y:S01]  /*16800*/  @!P3 IMAD.MOV R61, RZ, RZ, -R61 ;  /* 0x000000ffff3db224 */ /* 0x000fe200078e0a3d */
[C---:B------:R-:W-:Y:S01]  /*16810*/  ISETP.GT.U32.AND P3, PT, R3.reuse, R66, PT ;  /* 0x000000420300720c */ /* 0x040fe20003f64070 */
[----:B------:R-:W-:Y:S02]  /*16820*/  IMAD R71, R3, R2, R71 ;  /* 0x0000000203477224 */ /* 0x000fe400078e0247 */
[----:B------:R-:W-:-:S03]  /*16830*/  @!P1 IMAD.IADD R68, R68, 0x1, -R3 ;  /* 0x0000000144449824 */ /* 0x000fc600078e0a03 */
[----:B------:R-:W-:Y:S01]  /*16840*/  ISETP.GT.U32.AND P1, PT, R3, R71, PT ;  /* 0x000000470300720c */ /* 0x000fe20003f24070 */
[----:B------:R-:W-:Y:S02]  /*16850*/  IMAD.MOV.U32 R106, RZ, RZ, R90 ;  /* 0x000000ffff6a7224 */ /* 0x000fe400078e005a */
        /* <DEDUP_REMOVED lines=9> */
[----:B------:R-:W-:Y:S01]  /*168f0*/  @!P1 IMAD.IADD R71, R71, 0x1, -R3 ;  /* 0x0000000147479824 */ /* 0x000fe200078e0a03 */
[----:B------:R-:W-:Y:S01]  /*16900*/  ISETP.GE.AND P1, PT, R100, RZ, PT ;  /* 0x000000ff6400720c */ /* 0x000fe20003f26270 */
[----:B------:R-:W-:Y:S02]  /*16910*/  IMAD.MOV.U32 R100, RZ, RZ, R85 ;  /* 0x000000ffff647224 */ /* 0x000fe400078e0055 */
[----:B--2---:R-:W-:-:S02]  /*16920*/  IMAD.MOV.U32 R77, RZ, RZ, R124 ;  /* 0x000000ffff4d7224 */ /* 0x004fc400078e007c */
[----:B------:R-:W2:Y:S04]  /*16930*/  LDL.LU R124, [R1+0x4ec] ;  /* 0x0004ec00017c7983 */ /* 0x000ea80000300800 */
[----:B------:R-:W2:Y:S01]  /*16940*/  LDL.LU R85, [R1+0x4c4] ;  /* 0x0004c40001557983 */ /* 0x000ea20000300800 */
[----:B------:R-:W-:-:S04]  /*16950*/  IMAD.HI.U32 R6, R4, R67, RZ ;  /* 0x0000004304067227 */ /* 0x000fc800078e00ff */
[----:B------:R-:W-:-:S04]  /*16960*/  IMAD.MOV R6, RZ, RZ, -R6 ;  /* 0x000000ffff067224 */ /* 0x000fc800078e0a06 */
[----:B------:R-:W-:Y:S02]  /*16970*/  IMAD R67, R3, R6, R67 ;  /* 0x0000000603437224 */ /* 0x000fe400078e0243 */
[----:B------:R-:W-:-:S03]  /*16980*/  @!P2 IMAD.MOV R62, RZ, RZ, -R62 ;  /* 0x000000ffff3ea224 */ /* 0x000fc600078e0a3e */
[----:B------:R-:W-:Y:S02]  /*16990*/  ISETP.GT.U32.AND P2, PT, R3, R67, PT ;  /* 0x000000430300720c */ /* 0x000fe40003f44070 */
[----:B------:R-:W-:-:S05]  /*169a0*/  IABS R70, R101 ;  /* 0x0000006500467213 */ /* 0x000fca0000000000 */
[----:B------:R-:W-:-:S06]  /*169b0*/  IMAD.HI.U32 R5, R4, R70, RZ ;  /* 0x0000004604057227 */ /* 0x000fcc00078e00ff */
[----:B------:R-:W-:-:S05]  /*169c0*/  @!P2 IMAD.IADD R67, R67, 0x1, -R3 ;  /* 0x000000014343a824 */ /* 0x000fca00078e0a03 */
[----:B------:R-:W-:Y:S01]  /*169d0*/  ISETP.GT.U32.AND P5, PT, R3, R67, PT ;  /* 0x000000430300720c */ /* 0x000fe20003fa4070 */
[----:B------:R-:W-:-:S04]  /*169e0*/  IMAD.MOV R5, RZ, RZ, -R5 ;  /* 0x000000ffff057224 */ /* 0x000fc800078e0a05 */
[----:B------:R-:W-:Y:S01]  /*169f0*/  IMAD R70, R3, R5, R70 ;  /* 0x0000000503467224 */ /* 0x000fe200078e0246 */
[----:B------:R-:W-:Y:S01]  /*16a00*/  ISETP.GE.AND P2, PT, R96, RZ, PT ;  /* 0x000000ff6000720c */ /* 0x000fe20003f46270 */
[----:B------:R-:W-:Y:S02]  /*16a10*/  IMAD.MOV.U32 R96, RZ, RZ, R91 ;  /* 0x000000ffff607224 */ /* 0x000fe400078e005b */
[----:B------:R-:W-:-:S04]  /*16a20*/  IMAD.MOV.U32 R91, RZ, RZ, R81 ;  /* 0x000000ffff5b7224 */ /* 0x000fc800078e0051 */
[----:B------:R-:W-:Y:S01]  /*16a30*/  @!P5 IMAD.IADD R67, R67, 0x1, -R3 ;  /* 0x000000014343d824 */ /* 0x000fe200078e0a03 */
[----:B------:R-:W-:Y:S01]  /*16a40*/  ISETP.GT.U32.AND P5, PT, R3, R70, PT ;  /* 0x000000460300720c */ /* 0x000fe20003fa4070 */
[----:B------:R-:W-:Y:S02]  /*16a50*/  IMAD.MOV.U32 R81, RZ, RZ, R76 ;  /* 0x000000ffff517224 */ /* 0x000fe400078e004c */
[----:B------:R-:W-:Y:S01]  /*16a60*/  IMAD.MOV.U32 R76, RZ, RZ, R72 ;  /* 0x000000ffff4c7224 */ /* 0x000fe200078e0048 */
[----:B------:R-:W-:Y:S01]  /*16a70*/  IABS R72, R106 ;  /* 0x0000006a00487213 */ /* 0x000fe20000000000 */
[----:B----4-:R-:W-:Y:S02]  /*16a80*/  IMAD.MOV.U32 R103, RZ, RZ, R95 ;  /* 0x000000ffff677224 */ /* 0x010fe400078e005f */
[----:B------:R-:W-:Y:S02]  /*16a90*/  IMAD.MOV.U32 R107, RZ, RZ, R94 ;  /* 0x000000ffff6b7224 */ /* 0x000fe400078e005e */
[----:B------:R-:W-:-:S04]  /*16aa0*/  IMAD.HI.U32 R2, R4, R72, RZ ;  /* 0x0000004804027227 */ /* 0x000fc800078e00ff */
[----:B------:R-:W-:Y:S02]  /*16ab0*/  IMAD.MOV.U32 R95, RZ, RZ, R92 ;  /* 0x000000ffff5f7224 */ /* 0x000fe400078e005c */
[----:B------:R-:W-:Y:S02]  /*16ac0*/  IMAD.MOV.U32 R92, RZ, RZ, R86 ;  /* 0x000000ffff5c7224 */ /* 0x000fe400078e0056 */
[----:B------:R-:W-:Y:S02]  /*16ad0*/  IMAD.MOV.U32 R94, RZ, RZ, R82 ;  /* 0x000000ffff5e7224 */ /* 0x000fe400078e0052 */
[----:B------:R-:W-:Y:S01]  /*16ae0*/  IMAD.MOV.U32 R82, RZ, RZ, R75 ;  /* 0x000000ffff527224 */ /* 0x000fe200078e004b */
[----:B------:R-:W-:Y:S01]  /*16af0*/  IABS R75, R108 ;  /* 0x0000006c004b7213 */ /* 0x000fe20000000000 */
[----:B------:R-:W-:Y:S01]  /*16b00*/  IMAD.MOV.U32 R86, RZ, RZ, R74 ;  /* 0x000000ffff567224 */ /* 0x000fe200078e004a */
[----:B------:R-:W-:Y:S01]  /*16b10*/  IABS R74, R102 ;  /* 0x00000066004a7213 */ /* 0x000fe20000000000 */
[----:B------:R-:W-:Y:S01]  /*16b20*/  @!P0 IMAD.MOV R65, RZ, RZ, -R65 ;  /* 0x000000ffff418224 */ /* 0x000fe200078e0a41 */
[----:B------:R-:W-:Y:S01]  /*16b30*/  ISETP.GT.U32.AND P0, PT, R3, R69, PT ;  /* 0x000000450300720c */ /* 0x000fe20003f04070 */
[----:B------:R-:W-:-:S02]  /*16b40*/  @!P5 IMAD.IADD R70, R70, 0x1, -R3 ;  /* 0x000000014646d824 */ /* 0x000fc400078e0a03 */
[----:B------:R-:W-:Y:S02]  /*16b50*/  IMAD.MOV R2, RZ, RZ, -R2 ;  /* 0x000000ffff027224 */ /* 0x000fe400078e0a02 */
[----:B------:R-:W-:Y:S01]  /*16b60*/  @!P4 IMAD.MOV R66, RZ, RZ, -R66 ;  /* 0x000000ffff42c224 */ /* 0x000fe200078e0a42 */
[C---:B------:R-:W-:Y:S01]  /*16b70*/  ISETP.GT.U32.AND P4, PT, R3.reuse, R70, PT ;  /* 0x000000460300720c */ /* 0x040fe20003f84070 */
[----:B------:R-:W-:Y:S02]  /*16b80*/  IMAD R72, R3, R2, R72 ;  /* 0x0000000203487224 */ /* 0x000fe400078e0248 */
[----:B------:R-:W-:-:S04]  /*16b90*/  IMAD.HI.U32 R5, R4, R74, RZ ;  /* 0x0000004a04057227 */ /* 0x000fc800078e00ff */
[----:B------:R-:W-:-:S04]  /*16ba0*/  IMAD.HI.U32 R2, R4, R75, RZ ;  /* 0x0000004b04027227 */ /* 0x000fc800078e00ff */
[----:B------:R-:W-:Y:S02]  /*16bb0*/  IMAD.MOV R5, RZ, RZ, -R5 ;  /* 0x000000ffff057224 */ /* 0x000fe400078e0a05 */
[----:B------:R-:W-:Y:S01]  /*16bc0*/  IMAD.MOV R2, RZ, RZ, -R2 ;  /* 0x000000ffff027224 */ /* 0x000fe200078e0a02 */
[----:B------:R-:W-:Y:S01]  /*16bd0*/  ISETP.GT.U32.AND P5, PT, R3, R72, PT ;  /* 0x000000480300720c */ /* 0x000fe20003fa4070 */
[----:B------:R-:W-:Y:S01]  /*16be0*/  @!P0 IMAD.IADD R69, R69, 0x1, -R3 ;  /* 0x0000000145458824 */ /* 0x000fe200078e0a03 */
[----:B------:R-:W-:Y:S01]  /*16bf0*/  IABS R73, R105 ;  /* 0x0000006900497213 */ /* 0x000fe20000000000 */
[C---:B------:R-:W-:Y:S02]  /*16c00*/  IMAD R74, R3.reuse, R5, R74 ;  /* 0x00000005034a7224 */ /* 0x040fe400078e024a */
[C---:B------:R-:W-:Y:S02]  /*16c10*/  IMAD R75, R3.reuse, R2, R75 ;  /* 0x00000002034b7224 */ /* 0x040fe400078e024b */
[----:B------:R-:W-:Y:S01]  /*16c20*/  @!P2 IMAD.MOV R69, RZ, RZ, -R69 ;  /* 0x000000ffff45a224 */ /* 0x000fe200078e0a45 */
[C---:B------:R-:W-:Y:S01]  /*16c30*/  ISETP.GT.U32.AND P2, PT, R3.reuse, R74, PT ;  /* 0x0000004a0300720c */ /* 0x040fe20003f44070 */
[----:B------:R-:W-:Y:S01]  /*16c40*/  @!P4 IMAD.IADD R70, R70, 0x1, -R3 ;  /* 0x000000014646c824 */ /* 0x000fe200078e0a03 */
[----:B------:R-:W-:Y:S01]  /*16c50*/  ISETP.GT.U32.AND P4, PT, R3, R75, PT ;  /* 0x0000004b0300720c */ /* 0x000fe20003f84070 */
[----:B------:R-:W-:-:S02]  /*16c60*/  IMAD.MOV.U32 R104, RZ, RZ, R99 ;  /* 0x000000ffff687224 */ /* 0x000fc400078e0063 */
[----:B------:R-:W-:Y:S01]  /*16c70*/  IMAD.HI.U32 R6, R4, R73, RZ ;  /* 0x0000004904067227 */ /* 0x000fe200078e00ff */
[----:B------:R-:W-:-:S03]  /*16c80*/  ISETP.GE.AND P0, PT, R101, RZ, PT ;  /* 0x000000ff6500720c */ /* 0x000fc60003f06270 */
[----:B------:R-:W-:Y:S02]  /*16c90*/  IMAD.MOV.U32 R99, RZ, RZ, R97 ;  /* 0x000000ffff637224 */ /* 0x000fe400078e0061 */
[----:B------:R-:W-:Y:S02]  /*16ca0*/  IMAD.MOV.U32 R97, RZ, RZ, R86 ;  /* 0x000000ffff617224 */ /* 0x000fe400078e0056 */
[----:B------:R-:W-:Y:S01]  /*16cb0*/  IMAD.MOV.U32 R86, RZ, RZ, R76 ;  /* 0x000000ffff567224 */ /* 0x000fe200078e004c */
[----:B------:R-:W-:Y:S01]  /*16cc0*/  IABS R76, R107 ;  /* 0x0000006b004c7213 */ /* 0x000fe20000000000 */
[----:B------:R-:W-:Y:S01]  /*16cd0*/  @!P6 IMAD.MOV R67, RZ, RZ, -R67 ;  /* 0x000000ffff43e224 */ /* 0x000fe200078e0a43 */
[----:B------:R-:W-:Y:S01]  /*16ce0*/  ISETP.GT.U32.AND P6, PT, R3, R71, PT ;  /* 0x000000470300720c */ /* 0x000fe20003fc4070 */
[----:B------:R-:W-:Y:S02]  /*16cf0*/  IMAD.MOV R6, RZ, RZ, -R6 ;  /* 0x000000ffff067224 */ /* 0x000fe400078e0a06 */
[----:B------:R-:W-:-:S02]  /*16d00*/  @!P5 IMAD.IADD R72, R72, 0x1, -R3 ;  /* 0x000000014848d824 */ /* 0x000fc400078e0a03 */
[C---:B------:R-:W-:Y:S02]  /*16d10*/  IMAD R73, R3.reuse, R6, R73 ;  /* 0x0000000603497224 */ /* 0x040fe400078e0249 */
[----:B------:R-:W-:Y:S01]  /*16d20*/  IMAD.HI.U32 R5, R4, R76, RZ ;  /* 0x0000004c04057227 */ /* 0x000fe200078e00ff */
[----:B------:R-:W-:-:S03]  /*16d30*/  ISETP.GT.U32.AND P5, PT, R3, R72, PT ;  /* 0x000000480300720c */ /* 0x000fc60003fa4070 */
[----:B------:R-:W-:Y:S01]  /*16d40*/  @!P3 IMAD.MOV R68, RZ, RZ, -R68 ;  /* 0x000000ffff44b224 */ /* 0x000fe200078e0a44 */
[----:B------:R-:W-:Y:S01]  /*16d50*/  ISETP.GT.U32.AND P3, PT, R3, R73, PT ;  /* 0x000000490300720c */ /* 0x000fe20003f64070 */
[----:B------:R-:W-:Y:S02]  /*16d60*/  IMAD.MOV R5, RZ, RZ, -R5 ;  /* 0x000000ffff057224 */ /* 0x000fe400078e0a05 */
[--C-:B------:R-:W-:Y:S02]  /*16d70*/  @!P2 IMAD.IADD R74, R74, 0x1, -R3.reuse ;  /* 0x000000014a4aa824 */ /* 0x100fe400078e0a03 */
[--C-:B------:R-:W-:Y:S02]  /*16d80*/  @!P4 IMAD.IADD R75, R75, 0x1, -R3.reuse ;  /* 0x000000014b4bc824 */ /* 0x100fe400078e0a03 */
[----:B---3--:R-:W-:Y:S02]  /*16d90*/  IMAD.MOV.U32 R101, RZ, RZ, R78 ;  /* 0x000000ffff657224 */ /* 0x008fe400078e004e */
[----:B------:R-:W-:Y:S01]  /*16da0*/  @!P6 IMAD.IADD R71, R71, 0x1, -R3 ;  /* 0x000000014747e824 */ /* 0x000fe200078e0a03 */
[C---:B------:R-:W-:Y:S01]  /*16db0*/  ISETP.GT.U32.AND P4, PT, R3.reuse, R75, PT ;  /* 0x0000004b0300720c */ /* 0x040fe20003f84070 */
[----:B------:R-:W-:-:S02]  /*16dc0*/  IMAD R76, R3, R5, R76 ;  /* 0x00000005034c7224 */ /* 0x000fc400078e024c */
[----:B------:R-:W-:Y:S01]  /*16dd0*/  @!P0 IMAD.MOV R70, RZ, RZ, -R70 ;  /* 0x000000ffff468224 */ /* 0x000fe200078e0a46 */
[C---:B------:R-:W-:Y:S01]  /*16de0*/  ISETP.GT.U32.AND P0, PT, R3.reuse, R74, PT ;  /* 0x0000004a0300720c */ /* 0x040fe20003f04070 */
[----:B------:R-:W-:Y:S01]  /*16df0*/  @!P1 IMAD.MOV R71, RZ, RZ, -R71 ;  /* 0x000000ffff479224 */ /* 0x000fe200078e0a47 */
[----:B------:R-:W-:Y:S01]  /*16e00*/  ISETP.GE.AND P6, PT, R106, RZ, PT ;  /* 0x000000ff6a00720c */ /* 0x000fe20003fc6270 */
[----:B------:R-:W-:Y:S01]  /*16e10*/  IMAD.MOV.U32 R106, RZ, RZ, R101 ;  /* 0x000000ffff6a7224 */ /* 0x000fe200078e0065 */
[----:B------:R-:W-:Y:S01]  /*16e20*/  ISETP.GT.U32.AND P1, PT, R3, R76, PT ;  /* 0x0000004c0300720c */ /* 0x000fe20003f24070 */
[----:B------:R-:W-:Y:S02]  /*16e30*/  IMAD.MOV.U32 R101, RZ, RZ, R100 ;  /* 0x000000ffff657224 */ /* 0x000fe400078e0064 */
[----:B------:R-:W-:Y:S02]  /*16e40*/  IMAD.MOV.U32 R100, RZ, RZ, R99 ;  /* 0x000000ffff647224 */ /* 0x000fe400078e0063 */
[----:B------:R-:W-:-:S02]  /*16e50*/  IMAD.MOV.U32 R99, RZ, RZ, R98 ;  /* 0x000000ffff637224 */ /* 0x000fc400078e0062 */
[----:B------:R-:W-:Y:S02]  /*16e60*/  IMAD.MOV.U32 R98, RZ, RZ, R91 ;  /* 0x000000ffff627224 */ /* 0x000fe400078e005b */
[--C-:B------:R-:W-:Y:S01]  /*16e70*/  @!P5 IMAD.IADD R72, R72, 0x1, -R3.reuse ;  /* 0x000000014848d824 */ /* 0x100fe200078e0a03 */
[----:B------:R-:W-:Y:S01]  /*16e80*/  ISETP.GE.AND P5, PT, R105, RZ, PT ;  /* 0x000000ff6900720c */ /* 0x000fe20003fa6270 */
[----:B------:R-:W-:Y:S01]  /*16e90*/  @!P3 IMAD.IADD R73, R73, 0x1, -R3 ;  /* 0x000000014949b824 */ /* 0x000fe200078e0a03 */
[----:B------:R-:W-:Y:S01]  /*16ea0*/  ISETP.GE.AND P3, PT, R102, RZ, PT ;  /* 0x000000ff6600720c */ /* 0x000fe20003f66270 */
[----:B------:R-:W-:Y:S01]  /*16eb0*/  IMAD.MOV.U32 R105, RZ, RZ, R101 ;  /* 0x000000ffff697224 */ /* 0x000fe200078e0065 */
[----:B------:R-:W3:Y:S01]  /*16ec0*/  LDL.LU R91, [R1+0x530] ;  /* 0x00053000015b7983 */ /* 0x000ee20000300800 */
[----:B------:R-:W-:Y:S02]  /*16ed0*/  IMAD.MOV.U32 R101, RZ, RZ, R100 ;  /* 0x000000ffff657224 */ /* 0x000fe400078e0064 */
[----:B------:R-:W-:-:S02]  /*16ee0*/  IMAD.MOV.U32 R102, RZ, RZ, R98 ;  /* 0x000000ffff667224 */ /* 0x000fc400078e0062 */
[----:B------:R-:W-:Y:S01]  /*16ef0*/  IMAD.MOV.U32 R78, RZ, RZ, R77 ;  /* 0x000000ffff4e7224 */ /* 0x000fe200078e004d */
[----:B------:R-:W-:Y:S01]  /*16f00*/  IABS R77, R103 ;  /* 0x00000067004d7213 */ /* 0x000fe20000000000 */
[--C-:B------:R-:W-:Y:S01]  /*16f10*/  @!P0 IMAD.IADD R74, R74, 0x1, -R3.reuse ;  /* 0x000000014a4a8824 */ /* 0x100fe200078e0a03 */
[----:B------:R-:W-:Y:S01]  /*16f20*/  ISETP.GE.AND P0, PT, R107, RZ, PT ;  /* 0x000000ff6b00720c */ /* 0x000fe20003f06270 */
[----:B------:R-:W-:Y:S01]  /*16f30*/  @!P4 IMAD.IADD R75, R75, 0x1, -R3 ;  /* 0x000000014b4bc824 */ /* 0x000fe200078e0a03 */
[----:B------:R-:W-:Y:S01]  /*16f40*/  ISETP.GE.AND P4, PT, R103, RZ, PT ;  /* 0x000000ff6700720c */ /* 0x000fe20003f86270 */
[----:B------:R-:W-:Y:S02]  /*16f50*/  IMAD.MOV.U32 R107, RZ, RZ, R102 ;  /* 0x000000ffff6b7224 */ /* 0x000fe400078e0066 */
[----:B------:R-:W-:Y:S02]  /*16f60*/  IMAD.MOV.U32 R103, RZ, RZ, R101 ;  /* 0x000000ffff677224 */ /* 0x000fe400078e0065 */
[----:B------:R-:W-:-:S02]  /*16f70*/  IMAD.MOV.U32 R102, RZ, RZ, R93 ;  /* 0x000000ffff667224 */ /* 0x000fc400078e005d */
[----:B------:R-:W-:Y:S01]  /*16f80*/  IMAD.MOV.U32 R98, RZ, RZ, R78 ;  /* 0x000000ffff627224 */ /* 0x000fe200078e004e */
[----:B------:R-:W-:Y:S01]  /*16f90*/  IABS R78, R104 ;  /* 0x00000068004e7213 */ /* 0x000fe20000000000 */
[----:B------:R-:W-:Y:S01]  /*16fa0*/  @!P1 IMAD.IADD R76, R76, 0x1, -R3 ;  /* 0x000000014c4c9824 */ /* 0x000fe200078e0a03 */
[----:B------:R-:W-:Y:S01]  /*16fb0*/  ISETP.GE.AND P1, PT, R104, RZ, PT ;  /* 0x000000ff6800720c */ /* 0x000fe20003f26270 */
        /* <DEDUP_REMOVED lines=10> */
[----:B--2---:R-:W-:Y:S02]  /*17060*/  IMAD.MOV.U32 R100, RZ, RZ, R124 ;  /* 0x000000ffff647224 */ /* 0x004fe400078e007c */
[----:B------:R-:W2:Y:S01]  /*17070*/  LDL.LU R124, [R1+0x59c] ;  /* 0x00059c00017c7983 */ /* 0x000ea20000300800 */
[----:B------:R-:W-:-:S03]  /*17080*/  IMAD.MOV.U32 R86, RZ, RZ, R85 ;  /* 0x000000ffff567224 */ /* 0x000fc600078e0055 */
[----:B------:R-:W4:Y:S04]  /*17090*/  LDL.LU R92, [R1+0x540] ;  /* 0x00054000015c7983 */ /* 0x000f280000300800 */
[----:B------:R-:W3:Y:S01]  /*170a0*/  LDL.LU R85, [R1+0x4c0] ;  /* 0x0004c00001557983 */ /* 0x000ee20000300800 */
[----:B------:R-:W-:-:S04]  /*170b0*/  IMAD.HI.U32 R2, R4, R77, RZ ;  /* 0x0000004d04027227 */ /* 0x000fc800078e00ff */
[----:B------:R-:W-:Y:S01]  /*170c0*/  IMAD.MOV R2, RZ, RZ, -R2 ;  /* 0x000000ffff027224 */ /* 0x000fe200078e0a02 */
[----:B------:R-:W-:-:S03]  /*170d0*/  ISETP.GT.U32.AND P2, PT, R3, R73, PT ;  /* 0x000000490300720c */ /* 0x000fc60003f44070 */
[----:B------:R-:W-:Y:S02]  /*170e0*/  IMAD R77, R3, R2, R77 ;  /* 0x00000002034d7224 */ /* 0x000fe400078e024d */
[----:B------:R-:W-:-:S04]  /*170f0*/  IMAD.HI.U32 R2, R4, R78, RZ ;  /* 0x0000004e04027227 */ /* 0x000fc800078e00ff */
[----:B------:R-:W-:-:S04]  /*17100*/  IMAD.MOV R2, RZ, RZ, -R2 ;  /* 0x000000ffff027224 */ /* 0x000fc800078e0a02 */
[----:B------:R-:W-:Y:S02]  /*17110*/  IMAD R78, R3, R2, R78 ;  /* 0x00000002034e7224 */ /* 0x000fe400078e024e */
[----:B------:R-:W-:Y:S02]  /*17120*/  @!P3 IMAD.MOV R74, RZ, RZ, -R74 ;  /* 0x000000ffff4ab224 */ /* 0x000fe400078e0a4a */
[----:B------:R-:W-:Y:S01]  /*17130*/  @!P2 IMAD.IADD R73, R73, 0x1, -R3 ;  /* 0x000000014949a824 */ /* 0x000fe200078e0a03 */
[C---:B------:R-:W-:Y:S01]  /*17140*/  ISETP.GT.U32.AND P3, PT, R3.reuse, R78, PT ;  /* 0x0000004e0300720c */ /* 0x040fe20003f64070 */
[----:B------:R-:W-:Y:S01]  /*17150*/  @!P6 IMAD.MOV R72, RZ, RZ, -R72 ;  /* 0x000000ffff48e224 */ /* 0x000fe200078e0a48 */
[----:B------:R-:W-:Y:S01]  /*17160*/  ISETP.GE.AND P6, PT, R108, RZ, PT ;  /* 0x000000ff6c00720c */ /* 0x000fe20003fc6270 */
[----:B------:R-:W-:Y:S01]  /*17170*/  @!P5 IMAD.MOV R73, RZ, RZ, -R73 ;  /* 0x000000ffff49d224 */ /* 0x000fe200078e0a49 */
[----:B------:R-:W-:Y:S01]  /*17180*/  ISETP.GT.U32.AND P5, PT, R3, R76, PT ;  /* 0x0000004c0300720c */ /* 0x000fe20003fa4070 */
[----:B------:R-:W-:Y:S01]  /*17190*/  IMAD.MOV.U32 R93, RZ, RZ, R79 ;  /* 0x000000ffff5d7224 */ /* 0x000fe200078e004f */
[----:B------:R-:W-:-:S07]  /*171a0*/  IABS R79, R106 ;  /* 0x0000006a004f7213 */ /* 0x000fce0000000000 */
[----:B------:R-:W-:Y:S02]  /*171b0*/  @!P3 IMAD.IADD R78, R78, 0x1, -R3 ;  /* 0x000000014e4eb824 */ /* 0x000fe400078e0a03 */
[----:B------:R-:W-:Y:S01]  /*171c0*/  @!P6 IMAD.MOV R75, RZ, RZ, -R75 ;  /* 0x000000ffff4be224 */ /* 0x000fe200078e0a4b */
[----:B------:R-:W-:Y:S01]  /*171d0*/  ISETP.GE.AND P6, PT, R106, RZ, PT ;  /* 0x000000ff6a00720c */ /* 0x000fe20003fc6270 */
[----:B------:R-:W-:Y:S01]  /*171e0*/  @!P5 IMAD.IADD R76, R76, 0x1, -R3 ;  /* 0x000000014c4cd824 */ /* 0x000fe200078e0a03 */
[----:B------:R-:W-:Y:S01]  /*171f0*/  ISETP.GT.U32.AND P3, PT, R3, R78, PT ;  /* 0x0000004e0300720c */ /* 0x000fe20003f64070 */
[----:B------:R-:W-:Y:S01]  /*17200*/  IMAD.MOV.U32 R106, RZ, RZ, R103 ;  /* 0x000000ffff6a7224 */ /* 0x000fe200078e0067 */
[----:B------:R-:W-:Y:S02]  /*17210*/  IABS R80, R105 ;  /* 0x0000006900507213 */ /* 0x000fe40000000000 */
[----:B------:R-:W-:Y:S01]  /*17220*/  ISETP.GE.AND P5, PT, R105, RZ, PT ;  /* 0x000000ff6900720c */ /* 0x000fe20003fa6270 */
[----:B------:R-:W-:-:S02]  /*17230*/  IMAD.MOV.U32 R105, RZ, RZ, R86 ;  /* 0x000000ffff697224 */ /* 0x000fc400078e0056 */
[----:B------:R-:W-:Y:S01]  /*17240*/  IMAD.MOV.U32 R108, RZ, RZ, R104 ;  /* 0x000000ffff6c7224 */ /* 0x000fe200078e0068 */
[----:B------:R-:W2:Y:S01]  /*17250*/  LDL.LU R86, [R1+0x660] ;  /* 0x0006600001567983 */ /* 0x000ea20000300800 */
[----:B------:R-:W-:Y:S02]  /*17260*/  IMAD.MOV.U32 R103, RZ, RZ, R102 ;  /* 0x000000ffff677224 */ /* 0x000fe400078e0066 */
[----:B------:R-:W-:Y:S02]  /*17270*/  IMAD.MOV.U32 R102, RZ, RZ, R82 ;  /* 0x000000ffff667224 */ /* 0x000fe400078e0052 */
[----:B------:R-:W-:Y:S02]  /*17280*/  IMAD.MOV.U32 R114, RZ, RZ, R106 ;  /* 0x000000ffff727224 */ /* 0x000fe400078e006a */
[----:B------:R-:W-:Y:S02]  /*17290*/  IMAD.MOV.U32 R106, RZ, RZ, R105 ;  /* 0x000000ffff6a7224 */ /* 0x000fe400078e0069 */
[----:B------:R-:W-:-:S02]  /*172a0*/  @!P0 IMAD.MOV R76, RZ, RZ, -R76 ;  /* 0x000000ffff4c8224 */ /* 0x000fc400078e0a4c */
[----:B------:R-:W-:Y:S01]  /*172b0*/  IMAD.MOV.U32 R112, RZ, RZ, R106 ;  /* 0x000000ffff707224 */ /* 0x000fe200078e006a */
[----:B------:R-:W-:Y:S01]  /*172c0*/  ISETP.GE.AND P0, PT, R108, RZ, PT ;  /* 0x000000ff6c00720c */ /* 0x000fe20003f06270 */
[----:B------:R-:W-:Y:S01]  /*172d0*/  IMAD.MOV.U32 R106, RZ, RZ, R89 ;  /* 0x000000ffff6a7224 */ /* 0x000fe200078e0059 */
[----:B------:R-:W-:Y:S01]  /*172e0*/  IABS R82, R107 ;  /* 0x0000006b00527213 */ /* 0x000fe20000000000 */
[----:B------:R-:W-:Y:S01]  /*172f0*/  @!P3 IMAD.IADD R78, R78, 0x1, -R3 ;  /* 0x000000014e4eb824 */ /* 0x000fe200078e0a03 */
[----:B------:R-:W-:Y:S01]  /*17300*/  ISETP.GE.AND P3, PT, R107, RZ, PT ;  /* 0x000000ff6b00720c */ /* 0x000fe20003f66270 */
[----:B---3--:R-:W-:Y:S02]  /*17310*/  IMAD.MOV.U32 R104, RZ, RZ, R85 ;  /* 0x000000ffff687224 */ /* 0x008fe400078e0055 */
[----:B------:R-:W-:Y:S02]  /*17320*/  IMAD.MOV.U32 R85, RZ, RZ, R81 ;  /* 0x000000ffff557224 */ /* 0x000fe400078e0051 */
[----:B------:R-:W-:-:S02]  /*17330*/  IMAD.MOV.U32 R105, RZ, RZ, R104 ;  /* 0x000000ffff697224 */ /* 0x000fc400078e0068 */
[----:B------:R-:W-:Y:S01]  /*17340*/  IMAD.MOV.U32 R104, RZ, RZ, R102 ;  /* 0x000000ffff687224 */ /* 0x000fe200078e0066 */
[----:B------:R-:W-:Y:S01]  /*17350*/  IABS R81, R108 ;  /* 0x0000006c00517213 */ /* 0x000fe20000000000 */
[----:B------:R-:W3:Y:S04]  /*17360*/  LDL.LU R102, [R1+0x658] ;  /* 0x0006580001667983 */ /* 0x000ee80000300800 */
[----:B------:R-:W4:Y:S04]  /*17370*/  LDL.LU R89, [R1+0x6c0] ;  /* 0x0006c00001597983 */ /* 0x000f280000300800 */
[----:B------:R-:W2:Y:S04]  /*17380*/  LDL.LU R108, [R1+0x500] ;  /* 0x00050000016c7983 */ /* 0x000ea80000300800 */
        /* <DEDUP_REMOVED lines=8> */
[----:B------:R-:W-:-:S13]  /*17410*/  ISETP.GT.U32.AND P2, PT, R3, R79, PT ;  /* 0x0000004f0300720c */ /* 0x000fda0003f44070 */
[----:B------:R-:W-:-:S05]  /*17420*/  @!P2 IMAD.IADD R79, R79, 0x1, -R3 ;  /* 0x000000014f4fa824 */ /* 0x000fca00078e0a03 */
[----:B------:R-:W-:Y:S01]  /*17430*/  ISETP.GT.U32.AND P2, PT, R3, R79, PT ;  /* 0x0000004f0300720c */ /* 0x000fe20003f44070 */
[----:B------:R-:W-:Y:S02]  /*17440*/  IMAD.MOV.U32 R109, RZ, RZ, R104 ;  /* 0x000000ffff6d7224 */ /* 0x000fe400078e0068 */
[----:B------:R-:W-:Y:S02]  /*17450*/  IMAD.MOV.U32 R113, RZ, RZ, R105 ;  /* 0x000000ffff717224 */ /* 0x000fe400078e0069 */
[----:B------:R-:W-:Y:S02]  /*17460*/  IMAD.MOV.U32 R104, RZ, RZ, R100 ;  /* 0x000000ffff687224 */ /* 0x000fe400078e0064 */
[----:B------:R-:W-:Y:S02]  /*17470*/  IMAD.MOV.U32 R105, RZ, RZ, R96 ;  /* 0x000000ffff697224 */ /* 0x000fe400078e0060 */
[----:B------:R-:W-:-:S04]  /*17480*/  IMAD.MOV.U32 R96, RZ, RZ, R90 ;  /* 0x000000ffff607224 */ /* 0x000fc800078e005a */
[----:B------:R-:W-:Y:S02]  /*17490*/  @!P2 IMAD.IADD R79, R79, 0x1, -R3 ;  /* 0x000000014f4fa824 */ /* 0x000fe400078e0a03 */
[----:B------:R-:W-:Y:S01]  /*174a0*/  IMAD.MOV.U32 R90, RZ, RZ, R83 ;  /* 0x000000ffff5a7224 */ /* 0x000fe200078e0053 */
[----:B------:R-:W-:Y:S01]  /*174b0*/  IABS R83, R109 ;  /* 0x0000006d00537213 */ /* 0x000fe20000000000 */
[----:B------:R-:W-:Y:S01]  /*174c0*/  @!P6 IMAD.MOV R79, RZ, RZ, -R79 ;  /* 0x000000ffff4fe224 */ /* 0x000fe200078e0a4f */
[----:B------:R-:W-:Y:S01]  /*174d0*/  ISETP.GE.AND P6, PT, R109, RZ, PT ;  /* 0x000000ff6d00720c */ /* 0x000fe20003fc6270 */
[----:B------:R-:W-:Y:S02]  /*174e0*/  IMAD.MOV.U32 R111, RZ, RZ, R101 ;  /* 0x000000ffff6f7224 */ /* 0x000fe400078e0065 */
[----:B------:R-:W-:Y:S02]  /*174f0*/  IMAD.MOV.U32 R110, RZ, RZ, R104 ;  /* 0x000000ffff6e7224 */ /* 0x000fe400078e0068 */
[----:B------:R-:W-:-:S02]  /*17500*/  IMAD.MOV.U32 R119, RZ, RZ, R111 ;  /* 0x000000ffff777224 */ /* 0x000fc400078e006f */
[----:B------:R-:W-:Y:S02]  /*17510*/  IMAD.MOV.U32 R111, RZ, RZ, R110 ;  /* 0x000000ffff6f7224 */ /* 0x000fe400078e006e */
[----:B------:R-:W-:Y:S02]  /*17520*/  IMAD.MOV.U32 R101, RZ, RZ, R94 ;  /* 0x000000ffff657224 */ /* 0x000fe400078e005e */
[----:B------:R-:W-:Y:S02]  /*17530*/  IMAD.MOV.U32 R118, RZ, RZ, R111 ;  /* 0x000000ffff767224 */ /* 0x000fe400078e006f */
[----:B---3--:R-:W-:Y:S02]  /*17540*/  IMAD.MOV.U32 R104, RZ, RZ, R102 ;  /* 0x000000ffff687224 */ /* 0x008fe400078e0066 */
[----:B------:R-:W-:Y:S02]  /*17550*/  IMAD.MOV.U32 R102, RZ, RZ, R93 ;  /* 0x000000ffff667224 */ /* 0x000fe400078e005d */
[----:B----4-:R-:W-:-:S04]  /*17560*/  IMAD.MOV.U32 R109, RZ, RZ, R107 ;  /* 0x000000ffff6d7224 */ /* 0x010fc800078e006b */
[----:B------:R-:W-:Y:S02]  /*17570*/  IMAD.MOV.U32 R110, RZ, RZ, R109 ;  /* 0x000000ffff6e7224 */ /* 0x000fe400078e006d */
[----:B--2---:R-:W-:Y:S02]  /*17580*/  IMAD.MOV.U32 R109, RZ, RZ, R108 ;  /* 0x000000ffff6d7224 */ /* 0x004fe400078e006c */
[----:B------:R-:W-:Y:S02]  /*17590*/  IMAD.MOV.U32 R108, RZ, RZ, R106 ;  /* 0x000000ffff6c7224 */ /* 0x000fe400078e006a */
[----:B------:R-:W-:Y:S01]  /*175a0*/  IMAD.MOV.U32 R107, RZ, RZ, R103 ;  /* 0x000000ffff6b7224 */ /* 0x000fe200078e0067 */
[----:B------:R-:W2:Y:S01]  /*175b0*/  LDL.LU R106, [R1+0x700] ;  /* 0x00070000016a7983 */ /* 0x000ea20000300800 */
        /* <DEDUP_REMOVED lines=8> */
[----:B------:R-:W3:Y:S01]  /*17640*/  LDL.LU R101, [R1+0x5c4] ;  /* 0x0005c40001657983 */ /* 0x000ee20000300800 */
[----:B------:R-:W-:-:S04]  /*17650*/  IMAD.HI.U32 R2, R4, R80, RZ ;  /* 0x0000005004027227 */ /* 0x000fc800078e00ff */
[----:B------:R-:W-:-:S04]  /*17660*/  IMAD.MOV R2, RZ, RZ, -R2 ;  /* 0x000000ffff027224 */ /* 0x000fc800078e0a02 */
[----:B------:R-:W-:Y:S02]  /*17670*/  IMAD R80, R3, R2, R80 ;  /* 0x0000000203507224 */ /* 0x000fe400078e0250 */
[----:B------:R-:W-:-:S03]  /*17680*/  @!P4 IMAD.MOV R77, RZ, RZ, -R77 ;  /* 0x000000ffff4dc224 */ /* 0x000fc600078e0a4d */
[----:B------:R-:W-:Y:S01]  /*17690*/  ISETP.GT.U32.AND P4, PT, R3, R80, PT ;  /* 0x000000500300720c */ /* 0x000fe20003f84070 */
[----:B------:R-:W-:-:S04]  /*176a0*/  IMAD.HI.U32 R5, R4, R81, RZ ;  /* 0x0000005104057227 */ /* 0x000fc800078e00ff */
[----:B------:R-:W-:-:S04]  /*176b0*/  IMAD.HI.U32 R2, R4, R82, RZ ;  /* 0x0000005204027227 */ /* 0x000fc800078e00ff */
[----:B------:R-:W-:-:S04]  /*176c0*/  IMAD.MOV R5, RZ, RZ, -R5 ;  /* 0x000000ffff057224 */ /* 0x000fc800078e0a05 */
[----:B------:R-:W-:Y:S02]  /*176d0*/  @!P4 IMAD.IADD R80, R80, 0x1, -R3 ;  /* 0x000000015050c824 */ /* 0x000fe400078e0a03 */
[----:B------:R-:W-:Y:S02]  /*176e0*/  IMAD.MOV R2, RZ, RZ, -R2 ;  /* 0x000000ffff027224 */ /* 0x000fe400078e0a02 */
[C---:B------:R-:W-:Y:S01]  /*176f0*/  IMAD R81, R3.reuse, R5, R81 ;  /* 0x0000000503517224 */ /* 0x040fe200078e0251 */
[----:B------:R-:W-:Y:S01]  /*17700*/  ISETP.GT.U32.AND P4, PT, R3, R80, PT ;  /* 0x000000500300720c */ /* 0x000fe20003f84070 */
[----:B------:R-:W-:-:S04]  /*17710*/  IMAD.HI.U32 R5, R4, R83, RZ ;  /* 0x0000005304057227 */ /* 0x000fc800078e00ff */
[C---:B------:R-:W-:Y:S02]  /*17720*/  IMAD R82, R3.reuse, R2, R82 ;  /* 0x0000000203527224 */ /* 0x040fe400078e0252 */
[----:B------:R-:W-:Y:S02]  /*17730*/  IMAD.MOV R5, RZ, RZ, -R5 ;  /* 0x000000ffff057224 */ /* 0x000fe400078e0a05 */
[----:B------:R-:W-:Y:S01]  /*17740*/  @!P1 IMAD.MOV R78, RZ, RZ, -R78 ;  /* 0x000000ffff4e9224 */ /* 0x000fe200078e0a4e */
[C---:B------:R-:W-:Y:S01]  /*17750*/  ISETP.GT.U32.AND P1, PT, R3.reuse, R82, PT ;  /* 0x000000520300720c */ /* 0x040fe20003f24070 */
[----:B------:R-:W-:Y:S02]  /*17760*/  IMAD R83, R3, R5, R83 ;  /* 0x0000000503537224 */ /* 0x000fe400078e0253 */
[----:B------:R-:W-:-:S03]  /*17770*/  @!P4 IMAD.IADD R80, R80, 0x1, -R3 ;  /* 0x000000015050c824 */ /* 0x000fc600078e0a03 */
[----:B------:R-:W-:-:S07]  /*17780*/  ISETP.GT.U32.AND P4, PT, R3, R83, PT ;  /* 0x000000530300720c */ /* 0x000fce0003f84070 */
[----:B------:R-:W-:-:S05]  /*17790*/  @!P1 IMAD.IADD R82, R82, 0x1, -R3 ;  /* 0x0000000152529824 */ /* 0x000fca00078e0a03 */
[----:B------:R-:W-:Y:S01]  /*177a0*/  ISETP.GT.U32.AND P1, PT, R3, R82, PT ;  /* 0x000000520300720c */ /* 0x000fe20003f24070 */
[----:B------:R-:W-:-:S05]  /*177b0*/  @!P4 IMAD.IADD R83, R83, 0x1, -R3 ;  /* 0x000000015353c824 */ /* 0x000fca00078e0a03 */
[----:B------:R-:W-:Y:S01]  /*177c0*/  ISETP.GT.U32.AND P4, PT, R3, R83, PT ;  /* 0x000000530300720c */ /* 0x000fe20003f84070 */
[----:B------:R-:W-:Y:S02]  /*177d0*/  IMAD.MOV.U32 R93, RZ, RZ, R91 ;  /* 0x000000ffff5d7224 */ /* 0x000fe400078e005b */
[----:B------:R-:W-:-:S04]  /*177e0*/  IMAD.MOV.U32 R91, RZ, RZ, R86 ;  /* 0x000000ffff5b7224 */ /* 0x000fc800078e0056 */
[----:B------:R-:W-:Y:S01]  /*177f0*/  @!P1 IMAD.IADD R82, R82, 0x1, -R3 ;  /* 0x0000000152529824 */ /* 0x000fe200078e0a03 */
[----:B------:R-:W-:-:S03]  /*17800*/  IABS R86, R113 ;  /* 0x0000007100567213 */ /* 0x000fc60000000000 */
[----:B------:R-:W-:Y:S01]  /*17810*/  @!P3 IMAD.MOV R82, RZ, RZ, -R82 ;  /* 0x000000ffff52b224 */ /* 0x000fe200078e0a52 */
[----:B------:R-:W-:Y:S01]  /*17820*/  ISETP.GE.AND P3, PT, R113, RZ, PT ;  /* 0x000000ff7100720c */ /* 0x000fe20003f66270 */
[----:B------:R-:W-:Y:S02]  /*17830*/  @!P4 IMAD.IADD R83, R83, 0x1, -R3 ;  /* 0x000000015353c824 */ /* 0x000fe400078e0a03 */
        /* <DEDUP_REMOVED lines=12> */
[----:B------:R-:W-:Y:S01]  /*17900*/  IMAD.MOV.U32 R92, RZ, RZ, R87 ;  /* 0x000000ffff5c7224 */ /* 0x000fe200078e0057 */
[----:B------:R-:W-:Y:S01]  /*17910*/  IABS R87, R112 ;  /* 0x0000007000577213 */ /* 0x000fe20000000000 */
[----:B------:R-:W-:Y:S01]  /*17920*/  IMAD.MOV.U32 R113, RZ, RZ, R110 ;  /* 0x000000ffff717224 */ /* 0x000fe200078e006e */
[----:B------:R-:W-:Y:S01]  /*17930*/  ISETP.GE.AND P4, PT, R112, RZ, PT ;  /* 0x000000ff7000720c */ /* 0x000fe20003f86270 */
[----:B------:R-:W-:-:S02]  /*17940*/  IMAD.MOV.U32 R112, RZ, RZ, R104 ;  /* 0x000000ffff707224 */ /* 0x000fc400078e0068 */
[----:B------:R-:W-:Y:S02]  /*17950*/  IMAD.MOV.U32 R110, RZ, RZ, R108 ;  /* 0x000000ffff6e7224 */ /* 0x000fe400078e006c */
[----:B------:R-:W-:Y:S02]  /*17960*/  IMAD.MOV.U32 R104, RZ, RZ, R99 ;  /* 0x000000ffff687224 */ /* 0x000fe400078e0063 */
[----:B------:R-:W-:Y:S02]  /*17970*/  IMAD.MOV.U32 R108, RZ, RZ, R105 ;  /* 0x000000ffff6c7224 */ /* 0x000fe400078e0069 */
[----:B------:R-:W-:Y:S02]  /*17980*/  IMAD.MOV.U32 R105, RZ, RZ, R95 ;  /* 0x000000ffff697224 */ /* 0x000fe400078e005f */
[----:B---3--:R-:W-:Y:S02]  /*17990*/  IMAD.MOV.U32 R103, RZ, RZ, R101 ;  /* 0x000000ffff677224 */ /* 0x008fe400078e0065 */
[----:B------:R-:W-:-:S02]  /*179a0*/  IMAD.MOV.U32 R101, RZ, RZ, R124 ;  /* 0x000000ffff657224 */ /* 0x000fc400078e007c */
[----:B------:R-:W3:Y:S04]  /*179b0*/  LDL.LU R124, [R1+0x734] ;  /* 0x00073400017c7983 */ /* 0x000ee80000300800 */
[----:B------:R-:W4:Y:S04]  /*179c0*/  LDL.LU R109, [R1+0x568] ;  /* 0x00056800016d7983 */ /* 0x000f280000300800 */
[----:B------:R-:W3:Y:S04]  /*179d0*/  LDL.LU R99, [R1+0x654] ;  /* 0x0006540001637983 */ /* 0x000ee80000300800 */
[----:B------:R-:W4:Y:S01]  /*179e0*/  LDL.LU R95, [R1+0x640] ;  /* 0x00064000015f7983 */ /* 0x000f220000300800 */
[----:B------:R-:W-:-:S05]  /*179f0*/  IABS R84, R115 ;  /* 0x0000007300547213 */ /* 0x000fca0000000000 */
[----:B------:R-:W-:Y:S01]  /*17a00*/  IMAD.HI.U32 R2, R4, R84, RZ ;  /* 0x0000005404027227 */ /* 0x000fe200078e00ff */
[----:B------:R-:W-:-:S03]  /*17a10*/  IABS R85, R114 ;  /* 0x0000007200557213 */ /* 0x000fc60000000000 */
[----:B------:R-:W-:Y:S01]  /*17a20*/  IMAD.MOV R2, RZ, RZ, -R2 ;  /* 0x000000ffff027224 */ /* 0x000fe200078e0a02 */
[----:B------:R-:W-:-:S03]  /*17a30*/  ISETP.GT.U32.AND P2, PT, R3, R81, PT ;  /* 0x000000510300720c */ /* 0x000fc60003f44070 */
[----:B------:R-:W-:Y:S02]  /*17a40*/  IMAD R84, R3, R2, R84 ;  /* 0x0000000203547224 */ /* 0x000fe400078e0254 */
[----:B------:R-:W-:-:S04]  /*17a50*/  IMAD.HI.U32 R2, R4, R85, RZ ;  /* 0x0000005504027227 */ /* 0x000fc800078e00ff */
[----:B------:R-:W-:-:S04]  /*17a60*/  IMAD.MOV R2, RZ, RZ, -R2 ;  /* 0x000000ffff027224 */ /* 0x000fc800078e0a02 */
[----:B------:R-:W-:Y:S02]  /*17a70*/  IMAD R85, R3, R2, R85 ;  /* 0x0000000203557224 */ /* 0x000fe400078e0255 */
[----:B------:R-:W-:Y:S02]  /*17a80*/  @!P2 IMAD.IADD R81, R81, 0x1, -R3 ;  /* 0x000000015151a824 */ /* 0x000fe400078e0a03 */
[----:B------:R-:W-:Y:S01]  /*17a90*/  @!P5 IMAD.MOV R80, RZ, RZ, -R80 ;  /* 0x000000ffff50d224 */ /* 0x000fe200078e0a50 */
[C---:B------:R-:W-:Y:S02]  /*17aa0*/  ISETP.GT.U32.AND P5, PT, R3.reuse, R84, PT ;  /* 0x000000540300720c */ /* 0x040fe40003fa4070 */
[C---:B------:R-:W-:Y:S02]  /*17ab0*/  ISETP.GT.U32.AND P1, PT, R3.reuse, R85, PT ;  /* 0x000000550300720c */ /* 0x040fe40003f24070 */
[----:B------:R-:W-:Y:S01]  /*17ac0*/  ISETP.GT.U32.AND P2, PT, R3, R81, PT ;  /* 0x000000510300720c */ /* 0x000fe20003f44070 */
[----:B------:R-:W-:-:S08]  /*17ad0*/  IMAD.HI.U32 R2, R4, R87, RZ ;  /* 0x0000005704027227 */ /* 0x000fd000078e00ff */
[--C-:B------:R-:W-:Y:S02]  /*17ae0*/  @!P5 IMAD.IADD R84, R84, 0x1, -R3.reuse ;  /* 0x000000015454d824 */ /* 0x100fe400078e0a03 */
[--C-:B------:R-:W-:Y:S02]  /*17af0*/  @!P1 IMAD.IADD R85, R85, 0x1, -R3.reuse ;  /* 0x0000000155559824 */ /* 0x100fe400078e0a03 */
[----:B------:R-:W-:Y:S01]  /*17b00*/  @!P2 IMAD.IADD R81, R81, 0x1, -R3 ;  /* 0x000000015151a824 */ /* 0x000fe200078e0a03 */
[C---:B------:R-:W-:Y:S01]  /*17b10*/  ISETP.GT.U32.AND P5, PT, R3.reuse, R84, PT ;  /* 0x000000540300720c */ /* 0x040fe20003fa4070 */
[----:B------:R-:W-:Y:S01]  /*17b20*/  IMAD.MOV R2, RZ, RZ, -R2 ;  /* 0x000000ffff027224 */ /* 0x000fe200078e0a02 */
[----:B------:R-:W-:Y:S01]  /*17b30*/  ISETP.GT.U32.AND P1, PT, R3, R85, PT ;  /* 0x000000550300720c */ /* 0x000fe20003f24070 */
[----:B------:R-:W-:-:S04]  /*17b40*/  IMAD.HI.U32 R5, R4, R86, RZ ;  /* 0x0000005604057227 */ /* 0x000fc800078e00ff */
[----:B------:R-:W-:Y:S01]  /*17b50*/  @!P0 IMAD.MOV R81, RZ, RZ, -R81 ;  /* 0x000000ffff518224 */ /* 0x000fe200078e0a51 */
[----:B------:R-:W-:Y:S01]  /*17b60*/  ISETP.GE.AND P0, PT, R114, RZ, PT ;  /* 0x000000ff7200720c */ /* 0x000fe20003f06270 */
[----:B------:R-:W-:Y:S02]  /*17b70*/  IMAD R87, R3, R2, R87 ;  /* 0x0000000203577224 */ /* 0x000fe400078e0257 */
[----:B------:R-:W-:Y:S02]  /*17b80*/  IMAD.MOV R5, RZ, RZ, -R5 ;  /* 0x000000ffff057224 */ /* 0x000fe400078e0a05 */
[----:B------:R-:W-:-:S04]  /*17b90*/  IMAD.HI.U32 R2, R4, R88, RZ ;  /* 0x0000005804027227 */ /* 0x000fc800078e00ff */
[C---:B------:R-:W-:Y:S02]  /*17ba0*/  IMAD R86, R3.reuse, R5, R86 ;  /* 0x0000000503567224 */ /* 0x040fe400078e0256 */
[----:B------:R-:W-:Y:S02]  /*17bb0*/  IMAD.MOV R2, RZ, RZ, -R2 ;  /* 0x000000ffff027224 */ /* 0x000fe400078e0a02 */
[--C-:B------:R-:W-:Y:S01]  /*17bc0*/  @!P5 IMAD.IADD R84, R84, 0x1, -R3.reuse ;  /* 0x000000015454d824 */ /* 0x100fe200078e0a03 */
[----:B------:R-:W-:Y:S01]  /*17bd0*/  ISETP.GT.U32.AND P5, PT, R3, R86, PT ;  /* 0x000000560300720c */ /* 0x000fe20003fa4070 */
[----:B------:R-:W-:Y:S02]  /*17be0*/  @!P1 IMAD.IADD R85, R85, 0x1, -R3 ;  /* 0x0000000155559824 */ /* 0x000fe400078e0a03 */
[----:B------:R-:W-:Y:S02]  /*17bf0*/  IMAD R88, R3, R2, R88 ;  /* 0x0000000203587224 */ /* 0x000fe400078e0258 */
[----:B------:R-:W-:-:S03]  /*17c00*/  @!P0 IMAD.MOV R85, RZ, RZ, -R85 ;  /* 0x000000ffff558224 */ /* 0x000fc600078e0a55 */
[----:B------:R-:W-:Y:S01]  /*17c10*/  ISETP.GT.U32.AND P0, PT, R3, R88, PT ;  /* 0x000000580300720c */ /* 0x000fe20003f04070 */
[----:B------:R-:W-:Y:S01]  /*17c20*/  IMAD.MOV.U32 R114, RZ, RZ, R111 ;  /* 0x000000ffff727224 */ /* 0x000fe200078e006f */
[----:B------:R-:W-:Y:S01]  /*17c30*/  ISETP.GE.AND P2, PT, R115, RZ, PT ;  /* 0x000000ff7300720c */ /* 0x000fe20003f46270 */
[----:B------:R-:W-:Y:S02]  /*17c40*/  IMAD.MOV.U32 R115, RZ, RZ, R112 ;  /* 0x000000ffff737224 */ /* 0x000fe400078e0070 */
[----:B------:R-:W-:Y:S02]  /*17c50*/  IMAD.MOV.U32 R111, RZ, RZ, R107 ;  /* 0x000000ffff6f7224 */ /* 0x000fe400078e006b */
[----:B--2---:R-:W-:Y:S02]  /*17c60*/  IMAD.MOV.U32 R112, RZ, RZ, R106 ;  /* 0x000000ffff707224 */ /* 0x004fe400078e006a */
[----:B------:R-:W-:Y:S02]  /*17c70*/  IMAD.MOV.U32 R107, RZ, RZ, R100 ;  /* 0x000000ffff6b7224 */ /* 0x000fe400078e0064 */
[----:B------:R-:W-:-:S02]  /*17c80*/  IMAD.MOV.U32 R106, RZ, RZ, R96 ;  /* 0x000000ffff6a7224 */ /* 0x000fc400078e0060 */
[----:B------:R-:W-:Y:S01]  /*17c90*/  IMAD.MOV.U32 R96, RZ, RZ, R89 ;  /* 0x000000ffff607224 */ /* 0x000fe200078e0059 */
[----:B------:R-:W-:Y:S01]  /*17ca0*/  IABS R89, R115 ;  /* 0x0000007300597213 */ /* 0x000fe20000000000 */
[----:B------:R-:W-:Y:S02]  /*17cb0*/  IMAD.MOV.U32 R123, RZ, RZ, R114 ;  /* 0x000000ffff7b7224 */ /* 0x000fe400078e0072 */
[----:B------:R-:W-:Y:S02]  /*17cc0*/  @!P5 IMAD.IADD R86, R86, 0x1, -R3 ;  /* 0x000000015656d824 */ /* 0x000fe400078e0a03 */
[----:B------:R-:W-:Y:S02]  /*17cd0*/  IMAD.MOV.U32 R114, RZ, RZ, R107 ;  /* 0x000000ffff727224 */ /* 0x000fe400078e006b */
[----:B------:R-:W-:Y:S02]  /*17ce0*/  IMAD.MOV.U32 R107, RZ, RZ, R105 ;  /* 0x000000ffff6b7224 */ /* 0x000fe400078e0069 */
[----:B------:R-:W-:Y:S01]  /*17cf0*/  IMAD.MOV.U32 R105, RZ, RZ, R96 ;  /* 0x000000ffff697224 */ /* 0x000fe200078e0060 */
[----:B------:R-:W-:Y:S01]  /*17d00*/  ISETP.GT.U32.AND P5, PT, R3, R86, PT ;  /* 0x000000560300720c */ /* 0x000fe20003fa4070 */
[----:B------:R-:W-:Y:S01]  /*17d10*/  IMAD.MOV.U32 R96, RZ, RZ, R91 ;  /* 0x000000ffff607224 */ /* 0x000fe200078e005b */
[----:B------:R-:W-:Y:S01]  /*17d20*/  IABS R91, R118 ;  /* 0x00000076005b7213 */ /* 0x000fe20000000000 */
[----:B------:R-:W-:-:S02]  /*17d30*/  @!P0 IMAD.IADD R88, R88, 0x1, -R3 ;  /* 0x0000000158588824 */ /* 0x000fc400078e0a03 */
[----:B------:R-:W-:-:S03]  /*17d40*/  IMAD.HI.U32 R5, R4, R89, RZ ;  /* 0x0000005904057227 */ /* 0x000fc600078e00ff */
[----:B------:R-:W-:Y:S01]  /*17d50*/  ISETP.GT.U32.AND P0, PT, R3, R88, PT ;  /* 0x000000580300720c */ /* 0x000fe20003f04070 */
[----:B------:R-:W-:Y:S02]  /*17d60*/  IMAD.MOV R5, RZ, RZ, -R5 ;  /* 0x000000ffff057224 */ /* 0x000fe400078e0a05 */
[----:B------:R-:W-:-:S04]  /*17d70*/  IMAD.HI.U32 R6, R4, R91, RZ ;  /* 0x0000005b04067227 */ /* 0x000fc800078e00ff */
[C---:B------:R-:W-:Y:S02]  /*17d80*/  IMAD R89, R3.reuse, R5, R89 ;  /* 0x0000000503597224 */ /* 0x040fe400078e0259 */
[----:B------:R-:W-:Y:S02]  /*17d90*/  IMAD.MOV R6, RZ, RZ, -R6 ;  /* 0x000000ffff067224 */ /* 0x000fe400078e0a06 */
[----:B------:R-:W-:Y:S02]  /*17da0*/  IMAD.MOV.U32 R100, RZ, RZ, R90 ;  /* 0x000000ffff647224 */ /* 0x000fe400078e005a */
[----:B------:R-:W-:Y:S01]  /*17db0*/  @!P5 IMAD.IADD R86, R86, 0x1, -R3 ;  /* 0x000000015656d824 */ /* 0x000fe200078e0a03 */
[C---:B------:R-:W-:Y:S01]  /*17dc0*/  ISETP.GT.U32.AND P5, PT, R3.reuse, R89, PT ;  /* 0x000000590300720c */ /* 0x040fe20003fa4070 */
[----:B------:R-:W-:Y:S02]  /*17dd0*/  IMAD R91, R3, R6, R91 ;  /* 0x00000006035b7224 */ /* 0x000fe400078e025b */
[----:B------:R-:W-:-:S02]  /*17de0*/  IMAD.MOV.U32 R121, RZ, RZ, R113 ;  /* 0x000000ffff797224 */ /* 0x000fc400078e0071 */
[----:B------:R-:W-:Y:S02]  /*17df0*/  IMAD.MOV.U32 R113, RZ, RZ, R108 ;  /* 0x000000ffff717224 */ /* 0x000fe400078e006c */
[----:B------:R-:W-:Y:S02]  /*17e00*/  IMAD.MOV.U32 R108, RZ, RZ, R106 ;  /* 0x000000ffff6c7224 */ /* 0x000fe400078e006a */
[----:B------:R-:W-:Y:S02]  /*17e10*/  IMAD.MOV.U32 R106, RZ, RZ, R100 ;  /* 0x000000ffff6a7224 */ /* 0x000fe400078e0064 */
[----:B------:R-:W-:Y:S01]  /*17e20*/  @!P0 IMAD.IADD R88, R88, 0x1, -R3 ;  /* 0x0000000158588824 */ /* 0x000fe200078e0a03 */
[----:B------:R-:W-:Y:S01]  /*17e30*/  ISETP.GT.U32.AND P0, PT, R3, R91, PT ;  /* 0x0000005b0300720c */ /* 0x000fe20003f04070 */
[----:B------:R-:W-:Y:S02]  /*17e40*/  IMAD.MOV.U32 R116, RZ, RZ, R93 ;  /* 0x000000ffff747224 */ /* 0x000fe400078e005d */
[----:B------:R-:W-:-:S02]  /*17e50*/  IMAD.MOV.U32 R117, RZ, RZ, R92 ;  /* 0x000000ffff757224 */ /* 0x000fc400078e005c */
[----:B------:R-:W-:Y:S01]  /*17e60*/  @!P5 IMAD.IADD R89, R89, 0x1, -R3 ;  /* 0x000000015959d824 */ /* 0x000fe200078e0a03 */
[----:B------:R-:W-:Y:S01]  /*17e70*/  ISETP.GE.AND P5, PT, R118, RZ, PT ;  /* 0x000000ff7600720c */ /* 0x000fe20003fa6270 */
[----:B------:R-:W-:Y:S02]  /*17e80*/  IMAD.MOV.U32 R130, RZ, RZ, R116 ;  /* 0x000000ffff827224 */ /* 0x000fe400078e0074 */
[----:B------:R-:W-:Y:S01]  /*17e90*/  IMAD.MOV.U32 R116, RZ, RZ, R114 ;  /* 0x000000ffff747224 */ /* 0x000fe200078e0072 */
[----:B------:R-:W-:Y:S01]  /*17ea0*/  ISETP.GE.AND P1, PT, R115, RZ, PT ;  /* 0x000000ff7300720c */ /* 0x000fe20003f26270 */
[----:B------:R-:W-:Y:S01]  /*17eb0*/  IMAD.MOV.U32 R132, RZ, RZ, R117 ;  /* 0x000000ffff847224 */ /* 0x000fe200078e0075 */
[----:B------:R-:W-:Y:S01]  /*17ec0*/  IABS R93, R120 ;  /* 0x00000078005d7213 */ /* 0x000fe20000000000 */
[----:B------:R-:W-:Y:S01]  /*17ed0*/  @!P0 IMAD.IADD R91, R91, 0x1, -R3 ;  /* 0x000000015b5b8824 */ /* 0x000fe200078e0a03 */
[----:B------:R-:W-:Y:S01]  /*17ee0*/  ISETP.GE.AND P0, PT, R120, RZ, PT ;  /* 0x000000ff7800720c */ /* 0x000fe20003f06270 */
[----:B------:R-:W-:-:S02]  /*17ef0*/  IMAD.MOV.U32 R117, RZ, RZ, R113 ;  /* 0x000000ffff757224 */ /* 0x000fc400078e0071 */
[----:B------:R-:W-:Y:S02]  /*17f00*/  IMAD.MOV.U32 R115, RZ, RZ, R94 ;  /* 0x000000ffff737224 */ /* 0x000fe400078e005e */
[----:B------:R-:W-:Y:S02]  /*17f10*/  IMAD.MOV.U32 R113, RZ, RZ, R110 ;  /* 0x000000ffff717224 */ /* 0x000fe400078e006e */
[----:B------:R-:W-:Y:S02]  /*17f20*/  IMAD.MOV.U32 R110, RZ, RZ, R97 ;  /* 0x000000ffff6e7224 */ /* 0x000fe400078e0061 */
[----:B------:R-:W-:Y:S02]  /*17f30*/  IMAD.MOV.U32 R133, RZ, RZ, R115 ;  /* 0x000000ffff857224 */ /* 0x000fe400078e0073 */
[----:B------:R-:W-:Y:S02]  /*17f40*/  IMAD.MOV.U32 R115, RZ, RZ, R112 ;  /* 0x000000ffff737224 */ /* 0x000fe400078e0070 */
[----:B----4-:R-:W-:-:S02]  /*17f50*/  IMAD.MOV.U32 R100, RZ, RZ, R95 ;  /* 0x000000ffff647224 */ /* 0x010fc400078e005f */
[----:B------:R-:W2:Y:S01]  /*17f60*/  LDL.LU R95, [R1+0x56c] ;  /* 0x00056c00015f7983 */ /* 0x000ea20000300800 */
[----:B------:R-:W-:Y:S02]  /*17f70*/  IMAD.MOV.U32 R118, RZ, RZ, R109 ;  /* 0x000000ffff767224 */ /* 0x000fe400078e006d */
[----:B------:R-:W-:Y:S01]  /*17f80*/  IMAD.MOV.U32 R109, RZ, RZ, R104 ;  /* 0x000000ffff6d7224 */ /* 0x000fe200078e0068 */
[----:B------:R-:W4:Y:S01]  /*17f90*/  LDL.LU R94, [R1+0x55c] ;  /* 0x00055c00015e7983 */ /* 0x000f220000300800 */
[----:B------:R-:W-:Y:S02]  /*17fa0*/  IMAD.MOV.U32 R120, RZ, RZ, R118 ;  /* 0x000000ffff787224 */ /* 0x000fe400078e0076 */
[----:B------:R-:W-:Y:S01]  /*17fb0*/  IMAD.MOV.U32 R104, RZ, RZ, R103 ;  /* 0x000000ffff687224 */ /* 0x000fe200078e0067 */
[----:B------:R-:W3:Y:S01]  /*17fc0*/  LDL.LU R97, [R1+0x57c] ;  /* 0x00057c0001617983 */ /* 0x000ee20000300800 */
[----:B------:R-:W-:Y:S02]  /*17fd0*/  IMAD.MOV.U32 R118, RZ, RZ, R116 ;  /* 0x000000ffff767224 */ /* 0x000fe400078e0074 */
[----:B------:R-:W-:-:S02]  /*17fe0*/  IMAD.MOV.U32 R103, RZ, RZ, R98 ;  /* 0x000000ffff677224 */ /* 0x000fc400078e0062 */
[----:B------:R-:W-:Y:S01]  /*17ff0*/  IMAD.MOV.U32 R116, RZ, RZ, R108 ;  /* 0x000000ffff747224 */ /* 0x000fe200078e006c */
[----:B------:R-:W3:Y:S01]  /*18000*/  LDL.LU R98, [R1+0x584] ;  /* 0x0005840001627983 */ /* 0x000ee20000300800 */
[----:B------:R-:W-:Y:S02]  /*18010*/  IMAD.MOV.U32 R108, RZ, RZ, R107 ;  /* 0x000000ffff6c7224 */ /* 0x000fe400078e006b */
[----:B------:R-:W-:Y:S01]  /*18020*/  IMAD.MOV.U32 R107, RZ, RZ, R106 ;  /* 0x000000ffff6b7224 */ /* 0x000fe200078e006a */
[----:B------:R-:W3:Y:S01]  /*18030*/  LDL.LU R112, [R1+0x61c] ;  /* 0x00061c0001707983 */ /* 0x000ee20000300800 */
[----:B------:R-:W-:Y:S02]  /*18040*/  IMAD.MOV.U32 R106, RZ, RZ, R105 ;  /* 0x000000ffff6a7224 */ /* 0x000fe400078e0069 */
[----:B------:R-:W-:Y:S02]  /*18050*/  IMAD.MOV.U32 R105, RZ, RZ, R100 ;  /* 0x000000ffff697224 */ /* 0x000fe400078e0064 */
[----:B------:R-:W-:-:S02]  /*18060*/  IMAD.MOV.U32 R100, RZ, RZ, R126 ;  /* 0x000000ffff647224 */ /* 0x000fc400078e007e */
[----:B------:R-:W3:Y:S01]  /*18070*/  LDL.LU R126, [R1+0x644] ;  /* 0x00064400017e7983 */ /* 0x000ee20000300800 */
[----:B------:R-:W-:-:S03]  /*18080*/  IMAD.MOV.U32 R137, RZ, RZ, R120 ;  /* 0x000000ffff897224 */ /* 0x000fc600078e0078 */
[----:B------:R-:W3:Y:S01]  /*18090*/  LDL.LU R120, [R1+0x570] ;  /* 0x0005700001787983 */ /* 0x000ee20000300800 */
[----:B------:R-:W-:Y:S01]  /*180a0*/  @!P2 IMAD.MOV R84, RZ, RZ, -R84 ;  /* 0x000000ffff54a224 */ /* 0x000fe200078e0a54 */
[----:B------:R-:W-:Y:S02]  /*180b0*/  ISETP.GT.U32.AND P2, PT, R3, R87, PT ;  /* 0x000000570300720c */ /* 0x000fe40003f44070 */
[----:B------:R-:W-:-:S05]  /*180c0*/  IABS R90, R119 ;  /* 0x00000077005a7213 */ /* 0x000fca0000000000 */
[----:B------:R-:W-:-:S06]  /*180d0*/  IMAD.HI.U32 R2, R4, R90, RZ ;  /* 0x0000005a04027227 */ /* 0x000fcc00078e00ff */
[----:B------:R-:W-:-:S05]  /*180e0*/  @!P2 IMAD.IADD R87, R87, 0x1, -R3 ;  /* 0x000000015757a824 */ /* 0x000fca00078e0a03 */
[----:B------:R-:W-:Y:S01]  /*180f0*/  ISETP.GT.U32.AND P2, PT, R3, R87, PT ;  /* 0x000000570300720c */ /* 0x000fe20003f44070 */
[----:B------:R-:W-:-:S04]  /*18100*/  IMAD.MOV R2, RZ, RZ, -R2 ;  /* 0x000000ffff027224 */ /* 0x000fc800078e0a02 */
[----:B------:R-:W-:Y:S01]  /*18110*/  IMAD R90, R3, R2, R90 ;  /* 0x00000002035a7224 */ /* 0x000fe200078e025a */
[----:B------:R-:W-:Y:S01]  /*18120*/  IABS R92, R122 ;  /* 0x0000007a005c7213 */ /* 0x000fe20000000000 */
[----:B------:R-:W-:-:S06]  /*18130*/  IMAD.HI.U32 R5, R4, R93, RZ ;  /* 0x0000005d04057227 */ /* 0x000fcc00078e00ff */
[----:B------:R-:W-:Y:S01]  /*18140*/  @!P2 IMAD.IADD R87, R87, 0x1, -R3 ;  /* 0x000000015757a824 */ /* 0x000fe200078e0a03 */
[----:B------:R-:W-:Y:S01]  /*18150*/  ISETP.GT.U32.AND P2, PT, R3, R90, PT ;  /* 0x0000005a0300720c */ /* 0x000fe20003f44070 */
[----:B------:R-:W-:-:S04]  /*18160*/  IMAD.HI.U32 R2, R4, R92, RZ ;  /* 0x0000005c04027227 */ /* 0x000fc800078e00ff */
[----:B------:R-:W-:Y:S01]  /*18170*/  @!P4 IMAD.MOV R87, RZ, RZ, -R87 ;  /* 0x000000ffff57c224 */ /* 0x000fe200078e0a57 */
[C---:B------:R-:W-:Y:S01]  /*18180*/  ISETP.GT.U32.AND P4, PT, R3.reuse, R89, PT ;  /* 0x000000590300720c */ /* 0x040fe20003f84070 */
[----:B------:R-:W-:Y:S02]  /*18190*/  IMAD.MOV R6, RZ, RZ, -R2 ;  /* 0x000000ffff067224 */ /* 0x000fe400078e0a02 */
[----:B------:R-:W-:Y:S02]  /*181a0*/  IMAD.MOV R2, RZ, RZ, -R5 ;  /* 0x000000ffff027224 */ /* 0x000fe400078e0a05 */
[C---:B------:R-:W-:Y:S02]  /*181b0*/  IMAD R92, R3.reuse, R6, R92 ;  /* 0x00000006035c7224 */ /* 0x040fe400078e025c */
[----:B------:R-:W-:Y:S02]  /*181c0*/  @!P2 IMAD.IADD R90, R90, 0x1, -R3 ;  /* 0x000000015a5aa824 */ /* 0x000fe400078e0a03 */
[----:B------:R-:W-:-:S02]  /*181d0*/  IMAD R93, R3, R2, R93 ;  /* 0x00000002035d7224 */ /* 0x000fc400078e025d */
[----:B------:R-:W-:Y:S01]  /*181e0*/  @!P6 IMAD.MOV R88, RZ, RZ, -R88 ;  /* 0x000000ffff58e224 */ /* 0x000fe200078e0a58 */
[----:B------:R-:W-:Y:S01]  /*181f0*/  ISETP.GT.U32.AND P6, PT, R3, R92, PT ;  /* 0x0000005c0300720c */ /* 0x000fe20003fc4070 */
[----:B------:R-:W-:Y:S01]  /*18200*/  @!P4 IMAD.IADD R89, R89, 0x1, -R3 ;  /* 0x000000015959c824 */ /* 0x000fe200078e0a03 */
[C---:B------:R-:W-:Y:S02]  /*18210*/  ISETP.GT.U32.AND P2, PT, R3.reuse, R90, PT ;  /* 0x0000005a0300720c */ /* 0x040fe40003f44070 */
[----:B------:R-:W-:Y:S01]  /*18220*/  ISETP.GT.U32.AND P4, PT, R3, R93, PT ;  /* 0x0000005d0300720c */ /* 0x000fe20003f84070 */
[----:B------:R-:W-:Y:S01]  /*18230*/  @!P3 IMAD.MOV R86, RZ, RZ, -R86 ;  /* 0x000000ffff56b224 */ /* 0x000fe200078e0a56 */
[----:B------:R-:W-:Y:S01]  /*18240*/  ISETP.GE.AND P3, PT, R119, RZ, PT ;  /* 0x000000ff7700720c */ /* 0x000fe20003f66270 */
[----:B------:R-:W-:Y:S02]  /*18250*/  IMAD.MOV.U32 R114, RZ, RZ, R111 ;  /* 0x000000ffff727224 */ /* 0x000fe400078e006f */
[----:B------:R-:W-:-:S04]  /*18260*/  IMAD.MOV.U32 R111, RZ, RZ, R96 ;  /* 0x000000ffff6f7224 */ /* 0x000fc800078e0060 */
[--C-:B------:R-:W-:Y:S02]  /*18270*/  @!P6 IMAD.IADD R92, R92, 0x1, -R3.reuse ;  /* 0x000000015c5ce824 */ /* 0x100fe400078e0a03 */
[--C-:B------:R-:W-:Y:S02]  /*18280*/  @!P2 IMAD.IADD R90, R90, 0x1, -R3.reuse ;  /* 0x000000015a5aa824 */ /* 0x100fe400078e0a03 */
[----:B------:R-:W-:Y:S02]  /*18290*/  @!P4 IMAD.IADD R93, R93, 0x1, -R3 ;  /* 0x000000015d5dc824 */ /* 0x000fe400078e0a03 */
[----:B------:R-:W-:Y:S01]  /*182a0*/  @!P1 IMAD.MOV R89, RZ, RZ, -R89 ;  /* 0x000000ffff599224 */ /* 0x000fe200078e0a59 */
[C---:B------:R-:W-:Y:S01]  /*182b0*/  ISETP.GT.U32.AND P1, PT, R3.reuse, R92, PT ;  /* 0x0000005c0300720c */ /* 0x040fe20003f24070 */
[----:B------:R-:W-:Y:S01]  /*182c0*/  @!P3 IMAD.MOV R90, RZ, RZ, -R90 ;  /* 0x000000ffff5ab224 */ /* 0x000fe200078e0a5a */
[----:B------:R-:W-:Y:S02]  /*182d0*/  ISETP.GT.U32.AND P3, PT, R3, R93, PT ;  /* 0x0000005d0300720c */ /* 0x000fe40003f64070 */
[----:B------:R-:W-:-:S02]  /*182e0*/  ISETP.GE.AND P2, PT, R122, RZ, PT ;  /* 0x000000ff7a00720c */ /* 0x000fc40003f46270 */
[----:B------:R-:W-:-:S07]  /*182f0*/  ISETP.GE.AND P4, PT, R121, RZ, PT ;  /* 0x000000ff7900720c */ /* 0x000fce0003f86270 */
[--C-:B------:R-:W-:Y:S02]  /*18300*/  @!P1 IMAD.IADD R92, R92, 0x1, -R3.reuse ;  /* 0x000000015c5c9824 */ /* 0x100fe400078e0a03 */
[----:B------:R-:W-:Y:S01]  /*18310*/  @!P3 IMAD.IADD R93, R93, 0x1, -R3 ;  /* 0x000000015d5db824 */ /* 0x000fe200078e0a03 */
[----:B------:R-:W-:Y:S01]  /*18320*/  ISETP.GE.AND P3, PT, R123, RZ, PT ;  /* 0x000000ff7b00720c */ /* 0x000fe20003f66270 */
[----:B--2---:R-:W-:Y:S01]  /*18330*/  IMAD.MOV.U32 R96, RZ, RZ, R95 ;  /* 0x000000ffff607224 */ /* 0x004fe200078e005f */
[----:B------:R-:W-:-:S05]  /*18340*/  IABS R95, R123 ;  /* 0x0000007b005f7213 */ /* 0x000fca0000000000 */
[----:B------:R-:W-:-:S04]  /*18350*/  IMAD.HI.U32 R2, R4, R95, RZ ;  /* 0x0000005f04027227 */ /* 0x000fc800078e00ff */
[----:B------:R-:W-:Y:S02]  /*18360*/  IMAD.MOV R2, RZ, RZ, -R2 ;  /* 0x000000ffff027224 */ /* 0x000fe400078e0a02 */
[----:B----4-:R-:W-:Y:S02]  /*18370*/  IMAD.MOV.U32 R119, RZ, RZ, R94 ;  /* 0x000000ffff777224 */ /* 0x010fe400078e005e */
[C---:B------:R-:W-:Y:S01]  /*18380*/  IMAD R95, R3.reuse, R2, R95 ;  /* 0x00000002035f7224 */ /* 0x040fe200078e025f */
[----:B------:R-:W-:Y:S01]  /*18390*/  IABS R94, R121 ;  /* 0x00000079005e7213 */ /* 0x000fe20000000000 */
[----:B---3--:R-:W-:Y:S02]  /*183a0*/  IMAD.MOV.U32 R122, RZ, RZ, R98 ;  /* 0x000000ffff7a7224 */ /* 0x008fe400078e0062 */
[----:B------:R-:W-:Y:S01]  /*183b0*/  IMAD.MOV.U32 R121, RZ, RZ, R97 ;  /* 0x000000ffff797224 */ /* 0x000fe200078e0061 */
[----:B------:R-:W-:Y:S01]  /*183c0*/  ISETP.GT.U32.AND P1, PT, R3, R95, PT ;  /* 0x0000005f0300720c */ /* 0x000fe20003f24070 */
        /* <DEDUP_REMOVED lines=21> */
[----:B------:R-:W-:-:S02]  /*18520*/  IMAD.MOV.U32 R115, RZ, RZ, R110 ;  /* 0x000000ffff737224 */ /* 0x000fc400078e006e */
[----:B------:R-:W-:Y:S01]  /*18530*/  IMAD.MOV.U32 R119, RZ, RZ, R113 ;  /* 0x000000ffff777224 */ /* 0x000fe200078e0071 */
[----:B------:R-:W2:Y:S01]  /*18540*/  LDL.LU R110, [R1+0x65c] ;  /* 0x00065c00016e7983 */ /* 0x000ea20000300800 */
[----:B------:R-:W-:Y:S02]  /*18550*/  IMAD.MOV.U32 R111, RZ, RZ, R102 ;  /* 0x000000ffff6f7224 */ /* 0x000fe400078e0066 */
[----:B------:R-:W-:Y:S01]  /*18560*/  IMAD.MOV.U32 R136, RZ, RZ, R120 ;  /* 0x000000ffff887224 */ /* 0x000fe200078e0078 */
[----:B------:R-:W3:Y:S01]  /*18570*/  LDL.LU R113, [R1+0x60c] ;  /* 0x00060c0001717983 */ /* 0x000ee20000300800 */
[----:B------:R-:W-:Y:S02]  /*18580*/  IMAD.MOV.U32 R102, RZ, RZ, R127 ;  /* 0x000000ffff667224 */ /* 0x000fe400078e007f */
[----:B------:R-:W-:Y:S01]  /*18590*/  IMAD.MOV.U32 R120, RZ, RZ, R114 ;  /* 0x000000ffff787224 */ /* 0x000fe200078e0072 */
[----:B------:R-:W4:Y:S04]  /*185a0*/  LDL.LU R127, [R1+0x718] ;  /* 0x00071800017f7983 */ /* 0x000f280000300800 */
[----:B------:R-:W3:Y:S01]  /*185b0*/  LDL.LU R114, [R1+0x5f8] ;  /* 0x0005f80001727983 */ /* 0x000ee20000300800 */
[----:B------:R-:W-:Y:S01]  /*185c0*/  ISETP.GT.U32.AND P6, PT, R3, R91, PT ;  /* 0x0000005b0300720c */ /* 0x000fe20003fc4070 */
[----:B------:R-:W-:-:S04]  /*185d0*/  IMAD.HI.U32 R5, R4, R94, RZ ;  /* 0x0000005e04057227 */ /* 0x000fc800078e00ff */
[----:B------:R-:W-:-:S04]  /*185e0*/  IMAD.MOV R5, RZ, RZ, -R5 ;  /* 0x000000ffff057224 */ /* 0x000fc800078e0a05 */
[----:B------:R-:W-:Y:S02]  /*185f0*/  IMAD R94, R3, R5, R94 ;  /* 0x00000005035e7224 */ /* 0x000fe400078e025e */
[----:B------:R-:W-:-:S04]  /*18600*/  IMAD.HI.U32 R2, R4, R96, RZ ;  /* 0x0000006004027227 */ /* 0x000fc800078e00ff */
[----:B------:R-:W-:Y:S01]  /*18610*/  @!P6 IMAD.IADD R91, R91, 0x1, -R3 ;  /* 0x000000015b5be824 */ /* 0x000fe200078e0a03 */
[----:B------:R-:W-:Y:S01]  /*18620*/  ISETP.GT.U32.AND P6, PT, R3, R94, PT ;  /* 0x0000005e0300720c */ /* 0x000fe20003fc4070 */
[----:B------:R-:W-:-:S04]  /*18630*/  IMAD.MOV R2, RZ, RZ, -R2 ;  /* 0x000000ffff027224 */ /* 0x000fc800078e0a02 */
[----:B------:R-:W-:Y:S01]  /*18640*/  IMAD R96, R3, R2, R96 ;  /* 0x0000000203607224 */ /* 0x000fe200078e0260 */
[----:B------:R-:W-:-:S07]  /*18650*/  IABS R98, R132 ;  /* 0x0000008400627213 */ /* 0x000fce0000000000 */
[----:B------:R-:W-:Y:S01]  /*18660*/  @!P6 IMAD.IADD R94, R94, 0x1, -R3 ;  /* 0x000000015e5ee824 */ /* 0x000fe200078e0a03 */
[----:B------:R-:W-:Y:S01]  /*18670*/  ISETP.GT.U32.AND P6, PT, R3, R96, PT ;  /* 0x000000600300720c */ /* 0x000fe20003fc4070 */
[----:B------:R-:W-:Y:S01]  /*18680*/  IMAD.HI.U32 R2, R4, R98, RZ ;  /* 0x0000006204027227 */ /* 0x000fe200078e00ff */
[----:B------:R-:W-:-:S03]  /*18690*/  IABS R99, R131 ;  /* 0x0000008300637213 */ /* 0x000fc60000000000 */
[----:B------:R-:W-:Y:S01]  /*186a0*/  IMAD.MOV R2, RZ, RZ, -R2 ;  /* 0x000000ffff027224 */ /* 0x000fe200078e0a02 */
[----:B------:R-:W-:-:S07]  /*186b0*/  IABS R97, R133 ;  /* 0x0000008500617213 */ /* 0x000fce0000000000 */
[----:B------:R-:W-:Y:S02]  /*186c0*/  @!P6 IMAD.IADD R96, R96, 0x1, -R3 ;  /* 0x000000016060e824 */ /* 0x000fe400078e0a03 */
[C---:B------:R-:W-:Y:S02]  /*186d0*/  IMAD R98, R3.reuse, R2, R98 ;  /* 0x0000000203627224 */ /* 0x040fe400078e0262 */
[----:B------:R-:W-:Y:S01]  /*186e0*/  IMAD.HI.U32 R2, R4, R99, RZ ;  /* 0x0000006304027227 */ /* 0x000fe200078e00ff */
[----:B------:R-:W-:-:S03]  /*186f0*/  ISETP.GT.U32.AND P6, PT, R3, R96, PT ;  /* 0x000000600300720c */ /* 0x000fc60003fc4070 */
[----:B------:R-:W-:Y:S01]  /*18700*/  @!P5 IMAD.MOV R91, RZ, RZ, -R91 ;  /* 0x000000ffff5bd224 */ /* 0x000fe200078e0a5b */
[----:B------:R-:W-:Y:S01]  /*18710*/  ISETP.GT.U32.AND P5, PT, R3, R94, PT ;  /* 0x0000005e0300720c */ /* 0x000fe20003fa4070 */
[----:B------:R-:W-:Y:S02]  /*18720*/  IMAD.MOV R2, RZ, RZ, -R2 ;  /* 0x000000ffff027224 */ /* 0x000fe400078e0a02 */
[----:B------:R-:W-:-:S04]  /*18730*/  IMAD.HI.U32 R5, R4, R97, RZ ;  /* 0x0000006104057227 */ /* 0x000fc800078e00ff */
[----:B------:R-:W-:Y:S02]  /*18740*/  IMAD.MOV.U32 R138, RZ, RZ, R123 ;  /* 0x000000ffff8a7224 */ /* 0x000fe400078e007b */
[----:B------:R-:W-:Y:S02]  /*18750*/  IMAD.MOV.U32 R123, RZ, RZ, R118 ;  /* 0x000000ffff7b7224 */ /* 0x000fe400078e0076 */
[----:B------:R-:W-:Y:S02]  /*18760*/  IMAD R99, R3, R2, R99 ;  /* 0x0000000203637224 */ /* 0x000fe400078e0263 */
[----:B------:R-:W-:Y:S02]  /*18770*/  IMAD.MOV R5, RZ, RZ, -R5 ;  /* 0x000000ffff057224 */ /* 0x000fe400078e0a05 */
[----:B------:R-:W-:Y:S02]  /*18780*/  IMAD.MOV.U32 R118, RZ, RZ, R112 ;  /* 0x000000ffff767224 */ /* 0x000fe400078e0070 */
[----:B------:R-:W-:-:S02]  /*18790*/  IMAD.MOV.U32 R112, RZ, RZ, R101 ;  /* 0x000000ffff707224 */ /* 0x000fc400078e0065 */
[----:B------:R-:W-:Y:S01]  /*187a0*/  IMAD.MOV.U32 R101, RZ, RZ, R100 ;  /* 0x000000ffff657224 */ /* 0x000fe200078e0064 */
[----:B------:R-:W-:Y:S01]  /*187b0*/  IABS R100, R137 ;  /* 0x0000008900647213 */ /* 0x000fe20000000000 */
[----:B------:R-:W-:Y:S01]  /*187c0*/  @!P2 IMAD.MOV R92, RZ, RZ, -R92 ;  /* 0x000000ffff5ca224 */ /* 0x000fe200078e0a5c */
[C---:B------:R-:W-:Y:S01]  /*187d0*/  ISETP.GT.U32.AND P2, PT, R3.reuse, R95, PT ;  /* 0x0000005f0300720c */ /* 0x040fe20003f44070 */
[----:B------:R-:W-:Y:S01]  /*187e0*/  @!P6 IMAD.IADD R96, R96, 0x1, -R3 ;  /* 0x000000016060e824 */ /* 0x000fe200078e0a03 */
[C---:B------:R-:W-:Y:S01]  /*187f0*/  ISETP.GT.U32.AND P6, PT, R3.reuse, R99, PT ;  /* 0x000000630300720c */ /* 0x040fe20003fc4070 */
[C---:B------:R-:W-:Y:S02]  /*18800*/  IMAD R97, R3.reuse, R5, R97 ;  /* 0x0000000503617224 */ /* 0x040fe400078e0261 */
[----:B------:R-:W-:Y:S02]  /*18810*/  @!P5 IMAD.IADD R94, R94, 0x1, -R3 ;  /* 0x000000015e5ed824 */ /* 0x000fe400078e0a03 */
[----:B------:R-:W-:Y:S01]  /*18820*/  IMAD.HI.U32 R2, R4, R100, RZ ;  /* 0x0000006404027227 */ /* 0x000fe200078e00ff */
[----:B------:R-:W-:-:S03]  /*18830*/  ISETP.GT.U32.AND P5, PT, R3, R97, PT ;  /* 0x000000610300720c */ /* 0x000fc60003fa4070 */
[----:B------:R-:W-:Y:S02]  /*18840*/  IMAD.MOV R2, RZ, RZ, -R2 ;  /* 0x000000ffff027224 */ /* 0x000fe400078e0a02 */
[--C-:B------:R-:W-:Y:S02]  /*18850*/  @!P2 IMAD.IADD R95, R95, 0x1, -R3.reuse ;  /* 0x000000015f5fa824 */ /* 0x100fe400078e0a03 */
[----:B------:R-:W-:Y:S02]  /*18860*/  IMAD R100, R3, R2, R100 ;  /* 0x0000000203647224 */ /* 0x000fe400078e0264 */
[----:B------:R-:W-:Y:S02]  /*18870*/  @!P6 IMAD.IADD R99, R99, 0x1, -R3 ;  /* 0x000000016363e824 */ /* 0x000fe400078e0a03 */
[----:B------:R-:W-:Y:S01]  /*18880*/  @!P0 IMAD.MOV R93, RZ, RZ, -R93 ;  /* 0x000000ffff5d8224 */ /* 0x000fe200078e0a5d */
[----:B------:R-:W-:Y:S01]  /*18890*/  ISETP.GE.AND P0, PT, R133, RZ, PT ;  /* 0x000000ff8500720c */ /* 0x000fe20003f06270 */
[----:B------:R-:W-:Y:S01]  /*188a0*/  @!P1 IMAD.MOV R96, RZ, RZ, -R96 ;  /* 0x000000ffff609224 */ /* 0x000fe200078e0a60 */
[----:B------:R-:W-:Y:S01]  /*188b0*/  ISETP.GT.U32.AND P1, PT, R3, R100, PT ;  /* 0x000000640300720c */ /* 0x000fe20003f24070 */
[----:B------:R-:W-:-:S02]  /*188c0*/  IMAD.MOV.U32 R133, RZ, RZ, R111 ;  /* 0x000000ffff857224 */ /* 0x000fc400078e006f */
[----:B------:R-:W-:Y:S01]  /*188d0*/  @!P3 IMAD.MOV R95, RZ, RZ, -R95 ;  /* 0x000000ffff5fb224 */ /* 0x000fe200078e0a5f */
[----:B------:R-:W-:Y:S01]  /*188e0*/  ISETP.GT.U32.AND P3, PT, R3, R99, PT ;  /* 0x000000630300720c */ /* 0x000fe20003f64070 */
[----:B------:R-:W-:Y:S01]  /*188f0*/  @!P5 IMAD.IADD R97, R97, 0x1, -R3 ;  /* 0x000000016161d824 */ /* 0x000fe200078e0a03 */
[----:B------:R-:W-:Y:S01]  /*18900*/  ISETP.GE.AND P5, PT, R131, RZ, PT ;  /* 0x000000ff8300720c */ /* 0x000fe20003fa6270 */
[----:B------:R-:W-:Y:S02]  /*18910*/  IMAD.MOV.U32 R134, RZ, RZ, R112 ;  /* 0x000000ffff867224 */ /* 0x000fe400078e0070 */
[----:B------:R-:W-:Y:S02]  /*18920*/  IMAD.MOV.U32 R131, RZ, RZ, R116 ;  /* 0x000000ffff837224 */ /* 0x000fe400078e0074 */
[----:B------:R-:W-:Y:S02]  /*18930*/  IMAD.MOV.U32 R141, RZ, RZ, R133 ;  /* 0x000000ffff8d7224 */ /* 0x000fe400078e0085 */
[----:B------:R-:W-:Y:S01]  /*18940*/  IMAD.MOV.U32 R133, RZ, RZ, R130 ;  /* 0x000000ffff857224 */ /* 0x000fe200078e0082 */
        /* <DEDUP_REMOVED lines=14> */
[----:B------:R-:W-:-:S02]  /*18a30*/  IMAD.MOV.U32 R148, RZ, RZ, R132 ;  /* 0x000000ffff947224 */ /* 0x000fc400078e0084 */
[----:B------:R-:W-:Y:S01]  /*18a40*/  @!P1 IMAD.IADD R100, R100, 0x1, -R3 ;  /* 0x0000000164649824 */ /* 0x000fe200078e0a03 */
[----:B------:R-:W-:Y:S01]  /*18a50*/  ISETP.GE.AND P1, PT, R135, RZ, PT ;  /* 0x000000ff8700720c */ /* 0x000fe20003f26270 */
[----:B------:R-:W-:Y:S01]  /*18a60*/  IMAD.MOV.U32 R111, RZ, RZ, R101 ;  /* 0x000000ffff6f7224 */ /* 0x000fe200078e0065 */
[----:B------:R-:W-:Y:S01]  /*18a70*/  IABS R101, R136 ;  /* 0x0000008800657213 */ /* 0x000fe20000000000 */
[----:B------:R-:W-:Y:S01]  /*18a80*/  @!P3 IMAD.IADD R99, R99, 0x1, -R3 ;  /* 0x000000016363b824 */ /* 0x000fe200078e0a03 */
[----:B------:R-:W-:Y:S01]  /*18a90*/  ISETP.GE.AND P3, PT, R136, RZ, PT ;  /* 0x000000ff8800720c */ /* 0x000fe20003f66270 */
[----:B--2---:R-:W-:Y:S02]  /*18aa0*/  IMAD.MOV.U32 R115, RZ, RZ, R110 ;  /* 0x000000ffff737224 */ /* 0x004fe400078e006e */
[----:B---3--:R-:W-:Y:S02]  /*18ab0*/  IMAD.MOV.U32 R117, RZ, RZ, R114 ;  /* 0x000000ffff757224 */ /* 0x008fe400078e0072 */
[----:B------:R-:W-:-:S02]  /*18ac0*/  IMAD.MOV.U32 R114, RZ, RZ, R113 ;  /* 0x000000ffff727224 */ /* 0x000fc400078e0071 */
[----:B------:R-:W2:Y:S04]  /*18ad0*/  LDL.LU R113, [R1+0x604] ;  /* 0x0006040001717983 */ /* 0x000ea80000300800 */
[----:B------:R-:W3:Y:S04]  /*18ae0*/  LDL.LU R110, [R1+0x664] ;  /* 0x00066400016e7983 */ /* 0x000ee80000300800 */
[----:B------:R-:W4:Y:S04]  /*18af0*/  LDL.LU R132, [R1+0x5d0] ;  /* 0x0005d00001847983 */ /* 0x000f280000300800 */
[----:B------:R-:W2:Y:S04]  /*18b00*/  LDL.LU R135, [R1+0x5d4] ;  /* 0x0005d40001877983 */ /* 0x000ea80000300800 */
[----:B------:R-:W3:Y:S01]  /*18b10*/  LDL.LU R136, [R1+0x5d8] ;  /* 0x0005d80001887983 */ /* 0x000ee20000300800 */
[----:B------:R-:W-:Y:S01]  /*18b20*/  @!P4 IMAD.MOV R94, RZ, RZ, -R94 ;  /* 0x000000ffff5ec224 */ /* 0x000fe200078e0a5e */
[----:B------:R-:W-:Y:S01]  /*18b30*/  ISETP.GT.U32.AND P4, PT, R3, R98, PT ;  /* 0x000000620300720c */ /* 0x000fe20003f84070 */
[----:B------:R-:W-:-:S12]  /*18b40*/  IMAD.HI.U32 R2, R4, R101, RZ ;  /* 0x0000006504027227 */ /* 0x000fd800078e00ff */
[----:B------:R-:W-:-:S05]  /*18b50*/  @!P4 IMAD.IADD R98, R98, 0x1, -R3 ;  /* 0x000000016262c824 */ /* 0x000fca00078e0a03 */
[----:B------:R-:W-:Y:S01]  /*18b60*/  ISETP.GT.U32.AND P6, PT, R3, R98, PT ;  /* 0x000000620300720c */ /* 0x000fe20003fc4070 */
[----:B------:R-:W-:-:S04]  /*18b70*/  IMAD.MOV R2, RZ, RZ, -R2 ;  /* 0x000000ffff027224 */ /* 0x000fc800078e0a02 */
[----:B------:R-:W-:-:S08]  /*18b80*/  IMAD R101, R3, R2, R101 ;  /* 0x0000000203657224 */ /* 0x000fd000078e0265 */
[----:B------:R-:W-:Y:S01]  /*18b90*/  @!P6 IMAD.IADD R98, R98, 0x1, -R3 ;  /* 0x000000016262e824 */ /* 0x000fe200078e0a03 */
[C---:B------:R-:W-:Y:S02]  /*18ba0*/  ISETP.GT.U32.AND P6, PT, R3.reuse, R101, PT ;  /* 0x000000650300720c */ /* 0x040fe40003fc4070 */
[----:B------:R-:W-:Y:S01]  /*18bb0*/  ISETP.GT.U32.AND P4, PT, R3, R97, PT ;  /* 0x000000610300720c */ /* 0x000fe20003f84070 */
[----:B------:R-:W-:-:S10]  /*18bc0*/  @!P2 IMAD.MOV R98, RZ, RZ, -R98 ;  /* 0x000000ffff62a224 */ /* 0x000fd400078e0a62 */
[----:B------:R-:W-:-:S05]  /*18bd0*/  @!P6 IMAD.IADD R101, R101, 0x1, -R3 ;  /* 0x000000016565e824 */ /* 0x000fca00078e0a03 */
[----:B------:R-:W-:Y:S01]  /*18be0*/  ISETP.GT.U32.AND P2, PT, R3, R101, PT ;  /* 0x000000650300720c */ /* 0x000fe20003f44070 */
[----:B------:R-:W-:Y:S02]  /*18bf0*/  IMAD.MOV.U32 R109, RZ, RZ, R104 ;  /* 0x000000ffff6d7224 */ /* 0x000fe400078e0068 */
[----:B------:R-:W-:Y:S01]  /*18c00*/  @!P4 IMAD.IADD R97, R97, 0x1, -R3 ;  /* 0x000000016161c824 */ /* 0x000fe200078e0a03 */
[----:B------:R-:W-:Y:S01]  /*18c10*/  ISETP.GE.AND P4, PT, R137, RZ, PT ;  /* 0x000000ff8900720c */ /* 0x000fe20003f86270 */
        /* <DEDUP_REMOVED lines=8> */
[----:B----4-:R-:W-:Y:S02]  /*18ca0*/  IMAD.MOV.U32 R137, RZ, RZ, R132 ;  /* 0x000000ffff897224 */ /* 0x010fe400078e0084 */
[----:B------:R-:W-:Y:S02]  /*18cb0*/  IMAD.MOV.U32 R132, RZ, RZ, R128 ;  /* 0x000000ffff847224 */ /* 0x000fe400078e0080 */
[----:B------:R-:W4:Y:S01]  /*18cc0*/  LDL.LU R128, [R1+0x630] ;  /* 0x0006300001807983 */ /* 0x000f220000300800 */
[----:B---3--:R-:W-:Y:S02]  /*18cd0*/  IMAD.MOV.U32 R139, RZ, RZ, R136 ;  /* 0x000000ffff8b7224 */ /* 0x008fe400078e0088 */
[----:B------:R-:W-:Y:S02]  /*18ce0*/  IMAD.MOV.U32 R136, RZ, RZ, R133 ;  /* 0x000000ffff887224 */ /* 0x000fe400078e0085 */
[----:B------:R-:W3:Y:S01]  /*18cf0*/  LDL.LU R133, [R1+0x698] ;  /* 0x0006980001857983 */ /* 0x000ee20000300800 */
[----:B------:R-:W-:-:S04]  /*18d00*/  IMAD.HI.U32 R6, R4, R102, RZ ;  /* 0x0000006604067227 */ /* 0x000fc800078e00ff */
[----:B------:R-:W-:Y:S01]  /*18d10*/  IMAD.MOV R6, RZ, RZ, -R6 ;  /* 0x000000ffff067224 */ /* 0x000fe200078e0a06 */
[----:B------:R-:W-:-:S03]  /*18d20*/  IABS R104, R138 ;  /* 0x0000008a00687213 */ /* 0x000fc60000000000 */
[C---:B------:R-:W-:Y:S02]  /*18d30*/  IMAD R102, R3.reuse, R6, R102 ;  /* 0x0000000603667224 */ /* 0x040fe400078e0266 */
[----:B------:R-:W-:Y:S01]  /*18d40*/  @!P0 IMAD.MOV R97, RZ, RZ, -R97 ;  /* 0x000000ffff618224 */ /* 0x000fe200078e0a61 */
[C---:B------:R-:W-:Y:S01]  /*18d50*/  ISETP.GT.U32.AND P0, PT, R3.reuse, R100, PT ;  /* 0x000000640300720c */ /* 0x040fe20003f04070 */
[----:B------:R-:W-:Y:S01]  /*18d60*/  IMAD.HI.U32 R2, R4, R104, RZ ;  /* 0x0000006804027227 */ /* 0x000fe200078e00ff */
[----:B------:R-:W-:-:S03]  /*18d70*/  ISETP.GT.U32.AND P6, PT, R3, R102, PT ;  /* 0x000000660300720c */ /* 0x000fc60003fc4070 */
[----:B------:R-:W-:Y:S02]  /*18d80*/  IMAD.MOV R2, RZ, RZ, -R2 ;  /* 0x000000ffff027224 */ /* 0x000fe400078e0a02 */
[----:B------:R-:W-:-:S04]  /*18d90*/  IMAD.HI.U32 R5, R4, R103, RZ ;  /* 0x0000006704057227 */ /* 0x000fc800078e00ff */
[C---:B------:R-:W-:Y:S02]  /*18da0*/  IMAD R104, R3.reuse, R2, R104 ;  /* 0x0000000203687224 */ /* 0x040fe400078e0268 */
[----:B------:R-:W-:Y:S02]  /*18db0*/  IMAD.MOV R5, RZ, RZ, -R5 ;  /* 0x000000ffff057224 */ /* 0x000fe400078e0a05 */
[----:B------:R-:W-:Y:S02]  /*18dc0*/  IMAD.MOV.U32 R142, RZ, RZ, R134 ;  /* 0x000000ffff8e7224 */ /* 0x000fe400078e0086 */
[----:B------:R-:W-:Y:S01]  /*18dd0*/  @!P0 IMAD.IADD R100, R100, 0x1, -R3 ;  /* 0x0000000164648824 */ /* 0x000fe200078e0a03 */
[C---:B------:R-:W-:Y:S01]  /*18de0*/  ISETP.GT.U32.AND P0, PT, R3.reuse, R104, PT ;  /* 0x000000680300720c */ /* 0x040fe20003f04070 */
[----:B------:R-:W-:Y:S01]  /*18df0*/  IMAD.MOV.U32 R134, RZ, RZ, R105 ;  /* 0x000000ffff867224 */ /* 0x000fe200078e0069 */
[----:B------:R-:W-:Y:S01]  /*18e00*/  IABS R105, R140 ;  /* 0x0000008c00697213 */ /* 0x000fe20000000000 */
[----:B------:R-:W-:-:S02]  /*18e10*/  IMAD R103, R3, R5, R103 ;  /* 0x0000000503677224 */ /* 0x000fc400078e0267 */
[----:B------:R-:W-:Y:S02]  /*18e20*/  @!P6 IMAD.IADD R102, R102, 0x1, -R3 ;  /* 0x000000016666e824 */ /* 0x000fe400078e0a03 */
[----:B------:R-:W-:Y:S01]  /*18e30*/  @!P5 IMAD.MOV R99, RZ, RZ, -R99 ;  /* 0x000000ffff63d224 */ /* 0x000fe200078e0a63 */
[C---:B------:R-:W-:Y:S01]  /*18e40*/  ISETP.GT.U32.AND P5, PT, R3.reuse, R103, PT ;  /* 0x000000670300720c */ /* 0x040fe20003fa4070 */
[----:B------:R-:W-:Y:S01]  /*18e50*/  IMAD.HI.U32 R5, R4, R105, RZ ;  /* 0x0000006904057227 */ /* 0x000fe200078e00ff */
[----:B------:R-:W-:-:S03]  /*18e60*/  ISETP.GT.U32.AND P6, PT, R3, R102, PT ;  /* 0x000000660300720c */ /* 0x000fc60003fc4070 */
[----:B------:R-:W-:Y:S02]  /*18e70*/  IMAD.MOV R5, RZ, RZ, -R5 ;  /* 0x000000ffff057224 */ /* 0x000fe400078e0a05 */
[----:B------:R-:W-:Y:S02]  /*18e80*/  @!P0 IMAD.IADD R104, R104, 0x1, -R3 ;  /* 0x0000000168688824 */ /* 0x000fe400078e0a03 */
[C---:B------:R-:W-:Y:S02]  /*18e90*/  IMAD R105, R3.reuse, R5, R105 ;  /* 0x0000000503697224 */ /* 0x040fe400078e0269 */
[----:B------:R-:W-:Y:S01]  /*18ea0*/  @!P4 IMAD.MOV R100, RZ, RZ, -R100 ;  /* 0x000000ffff64c224 */ /* 0x000fe200078e0a64 */
[----:B------:R-:W-:Y:S01]  /*18eb0*/  ISETP.GT.U32.AND P4, PT, R3, R104, PT ;  /* 0x000000680300720c */ /* 0x000fe20003f84070 */
[--C-:B------:R-:W-:Y:S01]  /*18ec0*/  @!P5 IMAD.IADD R103, R103, 0x1, -R3.reuse ;  /* 0x000000016767d824 */ /* 0x100fe200078e0a03 */
[----:B------:R-:W-:Y:S01]  /*18ed0*/  IABS R106, R141 ;  /* 0x0000008d006a7213 */ /* 0x000fe20000000000 */
[----:B------:R-:W-:Y:S01]  /*18ee0*/  @!P6 IMAD.IADD R102, R102, 0x1, -R3 ;  /* 0x000000016666e824 */ /* 0x000fe200078e0a03 */
[----:B------:R-:W-:-:S02]  /*18ef0*/  ISETP.GT.U32.AND P6, PT, R3, R105, PT ;  /* 0x000000690300720c */ /* 0x000fc40003fc4070 */
[----:B------:R-:W-:Y:S01]  /*18f00*/  ISETP.GT.U32.AND P5, PT, R3, R103, PT ;  /* 0x000000670300720c */ /* 0x000fe20003fa4070 */
[----:B------:R-:W-:Y:S01]  /*18f10*/  IMAD.HI.U32 R2, R4, R106, RZ ;  /* 0x0000006a04027227 */ /* 0x000fe200078e00ff */
[----:B------:R-:W-:-:S03]  /*18f20*/  ISETP.GE.AND P0, PT, R138, RZ, PT ;  /* 0x000000ff8a00720c */ /* 0x000fc60003f06270 */
[----:B------:R-:W-:Y:S02]  /*18f30*/  IMAD.MOV R2, RZ, RZ, -R2 ;  /* 0x000000ffff027224 */ /* 0x000fe400078e0a02 */
[----:B------:R-:W-:Y:S02]  /*18f40*/  IMAD.MOV.U32 R109, RZ, RZ, R107 ;  /* 0x000000ffff6d7224 */ /* 0x000fe400078e006b */
[----:B------:R-:W-:Y:S02]  /*18f50*/  IMAD.MOV.U32 R146, RZ, RZ, R137 ;  /* 0x000000ffff927224 */ /* 0x000fe400078e0089 */
[----:B--2---:R-:W-:Y:S02]  /*18f60*/  IMAD.MOV.U32 R138, RZ, RZ, R135 ;  /* 0x000000ffff8a7224 */ /* 0x004fe400078e0087 */
[----:B------:R-:W-:Y:S02]  /*18f70*/  IMAD.MOV.U32 R137, RZ, RZ, R134 ;  /* 0x000000ffff897224 */ /* 0x000fe400078e0086 */
[----:B------:R-:W-:Y:S01]  /*18f80*/  @!P4 IMAD.IADD R104, R104, 0x1, -R3 ;  /* 0x000000016868c824 */ /* 0x000fe200078e0a03 */
[----:B------:R-:W-:Y:S01]  /*18f90*/  ISETP.GE.AND P4, PT, R140, RZ, PT ;  /* 0x000000ff8c00720c */ /* 0x000fe20003f86270 */
[----:B------:R-:W-:-:S02]  /*18fa0*/  IMAD R106, R3, R2, R106 ;  /* 0x00000002036a7224 */ /* 0x000fc400078e026a */
[----:B------:R-:W-:Y:S02]  /*18fb0*/  @!P6 IMAD.IADD R105, R105, 0x1, -R3 ;  /* 0x000000016969e824 */ /* 0x000fe400078e0a03 */
[----:B------:R-:W-:Y:S02]  /*18fc0*/  IMAD.MOV.U32 R135, RZ, RZ, R109 ;  /* 0x000000ffff877224 */ /* 0x000fe400078e006d */
[----:B------:R-:W-:Y:S02]  /*18fd0*/  IMAD.MOV.U32 R140, RZ, RZ, R139 ;  /* 0x000000ffff8c7224 */ /* 0x000fe400078e008b */
[----:B------:R-:W-:Y:S02]  /*18fe0*/  IMAD.MOV.U32 R134, RZ, RZ, R108 ;  /* 0x000000ffff867224 */ /* 0x000fe400078e006c */
[----:B------:R-:W-:Y:S02]  /*18ff0*/  IMAD.MOV.U32 R139, RZ, RZ, R138 ;  /* 0x000000ffff8b7224 */ /* 0x000fe400078e008a */
[----:B------:R-:W-:-:S02]  /*19000*/  IMAD.MOV.U32 R138, RZ, RZ, R137 ;  /* 0x000000ffff8a7224 */ /* 0x000fc400078e0089 */
[----:B------:R-:W-:Y:S01]  /*19010*/  @!P5 IMAD.IADD R103, R103, 0x1, -R3 ;  /* 0x000000016767d824 */ /* 0x000fe200078e0a03 */
[C---:B------:R-:W-:Y:S01]  /*19020*/  ISETP.GT.U32.AND P5, PT, R3.reuse, R106, PT ;  /* 0x0000006a0300720c */ /* 0x040fe20003fa4070 */
[----:B------:R-:W-:Y:S02]  /*19030*/  IMAD.MOV.U32 R137, RZ, RZ, R136 ;  /* 0x000000ffff897224 */ /* 0x000fe400078e0088 */
[----:B------:R-:W-:Y:S01]  /*19040*/  @!P3 IMAD.MOV R101, RZ, RZ, -R101 ;  /* 0x000000ffff65b224 */ /* 0x000fe200078e0a65 */
[----:B------:R-:W-:Y:S01]  /*19050*/  ISETP.GT.U32.AND P3, PT, R3, R105, PT ;  /* 0x000000690300720c */ /* 0x000fe20003f64070 */
[----:B------:R-:W-:Y:S02]  /*19060*/  IMAD.MOV.U32 R136, RZ, RZ, R135 ;  /* 0x000000ffff887224 */ /* 0x000fe400078e0087 */
[----:B------:R-:W-:Y:S02]  /*19070*/  IMAD.MOV.U32 R135, RZ, RZ, R134 ;  /* 0x000000ffff877224 */ /* 0x000fe400078e0086 */
[----:B------:R-:W-:-:S02]  /*19080*/  IMAD.MOV.U32 R145, RZ, RZ, R139 ;  /* 0x000000ffff917224 */ /* 0x000fc400078e008b */
[----:B------:R-:W-:Y:S02]  /*19090*/  IMAD.MOV.U32 R139, RZ, RZ, R138 ;  /* 0x000000ffff8b7224 */ /* 0x000fe400078e008a */
[----:B------:R-:W-:Y:S02]  /*190a0*/  IMAD.MOV.U32 R138, RZ, RZ, R137 ;  /* 0x000000ffff8a7224 */ /* 0x000fe400078e0089 */
[----:B------:R-:W-:Y:S02]  /*190b0*/  IMAD.MOV.U32 R137, RZ, RZ, R136 ;  /* 0x000000ffff897224 */ /* 0x000fe400078e0088 */
[----:B------:R-:W-:Y:S02]  /*190c0*/  IMAD.MOV.U32 R136, RZ, RZ, R135 ;  /* 0x000000ffff887224 */ /* 0x000fe400078e0087 */
[--C-:B------:R-:W-:Y:S01]  /*190d0*/  @!P5 IMAD.IADD R106, R106, 0x1, -R3.reuse ;  /* 0x000000016a6ad824 */ /* 0x100fe200078e0a03 */
[----:B------:R-:W-:Y:S01]  /*190e0*/  ISETP.GE.AND P5, PT, R141, RZ, PT ;  /* 0x000000ff8d00720c */ /* 0x000fe20003fa6270 */
[----:B------:R-:W-:-:S02]  /*190f0*/  @!P3 IMAD.IADD R105, R105, 0x1, -R3 ;  /* 0x000000016969b824 */ /* 0x000fc400078e0a03 */
[----:B------:R-:W-:Y:S01]  /*19100*/  IMAD.MOV.U32 R144, RZ, RZ, R140 ;  /* 0x000000ffff907224 */ /* 0x000fe200078e008c */
[----:B------:R-:W-:Y:S01]  /*19110*/  IABS R109, R142 ;  /* 0x0000008e006d7213 */ /* 0x000fe20000000000 */
[----:B------:R-:W-:Y:S01]  /*19120*/  @!P4 IMAD.MOV R105, RZ, RZ, -R105 ;  /* 0x000000ffff69c224 */ /* 0x000fe200078e0a69 */
[----:B------:R-:W-:Y:S01]  /*19130*/  ISETP.GE.AND P4, PT, R142, RZ, PT ;  /* 0x000000ff8e00720c */ /* 0x000fe20003f86270 */
[----:B---3--:R-:W-:Y:S02]  /*19140*/  IMAD.MOV.U32 R134, RZ, RZ, R133 ;  /* 0x000000ffff867224 */ /* 0x008fe400078e0085 */
        /* <DEDUP_REMOVED lines=25> */
[----:B----4-:R-:W-:Y:S02]  /*192e0*/  IMAD.MOV.U32 R129, RZ, RZ, R128 ;  /* 0x000000ffff817224 */ /* 0x010fe400078e0080 */
[----:B------:R-:W-:Y:S01]  /*192f0*/  IMAD.MOV.U32 R112, RZ, RZ, R251 ;  /* 0x000000ffff707224 */ /* 0x000fe200078e00fb */
[----:B------:R-:W2:Y:S01]  /*19300*/  LDL.LU R128, [R1+0x64c] ;  /* 0x00064c0001807983 */ /* 0x000ea20000300800 */
[----:B------:R-:W-:-:S03]  /*19310*/  IMAD.MOV.U32 R155, RZ, RZ, R141 ;  /* 0x000000ffff9b7224 */ /* 0x000fc600078e008d */
[----:B------:R-:W3:Y:S04]  /*19320*/  LDL.LU R251, [R1+0x648] ;  /* 0x0006480001fb7983 */ /* 0x000ee80000300800 */
[----:B------:R-:W4:Y:S01]  /*19330*/  LDL R141, [R1+0x600] ;  /* 0x00060000018d7983 */ /* 0x000f220000100800 */
[----:B------:R-:W-:-:S05]  /*19340*/  IABS R107, R148 ;  /* 0x00000094006b7213 */ /* 0x000fca0000000000 */
[----:B------:R-:W-:-:S04]  /*19350*/  IMAD.HI.U32 R2, R4, R107, RZ ;  /* 0x0000006b04027227 */ /* 0x000fc800078e00ff */
[----:B------:R-:W-:-:S04]  /*19360*/  IMAD.MOV R2, RZ, RZ, -R2 ;  /* 0x000000ffff027224 */ /* 0x000fc800078e0a02 */
[----:B------:R-:W-:-:S05]  /*19370*/  IMAD R107, R3, R2, R107 ;  /* 0x00000002036b7224 */ /* 0x000fca00078e026b */
[----:B------:R-:W-:Y:S01]  /*19380*/  ISETP.GT.U32.AND P6, PT, R3, R107, PT ;  /* 0x0000006b0300720c */ /* 0x000fe20003fc4070 */
[----:B------:R-:W-:Y:S01]  /*19390*/  IMAD.HI.U32 R2, R4, R109, RZ ;  /* 0x0000006d04027227 */ /* 0x000fe200078e00ff */
[----:B------:R-:W-:-:S03]  /*193a0*/  IABS R108, R147 ;  /* 0x00000093006c7213 */ /* 0x000fc60000000000 */
[----:B------:R-:W-:Y:S01]  /*193b0*/  IMAD.MOV.U32 R117, RZ, RZ, R110 ;  /* 0x000000ffff757224 */ /* 0x000fe200078e006e */
[----:B------:R-:W-:Y:S01]  /*193c0*/  IABS R110, R143 ;  /* 0x0000008f006e7213 */ /* 0x000fe20000000000 */
[----:B------:R-:W-:-:S06]  /*193d0*/  IMAD.MOV R2, RZ, RZ, -R2 ;  /* 0x000000ffff027224 */ /* 0x000fcc00078e0a02 */
[----:B------:R-:W-:Y:S02]  /*193e0*/  @!P6 IMAD.IADD R107, R107, 0x1, -R3 ;  /* 0x000000016b6be824 */ /* 0x000fe400078e0a03 */
[C---:B------:R-:W-:Y:S02]  /*193f0*/  IMAD R109, R3.reuse, R2, R109 ;  /* 0x00000002036d7224 */ /* 0x040fe400078e026d */
[----:B------:R-:W-:Y:S01]  /*19400*/  IMAD.HI.U32 R2, R4, R110, RZ ;  /* 0x0000006e04027227 */ /* 0x000fe200078e00ff */
[----:B------:R-:W-:-:S03]  /*19410*/  ISETP.GT.U32.AND P6, PT, R3, R107, PT ;  /* 0x0000006b0300720c */ /* 0x000fc60003fc4070 */
[----:B------:R-:W-:-:S04]  /*19420*/  IMAD.HI.U32 R5, R4, R108, RZ ;  /* 0x0000006c04057227 */ /* 0x000fc800078e00ff */
[----:B------:R-:W-:Y:S02]  /*19430*/  IMAD.MOV R2, RZ, RZ, -R2 ;  /* 0x000000ffff027224 */ /* 0x000fe400078e0a02 */
[----:B------:R-:W-:Y:S01]  /*19440*/  IMAD.MOV R5, RZ, RZ, -R5 ;  /* 0x000000ffff057224 */ /* 0x000fe200078e0a05 */
[C---:B------:R-:W-:Y:S01]  /*19450*/  ISETP.GT.U32.AND P3, PT, R3.reuse, R109, PT ;  /* 0x0000006d0300720c */ /* 0x040fe20003f64070 */
[C---:B------:R-:W-:Y:S02]  /*19460*/  IMAD R110, R3.reuse, R2, R110 ;  /* 0x00000002036e7224 */ /* 0x040fe400078e026e */
[----:B------:R-:W-:Y:S02]  /*19470*/  IMAD R108, R3, R5, R108 ;  /* 0x00000005036c7224 */ /* 0x000fe400078e026c */
[----:B------:R-:W-:Y:S01]  /*19480*/  @!P6 IMAD.IADD R107, R107, 0x1, -R3 ;  /* 0x000000016b6be824 */ /* 0x000fe200078e0a03 */
[C---:B------:R-:W-:Y:S01]  /*19490*/  ISETP.GT.U32.AND P6, PT, R3.reuse, R110, PT ;  /* 0x0000006e0300720c */ /* 0x040fe20003fc4070 */
[----:B------:R-:W-:Y:S01]  /*194a0*/  @!P2 IMAD.MOV R103, RZ, RZ, -R103 ;  /* 0x000000ffff67a224 */ /* 0x000fe200078e0a67 */
[C---:B------:R-:W-:Y:S01]  /*194b0*/  ISETP.GT.U32.AND P2, PT, R3.reuse, R108, PT ;  /* 0x0000006c0300720c */ /* 0x040fe20003f44070 */
[----:B------:R-:W-:Y:S01]  /*194c0*/  @!P1 IMAD.MOV R102, RZ, RZ, -R102 ;  /* 0x000000ffff669224 */ /* 0x000fe200078e0a66 */
[----:B------:R-:W-:-:S03]  /*194d0*/  ISETP.GT.U32.AND P1, PT, R3, R106, PT ;  /* 0x0000006a0300720c */ /* 0x000fc60003f24070 */
[----:B------:R-:W-:-:S06]  /*194e0*/  @!P3 IMAD.IADD R109, R109, 0x1, -R3 ;  /* 0x000000016d6db824 */ /* 0x000fcc00078e0a03 */
[--C-:B------:R-:W-:Y:S01]  /*194f0*/  @!P6 IMAD.IADD R110, R110, 0x1, -R3.reuse ;  /* 0x000000016e6ee824 */ /* 0x100fe200078e0a03 */
[----:B------:R-:W-:Y:S01]  /*19500*/  ISETP.GT.U32.AND P6, PT, R3, R109, PT ;  /* 0x0000006d0300720c */ /* 0x000fe20003fc4070 */
[--C-:B------:R-:W-:Y:S02]  /*19510*/  @!P2 IMAD.IADD R108, R108, 0x1, -R3.reuse ;  /* 0x000000016c6ca824 */ /* 0x100fe400078e0a03 */
[----:B------:R-:W-:-:S03]  /*19520*/  @!P1 IMAD.IADD R106, R106, 0x1, -R3 ;  /* 0x000000016a6a9824 */ /* 0x000fc600078e0a03 */
[----:B------:R-:W-:Y:S01]  /*19530*/  ISETP.GT.U32.AND P2, PT, R3, R108, PT ;  /* 0x0000006c0300720c */ /* 0x000fe20003f44070 */
[----:B------:R-:W-:Y:S01]  /*19540*/  IMAD.MOV.U32 R140, RZ, RZ, R119 ;  /* 0x000000ffff8c7224 */ /* 0x000fe200078e0077 */
[----:B------:R-:W-:Y:S01]  /*19550*/  ISETP.GE.AND P1, PT, R147, RZ, PT ;  /* 0x000000ff9300720c */ /* 0x000fe20003f26270 */
[----:B------:R-:W-:Y:S02]  /*19560*/  IMAD.MOV.U32 R119, RZ, RZ, R112 ;  /* 0x000000ffff777224 */ /* 0x000fe400078e0070 */
[----:B------:R-:W-:Y:S01]  /*19570*/  IMAD.MOV.U32 R151, RZ, RZ, R142 ;  /* 0x000000ffff977224 */ /* 0x000fe200078e008e */
[----:B------:R-:W-:Y:S01]  /*19580*/  ISETP.GE.AND P3, PT, R143, RZ, PT ;  /* 0x000000ff8f00720c */ /* 0x000fe20003f66270 */
[----:B------:R-:W-:Y:S01]  /*19590*/  IMAD.MOV.U32 R142, RZ, RZ, R113 ;  /* 0x000000ffff8e7224 */ /* 0x000fe200078e0071 */
[----:B------:R-:W-:Y:S01]  /*195a0*/  IABS R113, R144 ;  /* 0x0000009000717213 */ /* 0x000fe20000000000 */
[----:B------:R-:W-:Y:S02]  /*195b0*/  IMAD.MOV.U32 R143, RZ, RZ, R119 ;  /* 0x000000ffff8f7224 */ /* 0x000fe400078e0077 */
[----:B------:R-:W-:Y:S01]  /*195c0*/  @!P6 IMAD.IADD R109, R109, 0x1, -R3 ;  /* 0x000000016d6de824 */ /* 0x000fe200078e0a03 */
[----:B------:R-:W-:Y:S01]  /*195d0*/  ISETP.GE.AND P6, PT, R144, RZ, PT ;  /* 0x000000ff9000720c */ /* 0x000fe20003fc6270 */
[----:B------:R-:W-:-:S02]  /*195e0*/  IMAD.MOV.U32 R144, RZ, RZ, R142 ;  /* 0x000000ffff907224 */ /* 0x000fc400078e008e */
[----:B------:R-:W-:Y:S01]  /*195f0*/  @!P2 IMAD.IADD R108, R108, 0x1, -R3 ;  /* 0x000000016c6ca824 */ /* 0x000fe200078e0a03 */
[----:B------:R-:W-:Y:S01]  /*19600*/  IABS R112, R145 ;  /* 0x0000009100707213 */ /* 0x000fe20000000000 */
[----:B------:R-:W-:Y:S01]  /*19610*/  IMAD.MOV.U32 R142, RZ, RZ, R140 ;  /* 0x000000ffff8e7224 */ /* 0x000fe200078e008c */
[----:B------:R-:W2:Y:S01]  /*19620*/  LDL.LU R119, [R1+0x624] ;  /* 0x0006240001777983 */ /* 0x000ea20000300800 */
[----:B------:R-:W-:Y:S02]  /*19630*/  IMAD.MOV.U32 R157, RZ, RZ, R143 ;  /* 0x000000ffff9d7224 */ /* 0x000fe400078e008f */
[----:B------:R-:W-:Y:S02]  /*19640*/  IMAD.MOV.U32 R140, RZ, RZ, R138 ;  /* 0x000000ffff8c7224 */ /* 0x000fe400078e008a */
[----:B------:R-:W-:Y:S02]  /*19650*/  IMAD.MOV.U32 R138, RZ, RZ, R136 ;  /* 0x000000ffff8a7224 */ /* 0x000fe400078e0088 */
[----:B------:R-:W-:-:S02]  /*19660*/  IMAD.MOV.U32 R136, RZ, RZ, R134 ;  /* 0x000000ffff887224 */ /* 0x000fc400078e0086 */
[----:B------:R-:W-:Y:S02]  /*19670*/  IMAD.MOV.U32 R134, RZ, RZ, R132 ;  /* 0x000000ffff867224 */ /* 0x000fe400078e0084 */
[----:B------:R-:W-:Y:S02]  /*19680*/  IMAD.MOV.U32 R132, RZ, RZ, R131 ;  /* 0x000000ffff847224 */ /* 0x000fe400078e0083 */
[----:B------:R-:W-:Y:S01]  /*19690*/  @!P1 IMAD.MOV R108, RZ, RZ, -R108 ;  /* 0x000000ffff6c9224 */ /* 0x000fe200078e0a6c */
[----:B------:R-:W-:Y:S01]  /*196a0*/  ISETP.GE.AND P1, PT, R145, RZ, PT ;  /* 0x000000ff9100720c */ /* 0x000fe20003f26270 */
[----:B------:R-:W-:Y:S02]  /*196b0*/  IMAD.MOV.U32 R131, RZ, RZ, R122 ;  /* 0x000000ffff837224 */ /* 0x000fe400078e007a */
[----:B------:R-:W-:Y:S02]  /*196c0*/  IMAD.MOV.U32 R122, RZ, RZ, R118 ;  /* 0x000000ffff7a7224 */ /* 0x000fe400078e0076 */
[----:B------:R-:W-:-:S02]  /*196d0*/  IMAD.MOV.U32 R118, RZ, RZ, R116 ;  /* 0x000000ffff767224 */ /* 0x000fc400078e0074 */
[----:B------:R-:W-:Y:S01]  /*196e0*/  @!P0 IMAD.MOV R104, RZ, RZ, -R104 ;  /* 0x000000ffff688224 */ /* 0x000fe200078e0a68 */
[----:B------:R-:W-:Y:S01]  /*196f0*/  ISETP.GE.AND P0, PT, R148, RZ, PT ;  /* 0x000000ff9400720c */ /* 0x000fe20003f06270 */
        /* <DEDUP_REMOVED lines=9> */
[----:B---3--:R-:W-:Y:S02]  /*19790*/  IMAD.MOV.U32 R116, RZ, RZ, R251 ;  /* 0x000000ffff747224 */ /* 0x008fe400078e00fb */
[----:B------:R-:W-:Y:S01]  /*197a0*/  IMAD.MOV.U32 R141, RZ, RZ, R127 ;  /* 0x000000ffff8d7224 */ /* 0x000fe200078e007f */
[----:B------:R-:W3:Y:S01]  /*197b0*/  LDL.LU R251, [R1+0x6c8] ;  /* 0x0006c80001fb7983 */ /* 0x000ee20000300800 */
[----:B--2---:R-:W-:-:S02]  /*197c0*/  IMAD.MOV.U32 R117, RZ, RZ, R128 ;  /* 0x000000ffff757224 */ /* 0x004fc400078e0080 */
[----:B------:R-:W-:Y:S01]  /*197d0*/  IMAD.MOV.U32 R127, RZ, RZ, R126 ;  /* 0x000000ffff7f7224 */ /* 0x000fe200078e007e */
[----:B------:R-:W2:Y:S01]  /*197e0*/  LDL.LU R128, [R1+0x730] ;  /* 0x0007300001807983 */ /* 0x000ea20000300800 */
[----:B------:R-:W-:-:S03]  /*197f0*/  IMAD.MOV.U32 R126, RZ, RZ, R129 ;  /* 0x000000ffff7e7224 */ /* 0x000fc600078e0081 */
[----:B------:R-:W4:Y:S04]  /*19800*/  LDL.LU R129, [R1+0x688] ;  /* 0x0006880001817983 */ /* 0x000f280000300800 */
[----:B------:R-:W3:Y:S04]  /*19810*/  LDL.LU R147, [R1+0x608] ;  /* 0x0006080001937983 */ /* 0x000ee80000300800 */
[----:B------:R-:W2:Y:S01]  /*19820*/  LDL.LU R148, [R1+0x610] ;  /* 0x0006100001947983 */ /* 0x000ea20000300800 */
[----:B------:R-:W-:Y:S01]  /*19830*/  IMAD.MOV.U32 R120, RZ, RZ, R111 ;  /* 0x000000ffff787224 */ /* 0x000fe200078e006f */
[----:B------:R-:W-:Y:S01]  /*19840*/  IABS R111, R146 ;  /* 0x00000092006f7213 */ /* 0x000fe20000000000 */
[----:B------:R-:W-:-:S04]  /*19850*/  @!P5 IMAD.MOV R106, RZ, RZ, -R106 ;  /* 0x000000ffff6ad224 */ /* 0x000fc800078e0a6a */
[----:B------:R-:W-:Y:S01]  /*19860*/  IMAD.HI.U32 R2, R4, R111, RZ ;  /* 0x0000006f04027227 */ /* 0x000fe200078e00ff */
[----:B------:R-:W-:-:S03]  /*19870*/  ISETP.GT.U32.AND P5, PT, R3, R110, PT ;  /* 0x0000006e0300720c */ /* 0x000fc60003fa4070 */
[----:B------:R-:W-:-:S04]  /*19880*/  IMAD.MOV R2, RZ, RZ, -R2 ;  /* 0x000000ffff027224 */ /* 0x000fc800078e0a02 */
[----:B------:R-:W-:Y:S02]  /*19890*/  IMAD R111, R3, R2, R111 ;  /* 0x00000002036f7224 */ /* 0x000fe400078e026f */
[----:B------:R-:W-:-:S04]  /*198a0*/  IMAD.HI.U32 R2, R4, R113, RZ ;  /* 0x0000007104027227 */ /* 0x000fc800078e00ff */
[----:B------:R-:W-:Y:S02]  /*198b0*/  IMAD.MOV R2, RZ, RZ, -R2 ;  /* 0x000000ffff027224 */ /* 0x000fe400078e0a02 */
[----:B------:R-:W-:Y:S02]  /*198c0*/  @!P5 IMAD.IADD R110, R110, 0x1, -R3 ;  /* 0x000000016e6ed824 */ /* 0x000fe400078e0a03 */
[----:B------:R-:W-:Y:S02]  /*198d0*/  IMAD R113, R3, R2, R113 ;  /* 0x0000000203717224 */ /* 0x000fe400078e0271 */
[----:B------:R-:W-:-:S03]  /*198e0*/  @!P3 IMAD.MOV R110, RZ, RZ, -R110 ;  /* 0x000000ffff6eb224 */ /* 0x000fc600078e0a6e */
[----:B------:R-:W-:Y:S01]  /*198f0*/  ISETP.GT.U32.AND P3, PT, R3, R113, PT ;  /* 0x000000710300720c */ /* 0x000fe20003f64070 */
[----:B------:R-:W-:Y:S02]  /*19900*/  IMAD.MOV.U32 R149, RZ, RZ, R142 ;  /* 0x000000ffff957224 */ /* 0x000fe400078e008e */
[----:B------:R-:W-:Y:S02]  /*19910*/  IMAD.MOV.U32 R153, RZ, RZ, R144 ;  /* 0x000000ffff997224 */ /* 0x000fe400078e0090 */
[----:B------:R-:W-:Y:S02]  /*19920*/  IMAD.MOV.U32 R144, RZ, RZ, R131 ;  /* 0x000000ffff907224 */ /* 0x000fe400078e0083 */
[----:B------:R-:W-:Y:S02]  /*19930*/  IMAD.MOV.U32 R131, RZ, RZ, R123 ;  /* 0x000000ffff837224 */ /* 0x000fe400078e007b */
[----:B------:R-:W-:Y:S01]  /*19940*/  IMAD.MOV.U32 R123, RZ, RZ, R115 ;  /* 0x000000ffff7b7224 */ /* 0x000fe200078e0073 */
[----:B------:R-:W-:-:S03]  /*19950*/  IABS R115, R149 ;  /* 0x0000009500737213 */ /* 0x000fc60000000000 */
[----:B------:R-:W-:Y:S01]  /*19960*/  @!P3 IMAD.IADD R113, R113, 0x1, -R3 ;  /* 0x000000017171b824 */ /* 0x000fe200078e0a03 */
[----:B------:R-:W-:Y:S02]  /*19970*/  ISETP.GE.AND P3, PT, R149, RZ, PT ;  /* 0x000000ff9500720c */ /* 0x000fe40003f66270 */
[----:B------:R-:W4:Y:S01]  /*19980*/  LDL.LU R149, [R1+0x628] ;  /* 0x0006280001957983 */ /* 0x000f220000300800 */
[----:B------:R-:W-:-:S04]  /*19990*/  IMAD.HI.U32 R5, R4, R112, RZ ;  /* 0x0000007004057227 */ /* 0x000fc800078e00ff */
[----:B------:R-:W-:-:S04]  /*199a0*/  IMAD.MOV R5, RZ, RZ, -R5 ;  /* 0x000000ffff057224 */ /* 0x000fc800078e0a05 */
[----:B------:R-:W-:-:S05]  /*199b0*/  IMAD R112, R3, R5, R112 ;  /* 0x0000000503707224 */ /* 0x000fca00078e0270 */
[C---:B------:R-:W-:Y:S01]  /*199c0*/  ISETP.GT.U32.AND P5, PT, R3.reuse, R112, PT ;  /* 0x000000700300720c */ /* 0x040fe20003fa4070 */
[----:B--2---:R-:W-:Y:S02]  /*199d0*/  IMAD.MOV.U32 R156, RZ, RZ, R148 ;  /* 0x000000ffff9c7224 */ /* 0x004fe400078e0094 */
[----:B------:R-:W2:Y:S10]  /*199e0*/  LDL.LU R148, [R1+0x618] ;  /* 0x0006180001947983 */ /* 0x000eb40000300800 */
[----:B------:R-:W-:Y:S01]  /*199f0*/  @!P5 IMAD.IADD R112, R112, 0x1, -R3 ;  /* 0x000000017070d824 */ /* 0x000fe200078e0a03 */
[----:B------:R-:W-:Y:S01]  /*19a00*/  ISETP.GT.U32.AND P2, PT, R3, R111, PT ;  /* 0x0000006f0300720c */ /* 0x000fe20003f44070 */
[----:B------:R-:W-:-:S02]  /*19a10*/  @!P4 IMAD.MOV R109, RZ, RZ, -R109 ;  /* 0x000000ffff6dc224 */ /* 0x000fc400078e0a6d */
[----:B------:R-:W-:Y:S01]  /*19a20*/  IMAD.HI.U32 R2, R4, R115, RZ ;  /* 0x0000007304027227 */ /* 0x000fe200078e00ff */
[----:B------:R-:W-:-:S03]  /*19a30*/  ISETP.GT.U32.AND P4, PT, R3, R112, PT ;  /* 0x000000700300720c */ /* 0x000fc60003f84070 */
[----:B------:R-:W-:-:S04]  /*19a40*/  IMAD.MOV R2, RZ, RZ, -R2 ;  /* 0x000000ffff027224 */ /* 0x000fc800078e0a02 */
[----:B------:R-:W-:Y:S02]  /*19a50*/  IMAD R115, R3, R2, R115 ;  /* 0x0000000203737224 */ /* 0x000fe400078e0273 */
[--C-:B------:R-:W-:Y:S01]  /*19a60*/  @!P2 IMAD.IADD R111, R111, 0x1, -R3.reuse ;  /* 0x000000016f6fa824 */ /* 0x100fe200078e0a03 */
[----:B------:R-:W-:Y:S02]  /*19a70*/  ISETP.GE.AND P2, PT, R114, RZ, PT ;  /* 0x000000ff7200720c */ /* 0x000fe40003f46270 */
[----:B------:R-:W-:Y:S01]  /*19a80*/  IABS R114, R114 ;  /* 0x0000007200727213 */ /* 0x000fe20000000000 */
[----:B------:R-:W-:Y:S01]  /*19a90*/  @!P4 IMAD.IADD R112, R112, 0x1, -R3 ;  /* 0x000000017070c824 */ /* 0x000fe200078e0a03 */
[----:B------:R-:W-:-:S03]  /*19aa0*/  ISETP.GT.U32.AND P4, PT, R3, R115, PT ;  /* 0x000000730300720c */ /* 0x000fc60003f84070 */
[----:B------:R-:W-:-:S04]  /*19ab0*/  IMAD.HI.U32 R5, R4, R114, RZ ;  /* 0x0000007204057227 */ /* 0x000fc800078e00ff */
[----:B------:R-:W-:Y:S01]  /*19ac0*/  IMAD.MOV.U32 R142, RZ, RZ, R116 ;  /* 0x000000ffff8e7224 */ /* 0x000fe200078e0074 */
[----:B------:R-:W-:Y:S01]  /*19ad0*/  IABS R116, R155 ;  /* 0x0000009b00747213 */ /* 0x000fe20000000000 */
[----:B------:R-:W-:-:S04]  /*19ae0*/  IMAD.MOV R5, RZ, RZ, -R5 ;  /* 0x000000ffff057224 */ /* 0x000fc800078e0a05 */
[----:B------:R-:W-:Y:S02]  /*19af0*/  IMAD R114, R3, R5, R114 ;  /* 0x0000000503727224 */ /* 0x000fe400078e0272 */
[----:B------:R-:W-:-:S04]  /*19b00*/  IMAD.HI.U32 R5, R4, R116, RZ ;  /* 0x0000007404057227 */ /* 0x000fc800078e00ff */
[----:B------:R-:W-:Y:S02]  /*19b10*/  @!P4 IMAD.IADD R115, R115, 0x1, -R3 ;  /* 0x000000017373c824 */ /* 0x000fe400078e0a03 */
[----:B------:R-:W-:-:S03]  /*19b20*/  IMAD.MOV R5, RZ, RZ, -R5 ;  /* 0x000000ffff057224 */ /* 0x000fc600078e0a05 */
[C---:B------:R-:W-:Y:S01]  /*19b30*/  ISETP.GT.U32.AND P4, PT, R3.reuse, R115, PT ;  /* 0x000000730300720c */ /* 0x040fe20003f84070 */
[----:B------:R-:W-:Y:S02]  /*19b40*/  IMAD R116, R3, R5, R116 ;  /* 0x0000000503747224 */ /* 0x000fe400078e0274 */
[----:B------:R-:W-:-:S03]  /*19b50*/  @!P1 IMAD.MOV R112, RZ, RZ, -R112 ;  /* 0x000000ffff709224 */ /* 0x000fc600078e0a70 */
[----:B------:R-:W-:Y:S01]  /*19b60*/  ISETP.GT.U32.AND P1, PT, R3, R116, PT ;  /* 0x000000740300720c */ /* 0x000fe20003f24070 */
[----:B------:R-:W-:Y:S02]  /*19b70*/  IMAD.MOV.U32 R150, RZ, RZ, R120 ;  /* 0x000000ffff967224 */ /* 0x000fe400078e0078 */
[----:B------:R-:W-:-:S04]  /*19b80*/  @!P0 IMAD.MOV R107, RZ, RZ, -R107 ;  /* 0x000000ffff6b8224 */ /* 0x000fc800078e0a6b */
[----:B------:R-:W-:Y:S01]  /*19b90*/  @!P4 IMAD.IADD R115, R115, 0x1, -R3 ;  /* 0x000000017373c824 */ /* 0x000fe200078e0a03 */
[----:B------:R-:W-:Y:S01]  /*19ba0*/  ISETP.GE.AND P4, PT, R155, RZ, PT ;  /* 0x000000ff9b00720c */ /* 0x000fe20003f86270 */
[----:B------:R-:W-:Y:S01]  /*19bb0*/  IMAD.MOV.U32 R155, RZ, RZ, R150 ;  /* 0x000000ffff9b7224 */ /* 0x000fe200078e0096 */
[----:B------:R-:W-:Y:S01]  /*19bc0*/  ISETP.GE.AND P0, PT, R146, RZ, PT ;  /* 0x000000ff9200720c */ /* 0x000fe20003f06270 */
[----:B------:R-:W-:Y:S02]  /*19bd0*/  IMAD.MOV.U32 R146, RZ, RZ, R140 ;  /* 0x000000ffff927224 */ /* 0x000fe400078e008c */
[----:B------:R-:W-:Y:S02]  /*19be0*/  IMAD.MOV.U32 R140, RZ, RZ, R139 ;  /* 0x000000ffff8c7224 */ /* 0x000fe400078e008b */
[----:B------:R-:W-:Y:S01]  /*19bf0*/  IMAD.MOV.U32 R139, RZ, RZ, R117 ;  /* 0x000000ffff8b7224 */ /* 0x000fe200078e0075 */
[----:B------:R-:W-:Y:S01]  /*19c00*/  IABS R117, R151 ;  /* 0x0000009700757213 */ /* 0x000fe20000000000 */
[----:B------:R-:W-:Y:S01]  /*19c10*/  @!P1 IMAD.IADD R116, R116, 0x1, -R3 ;  /* 0x0000000174749824 */ /* 0x000fe200078e0a03 */
[----:B------:R-:W-:Y:S01]  /*19c20*/  ISETP.GE.AND P1, PT, R151, RZ, PT ;  /* 0x000000ff9700720c */ /* 0x000fe20003f26270 */
[----:B----4-:R-:W-:Y:S01]  /*19c30*/  IMAD.MOV.U32 R151, RZ, RZ, R149 ;  /* 0x000000ffff977224 */ /* 0x010fe200078e0095 */
[----:B------:R-:W-:Y:S01]  /*19c40*/  ISETP.GT.U32.AND P5, PT, R3, R111, PT ;  /* 0x0000006f0300720c */ /* 0x000fe20003fa4070 */
[----:B--2---:R-:W-:-:S02]  /*19c50*/  IMAD.MOV.U32 R150, RZ, RZ, R148 ;  /* 0x000000ffff967224 */ /* 0x004fc400078e0094 */
[----:B------:R-:W-:Y:S02]  /*19c60*/  IMAD.MOV.U32 R148, RZ, RZ, R144 ;  /* 0x000000ffff947224 */ /* 0x000fe400078e0090 */
[----:B------:R-:W-:Y:S02]  /*19c70*/  IMAD.MOV.U32 R144, RZ, RZ, R142 ;  /* 0x000000ffff907224 */ /* 0x000fe400078e008e */
[----:B------:R-:W-:Y:S02]  /*19c80*/  IMAD.MOV.U32 R142, RZ, RZ, R127 ;  /* 0x000000ffff8e7224 */ /* 0x000fe400078e007f */
[----:B------:R-:W-:Y:S02]  /*19c90*/  IMAD.MOV.U32 R127, RZ, RZ, R126 ;  /* 0x000000ffff7f7224 */ /* 0x000fe400078e007e */
[----:B------:R-:W-:Y:S02]  /*19ca0*/  IMAD.MOV.U32 R126, RZ, RZ, R129 ;  /* 0x000000ffff7e7224 */ /* 0x000fe400078e0081 */
[----:B------:R-:W2:Y:S04]  /*19cb0*/  LDL.LU R129, [R1+0x668] ;  /* 0x0006680001817983 */ /* 0x000ea80000300800 */
[----:B------:R-:W4:Y:S01]  /*19cc0*/  LDL.LU R149, [R1+0x620] ;  /* 0x0006200001957983 */ /* 0x000f220000300800 */
[----:B------:R-:W-:Y:S01]  /*19cd0*/  @!P5 IMAD.IADD R111, R111, 0x1, -R3 ;  /* 0x000000016f6fd824 */ /* 0x000fe200078e0a03 */
[----:B------:R-:W-:Y:S01]  /*19ce0*/  ISETP.GT.U32.AND P5, PT, R3, R114, PT ;  /* 0x000000720300720c */ /* 0x000fe20003fa4070 */
[----:B------:R-:W-:-:S04]  /*19cf0*/  IMAD.HI.U32 R2, R4, R117, RZ ;  /* 0x0000007504027227 */ /* 0x000fc800078e00ff */
[----:B------:R-:W-:Y:S02]  /*19d00*/  IMAD.MOV.U32 R152, RZ, RZ, R143 ;  /* 0x000000ffff987224 */ /* 0x000fe400078e008f */
[----:B------:R-:W-:Y:S01]  /*19d10*/  IMAD.MOV.U32 R143, RZ, RZ, R118 ;  /* 0x000000ffff8f7224 */ /* 0x000fe200078e0076 */
[----:B------:R-:W-:Y:S01]  /*19d20*/  IABS R118, R157 ;  /* 0x0000009d00767213 */ /* 0x000fe20000000000 */
[----:B------:R-:W-:-:S04]  /*19d30*/  IMAD.MOV R2, RZ, RZ, -R2 ;  /* 0x000000ffff027224 */ /* 0x000fc800078e0a02 */
[----:B------:R-:W-:Y:S01]  /*19d40*/  @!P5 IMAD.IADD R114, R114, 0x1, -R3 ;  /* 0x000000017272d824 */ /* 0x000fe200078e0a03 */
[C---:B------:R-:W-:Y:S01]  /*19d50*/  ISETP.GT.U32.AND P5, PT, R3.reuse, R113, PT ;  /* 0x000000710300720c */ /* 0x040fe20003fa4070 */
[----:B------:R-:W-:Y:S02]  /*19d60*/  @!P0 IMAD.MOV R111, RZ, RZ, -R111 ;  /* 0x000000ffff6f8224 */ /* 0x000fe400078e0a6f */
[C---:B------:R-:W-:Y:S01]  /*19d70*/  IMAD R117, R3.reuse, R2, R117 ;  /* 0x0000000203757224 */ /* 0x040fe200078e0275 */
[----:B------:R-:W-:Y:S01]  /*19d80*/  ISETP.GT.U32.AND P0, PT, R3, R114, PT ;  /* 0x000000720300720c */ /* 0x000fe20003f04070 */
[----:B------:R-:W-:-:S04]  /*19d90*/  IMAD.HI.U32 R2, R4, R118, RZ ;  /* 0x0000007604027227 */ /* 0x000fc800078e00ff */
[----:B------:R-:W-:-:S04]  /*19da0*/  IMAD.MOV R2, RZ, RZ, -R2 ;  /* 0x000000ffff027224 */ /* 0x000fc800078e0a02 */
[----:B------:R-:W-:Y:S02]  /*19db0*/  IMAD R118, R3, R2, R118 ;  /* 0x0000000203767224 */ /* 0x000fe400078e0276 */
[--C-:B------:R-:W-:Y:S01]  /*19dc0*/  @!P5 IMAD.IADD R113, R113, 0x1, -R3.reuse ;  /* 0x000000017171d824 */ /* 0x100fe200078e0a03 */
[C---:B------:R-:W-:Y:S01]  /*19dd0*/  ISETP.GT.U32.AND P5, PT, R3.reuse, R117, PT ;  /* 0x000000750300720c */ /* 0x040fe20003fa4070 */
[----:B------:R-:W-:Y:S01]  /*19de0*/  @!P0 IMAD.IADD R114, R114, 0x1, -R3 ;  /* 0x0000000172728824 */ /* 0x000fe200078e0a03 */
[----:B------:R-:W-:Y:S01]  /*19df0*/  ISETP.GT.U32.AND P0, PT, R3, R118, PT ;  /* 0x000000760300720c */ /* 0x000fe20003f04070 */
[----:B---3--:R-:W-:Y:S02]  /*19e00*/  IMAD.MOV.U32 R154, RZ, RZ, R147 ;  /* 0x000000ffff9a7224 */ /* 0x008fe400078e0093 */
[----:B------:R-:W-:Y:S02]  /*19e10*/  IMAD.MOV.U32 R147, RZ, RZ, R146 ;  /* 0x000000ffff937224 */ /* 0x000fe400078e0092 */
[----:B------:R-:W-:-:S02]  /*19e20*/  IMAD.MOV.U32 R146, RZ, RZ, R145 ;  /* 0x000000ffff927224 */ /* 0x000fc400078e0091 */
[----:B------:R-:W-:Y:S02]  /*19e30*/  IMAD.MOV.U32 R145, RZ, RZ, R121 ;  /* 0x000000ffff917224 */ /* 0x000fe400078e0079 */
[----:B------:R-:W-:Y:S01]  /*19e40*/  IMAD.MOV.U32 R121, RZ, RZ, R119 ;  /* 0x000000ffff797224 */ /* 0x000fe200078e0077 */
[----:B------:R-:W-:Y:S01]  /*19e50*/  IABS R119, R152 ;  /* 0x0000009800777213 */ /* 0x000fe20000000000 */
[--C-:B------:R-:W-:Y:S01]  /*19e60*/  @!P5 IMAD.IADD R117, R117, 0x1, -R3.reuse ;  /* 0x000000017575d824 */ /* 0x100fe200078e0a03 */
[----:B------:R-:W-:Y:S01]  /*19e70*/  ISETP.GT.U32.AND P5, PT, R3, R116, PT ;  /* 0x000000740300720c */ /* 0x000fe20003fa4070 */
[----:B------:R-:W-:Y:S02]  /*19e80*/  @!P0 IMAD.IADD R118, R118, 0x1, -R3 ;  /* 0x0000000176768824 */ /* 0x000fe400078e0a03 */
[----:B------:R-:W-:-:S03]  /*19e90*/  IMAD.HI.U32 R5, R4, R119, RZ ;  /* 0x0000007704057227 */ /* 0x000fc600078e00ff */
[----:B------:R-:W-:Y:S01]  /*19ea0*/  ISETP.GT.U32.AND P0, PT, R3, R118, PT ;  /* 0x000000760300720c */ /* 0x000fe20003f04070 */
[----:B------:R-:W-:-:S04]  /*19eb0*/  IMAD.MOV R5, RZ, RZ, -R5 ;  /* 0x000000ffff057224 */ /* 0x000fc800078e0a05 */
[C---:B------:R-:W-:Y:S02]  /*19ec0*/  IMAD R119, R3.reuse, R5, R119 ;  /* 0x0000000503777224 */ /* 0x040fe400078e0277 */
[----:B------:R-:W-:Y:S02]  /*19ed0*/  IMAD.MOV.U32 R164, RZ, RZ, R150 ;  /* 0x000000ffffa47224 */ /* 0x000fe400078e0096 */
[----:B------:R-:W-:Y:S02]  /*19ee0*/  IMAD.MOV.U32 R150, RZ, RZ, R121 ;  /* 0x000000ffff967224 */ /* 0x000fe400078e0079 */
[----:B------:R-:W-:Y:S01]  /*19ef0*/  @!P3 IMAD.MOV R115, RZ, RZ, -R115 ;  /* 0x000000ffff73b224 */ /* 0x000fe200078e0a73 */
[----:B------:R-:W-:Y:S01]  /*19f00*/  ISETP.GT.U32.AND P3, PT, R3, R119, PT ;  /* 0x000000770300720c */ /* 0x000fe20003f64070 */
[----:B------:R-:W-:Y:S01]  /*19f10*/  @!P5 IMAD.IADD R116, R116, 0x1, -R3 ;  /* 0x000000017474d824 */ /* 0x000fe200078e0a03 */
[----:B------:R-:W-:Y:S01]  /*19f20*/  ISETP.GE.AND P5, PT, R152, RZ, PT ;  /* 0x000000ff9800720c */ /* 0x000fe20003fa6270 */
[----:B------:R-:W-:-:S02]  /*19f30*/  IMAD.MOV.U32 R152, RZ, RZ, R151 ;  /* 0x000000ffff987224 */ /* 0x000fc400078e0097 */
[----:B------:R-:W-:Y:S01]  /*19f40*/  IMAD.MOV.U32 R151, RZ, RZ, R150 ;  /* 0x000000ffff977224 */ /* 0x000fe200078e0096 */
[----:B------:R-:W-:Y:S01]  /*19f50*/  IABS R120, R153 ;  /* 0x0000009900787213 */ /* 0x000fe20000000000 */
[----:B------:R-:W-:Y:S01]  /*19f60*/  @!P0 IMAD.IADD R118, R118, 0x1, -R3 ;  /* 0x0000000176768824 */ /* 0x000fe200078e0a03 */
[----:B------:R-:W-:Y:S01]  /*19f70*/  ISETP.GE.AND P0, PT, R153, RZ, PT ;  /* 0x000000ff9900720c */ /* 0x000fe20003f06270 */
[----:B------:R-:W-:Y:S02]  /*19f80*/  IMAD.MOV.U32 R153, RZ, RZ, R152 ;  /* 0x000000ffff997224 */ /* 0x000fe400078e0098 */
[----:B------:R-:W-:Y:S01]  /*19f90*/  IMAD.MOV.U32 R152, RZ, RZ, R151 ;  /* 0x000000ffff987224 */ /* 0x000fe200078e0097 */
[----:B------:R-:W-:Y:S01]  /*19fa0*/  IABS R121, R154 ;  /* 0x0000009a00797213 */ /* 0x000fe20000000000 */
[----:B------:R-:W-:Y:S01]  /*19fb0*/  @!P3 IMAD.IADD R119, R119, 0x1, -R3 ;  /* 0x000000017777b824 */ /* 0x000fe200078e0a03 */
[----:B------:R-:W-:Y:S01]  /*19fc0*/  ISETP.GE.AND P3, PT, R154, RZ, PT ;  /* 0x000000ff9a00720c */ /* 0x000fe20003f66270 */
[----:B------:R-:W-:-:S02]  /*19fd0*/  IMAD.MOV.U32 R160, RZ, RZ, R152 ;  /* 0x000000ffffa07224 */ /* 0x000fc400078e0098 */
[----:B------:R-:W-:Y:S02]  /*19fe0*/  IMAD.MOV.U32 R154, RZ, RZ, R124 ;  /* 0x000000ffff9a7224 */ /* 0x000fe400078e007c */
[----:B------:R-:W-:Y:S01]  /*19ff0*/  @!P2 IMAD.MOV R114, RZ, RZ, -R114 ;  /* 0x000000ffff72a224 */ /* 0x000fe200078e0a72 */
        /* <DEDUP_REMOVED lines=8> */
[----:B------:R-:W-:-:S04]  /*1a080*/  IMAD.HI.U32 R2, R4, R120, RZ ;  /* 0x0000007804027227 */ /* 0x000fc800078e00ff */
[----:B------:R-:W-:Y:S01]  /*1a090*/  @!P6 IMAD.MOV R113, RZ, RZ, -R113 ;  /* 0x000000ffff71e224 */ /* 0x000fe200078e0a71 */
[----:B------:R-:W-:Y:S01]  /*1a0a0*/  ISETP.GT.U32.AND P6, PT, R3, R117, PT ;  /* 0x000000750300720c */ /* 0x000fe20003fc4070 */
[----:B------:R-:W-:-:S04]  /*1a0b0*/  IMAD.MOV R2, RZ, RZ, -R2 ;  /* 0x000000ffff027224 */ /* 0x000fc800078e0a02 */
[----:B------:R-:W-:Y:S02]  /*1a0c0*/  IMAD R120, R3, R2, R120 ;  /* 0x0000000203787224 */ /* 0x000fe400078e0278 */
[----:B------:R-:W-:-:S04]  /*1a0d0*/  IMAD.HI.U32 R2, R4, R121, RZ ;  /* 0x0000007904027227 */ /* 0x000fc800078e00ff */
[----:B------:R-:W-:Y:S02]  /*1a0e0*/  IMAD.MOV R2, RZ, RZ, -R2 ;  /* 0x000000ffff027224 */ /* 0x000fe400078e0a02 */
[----:B------:R-:W-:Y:S02]  /*1a0f0*/  @!P6 IMAD.IADD R117, R117, 0x1, -R3 ;  /* 0x000000017575e824 */ /* 0x000fe400078e0a03 */
[----:B------:R-:W-:Y:S02]  /*1a100*/  IMAD R121, R3, R2, R121 ;  /* 0x0000000203797224 */ /* 0x000fe400078e0279 */
[----:B------:R-:W-:Y:S02]  /*1a110*/  @!P1 IMAD.MOV R117, RZ, RZ, -R117 ;  /* 0x000000ffff759224 */ /* 0x000fe400078e0a75 */
[----:B----4-:R-:W-:Y:S02]  /*1a120*/  IMAD.MOV.U32 R150, RZ, RZ, R149 ;  /* 0x000000ffff967224 */ /* 0x010fe400078e0095 */
        /* <DEDUP_REMOVED lines=14> */
[----:B------:R-:W3:Y:S01]  /*1a210*/  LDL.LU R147, [R1+0x69c] ;  /* 0x00069c0001937983 */ /* 0x000ee20000300800 */
[----:B------:R-:W-:Y:S02]  /*1a220*/  IMAD.MOV.U32 R159, RZ, RZ, R150 ;  /* 0x000000ffff9f7224 */ /* 0x000fe400078e0096 */
[----:B------:R-:W-:Y:S02]  /*1a230*/  IMAD.MOV.U32 R150, RZ, RZ, R149 ;  /* 0x000000ffff967224 */ /* 0x000fe400078e0095 */
[----:B------:R-:W-:Y:S02]  /*1a240*/  IMAD.MOV.U32 R154, RZ, RZ, R152 ;  /* 0x000000ffff9a7224 */ /* 0x000fe400078e0098 */
[----:B------:R-:W-:Y:S02]  /*1a250*/  IMAD.MOV.U32 R163, RZ, RZ, R151 ;  /* 0x000000ffffa37224 */ /* 0x000fe400078e0097 */
[----:B------:R-:W-:-:S02]  /*1a260*/  IMAD.MOV.U32 R153, RZ, RZ, R146 ;  /* 0x000000ffff997224 */ /* 0x000fc400078e0092 */
[----:B------:R-:W-:Y:S02]  /*1a270*/  IMAD.MOV.U32 R149, RZ, RZ, R145 ;  /* 0x000000ffff957224 */ /* 0x000fe400078e0091 */
[----:B------:R-:W-:Y:S02]  /*1a280*/  IMAD.MOV.U32 R151, RZ, RZ, R148 ;  /* 0x000000ffff977224 */ /* 0x000fe400078e0094 */
[----:B------:R-:W4:Y:S01]  /*1a290*/  LDL.LU R148, [R1+0x6a4] ;  /* 0x0006a40001947983 */ /* 0x000f220000300800 */
[----:B------:R-:W-:Y:S02]  /*1a2a0*/  IMAD.MOV.U32 R157, RZ, RZ, R154 ;  /* 0x000000ffff9d7224 */ /* 0x000fe400078e009a */
[----:B------:R-:W-:Y:S01]  /*1a2b0*/  IMAD.MOV.U32 R154, RZ, RZ, R153 ;  /* 0x000000ffff9a7224 */ /* 0x000fe200078e0099 */
[----:B------:R-:W3:Y:S01]  /*1a2c0*/  LDL.LU R146, [R1+0x6d8] ;  /* 0x0006d80001927983 */ /* 0x000ee20000300800 */
[----:B------:R-:W-:-:S03]  /*1a2d0*/  IMAD.MOV.U32 R153, RZ, RZ, R149 ;  /* 0x000000ffff997224 */ /* 0x000fc600078e0095 */
[----:B------:R-:W4:Y:S04]  /*1a2e0*/  LDL.LU R145, [R1+0x74c] ;  /* 0x00074c0001917983 */ /* 0x000f280000300800 */
[----:B------:R-:W4:Y:S04]  /*1a2f0*/  LDL.LU R135, [R1+0x68c] ;  /* 0x00068c0001877983 */ /* 0x000f280000300800 */
[----:B------:R-:W3:Y:S01]  /*1a300*/  LDL.LU R149, [R1+0x66c] ;  /* 0x00066c0001957983 */ /* 0x000ee20000300800 */
[----:B------:R-:W-:Y:S02]  /*1a310*/  IMAD.MOV.U32 R144, RZ, RZ, R141 ;  /* 0x000000ffff907224 */ /* 0x000fe400078e008d */
[----:B------:R-:W-:Y:S01]  /*1a320*/  IMAD.MOV.U32 R141, RZ, RZ, R123 ;  /* 0x000000ffff8d7224 */ /* 0x000fe200078e007b */
[----:B------:R-:W-:-:S02]  /*1a330*/  IABS R123, R155 ;  /* 0x0000009b007b7213 */ /* 0x000fc40000000000 */
[----:B------:R-:W-:-:S03]  /*1a340*/  ISETP.GT.U32.AND P1, PT, R3, R121, PT ;  /* 0x000000790300720c */ /* 0x000fc60003f24070 */
[----:B------:R-:W-:-:S04]  /*1a350*/  IMAD.HI.U32 R5, R4, R123, RZ ;  /* 0x0000007b04057227 */ /* 0x000fc800078e00ff */
[----:B------:R-:W-:Y:S01]  /*1a360*/  IMAD.MOV.U32 R143, RZ, RZ, R122 ;  /* 0x000000ffff8f7224 */ /* 0x000fe200078e007a */
[----:B------:R-:W-:Y:S01]  /*1a370*/  IABS R122, R156 ;  /* 0x0000009c007a7213 */ /* 0x000fe20000000000 */
[----:B------:R-:W-:Y:S02]  /*1a380*/  IMAD.MOV R5, RZ, RZ, -R5 ;  /* 0x000000ffff057224 */ /* 0x000fe400078e0a05 */
[----:B------:R-:W-:Y:S01]  /*1a390*/  @!P4 IMAD.MOV R116, RZ, RZ, -R116 ;  /* 0x000000ffff74c224 */ /* 0x000fe200078e0a74 */
[C---:B------:R-:W-:Y:S01]  /*1a3a0*/  ISETP.GT.U32.AND P4, PT, R3.reuse, R119, PT ;  /* 0x000000770300720c */ /* 0x040fe20003f84070 */
[C---:B------:R-:W-:Y:S02]  /*1a3b0*/  IMAD R123, R3.reuse, R5, R123 ;  /* 0x00000005037b7224 */ /* 0x040fe400078e027b */
[----:B------:R-:W-:Y:S01]  /*1a3c0*/  IMAD.HI.U32 R2, R4, R122, RZ ;  /* 0x0000007a04027227 */ /* 0x000fe200078e00ff */
[----:B------:R-:W-:-:S03]  /*1a3d0*/  ISETP.GT.U32.AND P6, PT, R3, R120, PT ;  /* 0x000000780300720c */ /* 0x000fc60003fc4070 */
[----:B------:R-:W-:Y:S01]  /*1a3e0*/  @!P1 IMAD.IADD R121, R121, 0x1, -R3 ;  /* 0x0000000179799824 */ /* 0x000fe200078e0a03 */
[----:B------:R-:W-:Y:S01]  /*1a3f0*/  ISETP.GT.U32.AND P1, PT, R3, R123, PT ;  /* 0x0000007b0300720c */ /* 0x000fe20003f24070 */
[----:B------:R-:W-:Y:S01]  /*1a400*/  IMAD.MOV R2, RZ, RZ, -R2 ;  /* 0x000000ffff027224 */ /* 0x000fe200078e0a02 */
[----:B------:R-:W-:-:S03]  /*1a410*/  IABS R124, R164 ;  /* 0x000000a4007c7213 */ /* 0x000fc60000000000 */
[----:B------:R-:W-:Y:S02]  /*1a420*/  IMAD R122, R3, R2, R122 ;  /* 0x00000002037a7224 */ /* 0x000fe400078e027a */
[--C-:B------:R-:W-:Y:S02]  /*1a430*/  @!P4 IMAD.IADD R119, R119, 0x1, -R3.reuse ;  /* 0x000000017777c824 */ /* 0x100fe400078e0a03 */
[----:B------:R-:W-:Y:S01]  /*1a440*/  IMAD.HI.U32 R2, R4, R124, RZ ;  /* 0x0000007c04027227 */ /* 0x000fe200078e00ff */
[----:B------:R-:W-:Y:S02]  /*1a450*/  ISETP.GT.U32.AND P4, PT, R3, R122, PT ;  /* 0x0000007a0300720c */ /* 0x000fe40003f84070 */
[----:B------:R-:W-:Y:S01]  /*1a460*/  IABS R127, R163 ;  /* 0x000000a3007f7213 */ /* 0x000fe20000000000 */
[--C-:B------:R-:W-:Y:S02]  /*1a470*/  @!P1 IMAD.IADD R123, R123, 0x1, -R3.reuse ;  /* 0x000000017b7b9824 */ /* 0x100fe400078e0a03 */
[----:B------:R-:W-:-:S02]  /*1a480*/  @!P6 IMAD.IADD R120, R120, 0x1, -R3 ;  /* 0x000000017878e824 */ /* 0x000fc400078e0a03 */
[----:B------:R-:W-:Y:S02]  /*1a490*/  IMAD.MOV R2, RZ, RZ, -R2 ;  /* 0x000000ffff027224 */ /* 0x000fe400078e0a02 */
[----:B------:R-:W-:Y:S01]  /*1a4a0*/  @!P5 IMAD.MOV R119, RZ, RZ, -R119 ;  /* 0x000000ffff77d224 */ /* 0x000fe200078e0a77 */
[C---:B------:R-:W-:Y:S01]  /*1a4b0*/  ISETP.GT.U32.AND P5, PT, R3.reuse, R123, PT ;  /* 0x0000007b0300720c */ /* 0x040fe20003fa4070 */
[C---:B------:R-:W-:Y:S01]  /*1a4c0*/  IMAD R124, R3.reuse, R2, R124 ;  /* 0x00000002037c7224 */ /* 0x040fe200078e027c */
[----:B------:R-:W-:Y:S01]  /*1a4d0*/  ISETP.GT.U32.AND P6, PT, R3, R120, PT ;  /* 0x000000780300720c */ /* 0x000fe20003fc4070 */
[----:B------:R-:W-:-:S04]  /*1a4e0*/  IMAD.HI.U32 R2, R4, R127, RZ ;  /* 0x0000007f04027227 */ /* 0x000fc800078e00ff */
[----:B------:R-:W-:Y:S02]  /*1a4f0*/  IMAD.MOV.U32 R152, RZ, RZ, R136 ;  /* 0x000000ffff987224 */ /* 0x000fe400078e0088 */
[----:B------:R-:W-:Y:S02]  /*1a500*/  IMAD.MOV.U32 R136, RZ, RZ, R130 ;  /* 0x000000ffff887224 */ /* 0x000fe400078e0082 */
[----:B------:R-:W-:Y:S01]  /*1a510*/  IMAD.MOV.U32 R130, RZ, RZ, R126 ;  /* 0x000000ffff827224 */ /* 0x000fe200078e007e */
[----:B------:R-:W-:Y:S01]  /*1a520*/  IABS R126, R159 ;  /* 0x0000009f007e7213 */ /* 0x000fe20000000000 */
[----:B------:R-:W-:Y:S02]  /*1a530*/  @!P4 IMAD.IADD R122, R122, 0x1, -R3 ;  /* 0x000000017a7ac824 */ /* 0x000fe400078e0a03 */
[----:B------:R-:W-:Y:S02]  /*1a540*/  IMAD.MOV R2, RZ, RZ, -R2 ;  /* 0x000000ffff027224 */ /* 0x000fe400078e0a02 */
[----:B------:R-:W-:Y:S01]  /*1a550*/  IMAD.HI.U32 R5, R4, R126, RZ ;  /* 0x0000007e04057227 */ /* 0x000fe200078e00ff */
[----:B------:R-:W-:-:S03]  /*1a560*/  ISETP.GT.U32.AND P1, PT, R3, R122, PT ;  /* 0x0000007a0300720c */ /* 0x000fc60003f24070 */
        /* <DEDUP_REMOVED lines=8> */
[----:B------:R-:W-:-:S02]  /*1a5f0*/  IMAD R126, R3, R5, R126 ;  /* 0x00000005037e7224 */ /* 0x000fc400078e027e */
[----:B------:R-:W-:-:S03]  /*1a600*/  @!P1 IMAD.IADD R122, R122, 0x1, -R3 ;  /* 0x000000017a7a9824 */ /* 0x000fc600078e0a03 */
[----:B------:R-:W-:Y:S02]  /*1a610*/  ISETP.GT.U32.AND P1, PT, R3, R126, PT ;  /* 0x0000007e0300720c */ /* 0x000fe40003f24070 */
[----:B------:R-:W-:Y:S01]  /*1a620*/  ISETP.GE.AND P6, PT, R155, RZ, PT ;  /* 0x000000ff9b00720c */ /* 0x000fe20003fc6270 */
[--C-:B------:R-:W-:Y:S02]  /*1a630*/  @!P5 IMAD.IADD R127, R127, 0x1, -R3.reuse ;  /* 0x000000017f7fd824 */ /* 0x100fe400078e0a03 */
[--C-:B------:R-:W-:Y:S01]  /*1a640*/  @!P4 IMAD.IADD R121, R121, 0x1, -R3.reuse ;  /* 0x000000017979c824 */ /* 0x100fe200078e0a03 */
[----:B------:R-:W-:Y:S01]  /*1a650*/  ISETP.GE.AND P4, PT, R164, RZ, PT ;  /* 0x000000ffa400720c */ /* 0x000fe20003f86270 */
[----:B------:R-:W-:Y:S01]  /*1a660*/  @!P0 IMAD.IADD R124, R124, 0x1, -R3 ;  /* 0x000000017c7c8824 */ /* 0x000fe200078e0a03 */
[----:B------:R-:W-:Y:S01]  /*1a670*/  ISETP.GT.U32.AND P5, PT, R3, R127, PT ;  /* 0x0000007f0300720c */ /* 0x000fe20003fa4070 */
[----:B------:R-:W-:Y:S01]  /*1a680*/  IMAD.MOV.U32 R164, RZ, RZ, R158 ;  /* 0x000000ffffa47224 */ /* 0x000fe200078e009e */
[----:B------:R-:W-:Y:S01]  /*1a690*/  ISETP.GE.AND P0, PT, R159, RZ, PT ;  /* 0x000000ff9f00720c */ /* 0x000fe20003f06270 */
[----:B------:R-:W-:-:S02]  /*1a6a0*/  IMAD.MOV.U32 R159, RZ, RZ, R153 ;  /* 0x000000ffff9f7224 */ /* 0x000fc400078e0099 */
[----:B------:R-:W-:Y:S02]  /*1a6b0*/  IMAD.MOV.U32 R158, RZ, RZ, R154 ;  /* 0x000000ffff9e7224 */ /* 0x000fe400078e009a */
[----:B------:R-:W-:Y:S01]  /*1a6c0*/  @!P1 IMAD.IADD R126, R126, 0x1, -R3 ;  /* 0x000000017e7e9824 */ /* 0x000fe200078e0a03 */
[----:B------:R-:W-:Y:S01]  /*1a6d0*/  ISETP.GE.AND P1, PT, R163, RZ, PT ;  /* 0x000000ffa300720c */ /* 0x000fe20003f26270 */
[----:B------:R-:W-:Y:S02]  /*1a6e0*/  IMAD.MOV.U32 R155, RZ, RZ, R150 ;  /* 0x000000ffff9b7224 */ /* 0x000fe400078e0096 */
[----:B------:R-:W-:Y:S02]  /*1a6f0*/  IMAD.MOV.U32 R163, RZ, RZ, R159 ;  /* 0x000000ffffa37224 */ /* 0x000fe400078e009f */
[----:B------:R-:W-:Y:S02]  /*1a700*/  IMAD.MOV.U32 R150, RZ, RZ, R138 ;  /* 0x000000ffff967224 */ /* 0x000fe400078e008a */
[----:B------:R-:W-:-:S02]  /*1a710*/  IMAD.MOV.U32 R159, RZ, RZ, R158 ;  /* 0x000000ffff9f7224 */ /* 0x000fc400078e009e */
[----:B------:R-:W-:Y:S01]  /*1a720*/  @!P2 IMAD.MOV R118, RZ, RZ, -R118 ;  /* 0x000000ffff76a224 */ /* 0x000fe200078e0a76 */
[----:B------:R-:W-:Y:S01]  /*1a730*/  ISETP.GE.AND P2, PT, R156, RZ, PT ;  /* 0x000000ff9c00720c */ /* 0x000fe20003f46270 */
        /* <DEDUP_REMOVED lines=8> */
[----:B------:R-:W-:Y:S02]  /*1a7c0*/  IMAD.MOV.U32 R160, RZ, RZ, R159 ;  /* 0x000000ffffa07224 */ /* 0x000fe400078e009f */
[----:B------:R-:W-:Y:S02]  /*1a7d0*/  IMAD.MOV.U32 R137, RZ, RZ, R133 ;  /* 0x000000ffff897224 */ /* 0x000fe400078e0085 */
[----:B------:R-:W-:Y:S02]  /*1a7e0*/  IMAD.MOV.U32 R159, RZ, RZ, R158 ;  /* 0x000000ffff9f7224 */ /* 0x000fe400078e009e */
[----:B--2---:R-:W-:Y:S01]  /*1a7f0*/  IMAD.MOV.U32 R133, RZ, RZ, R129 ;  /* 0x000000ffff857224 */ /* 0x004fe200078e0081 */
[----:B------:R-:W-:Y:S01]  /*1a800*/  IABS R129, R161 ;  /* 0x000000a100817213 */ /* 0x000fe20000000000 */
[----:B------:R-:W-:Y:S01]  /*1a810*/  @!P5 IMAD.IADD R127, R127, 0x1, -R3 ;  /* 0x000000017f7fd824 */ /* 0x000fe200078e0a03 */
[----:B------:R-:W-:Y:S01]  /*1a820*/  ISETP.GE.AND P5, PT, R161, RZ, PT ;  /* 0x000000ffa100720c */ /* 0x000fe20003fa6270 */
[----:B------:R-:W-:-:S02]  /*1a830*/  IMAD.MOV.U32 R161, RZ, RZ, R160 ;  /* 0x000000ffffa17224 */ /* 0x000fc400078e00a0 */
[----:B------:R-:W-:Y:S02]  /*1a840*/  IMAD.MOV.U32 R160, RZ, RZ, R159 ;  /* 0x000000ffffa07224 */ /* 0x000fe400078e009f */
[----:B------:R-:W-:Y:S02]  /*1a850*/  IMAD.MOV.U32 R154, RZ, RZ, R138 ;  /* 0x000000ffff9a7224 */ /* 0x000fe400078e008a */
[----:B------:R-:W-:Y:S01]  /*1a860*/  IMAD.MOV.U32 R157, RZ, RZ, R156 ;  /* 0x000000ffff9d7224 */ /* 0x000fe200078e009c */
[----:B------:R-:W2:Y:S01]  /*1a870*/  LDL.LU R138, [R1+0x6b8] ;  /* 0x0006b800018a7983 */ /* 0x000ea20000300800 */
[----:B------:R-:W-:Y:S02]  /*1a880*/  IMAD.MOV.U32 R156, RZ, RZ, R155 ;  /* 0x000000ffff9c7224 */ /* 0x000fe400078e009b */
[----:B------:R-:W-:Y:S01]  /*1a890*/  IMAD.MOV.U32 R174, RZ, RZ, R160 ;  /* 0x000000ffffae7224 */ /* 0x000fe200078e00a0 */
[----:B------:R-:W2:Y:S01]  /*1a8a0*/  LDL.LU R155, [R1+0x6b4] ;  /* 0x0006b400019b7983 */ /* 0x000ea20000300800 */
[----:B------:R-:W-:-:S03]  /*1a8b0*/  IMAD.HI.U32 R2, R4, R129, RZ ;  /* 0x0000008104027227 */ /* 0x000fc600078e00ff */
[----:B------:R-:W4:Y:S01]  /*1a8c0*/  LDL.LU R160, [R1+0x63c] ;  /* 0x00063c0001a07983 */ /* 0x000f220000300800 */
[----:B------:R-:W-:Y:S02]  /*1a8d0*/  IMAD.MOV.U32 R153, RZ, RZ, R140 ;  /* 0x000000ffff997224 */ /* 0x000fe400078e008c */
[----:B------:R-:W-:Y:S02]  /*1a8e0*/  IMAD.MOV.U32 R140, RZ, RZ, R133 ;  /* 0x000000ffff8c7224 */ /* 0x000fe400078e0085 */
[----:B------:R-:W-:Y:S01]  /*1a8f0*/  IMAD.MOV.U32 R133, RZ, RZ, R130 ;  /* 0x000000ffff857224 */ /* 0x000fe200078e0082 */
[----:B------:R-:W-:Y:S01]  /*1a900*/  IABS R130, R162 ;  /* 0x000000a200827213 */ /* 0x000fe20000000000 */
[----:B------:R-:W-:Y:S02]  /*1a910*/  IMAD.MOV R2, RZ, RZ, -R2 ;  /* 0x000000ffff027224 */ /* 0x000fe400078e0a02 */
[----:B------:R-:W-:Y:S01]  /*1a920*/  @!P3 IMAD.MOV R121, RZ, RZ, -R121 ;  /* 0x000000ffff79b224 */ /* 0x000fe200078e0a79 */
[----:B------:R-:W-:Y:S01]  /*1a930*/  ISETP.GT.U32.AND P3, PT, R3, R124, PT ;  /* 0x0000007c0300720c */ /* 0x000fe20003f64070 */
[----:B------:R-:W-:-:S04]  /*1a940*/  IMAD.HI.U32 R5, R4, R128, RZ ;  /* 0x0000008004057227 */ /* 0x000fc800078e00ff */
[----:B------:R-:W-:Y:S01]  /*1a950*/  @!P2 IMAD.MOV R122, RZ, RZ, -R122 ;  /* 0x000000ffff7aa224 */ /* 0x000fe200078e0a7a */
[C---:B------:R-:W-:Y:S01]  /*1a960*/  ISETP.GT.U32.AND P2, PT, R3.reuse, R126, PT ;  /* 0x0000007e0300720c */ /* 0x040fe20003f44070 */
[----:B------:R-:W-:Y:S02]  /*1a970*/  IMAD R129, R3, R2, R129 ;  /* 0x0000000203817224 */ /* 0x000fe400078e0281 */
[----:B------:R-:W-:-:S04]  /*1a980*/  IMAD.HI.U32 R2, R4, R130, RZ ;  /* 0x0000008204027227 */ /* 0x000fc800078e00ff */
[----:B------:R-:W-:Y:S02]  /*1a990*/  IMAD.MOV R5, RZ, RZ, -R5 ;  /* 0x000000ffff057224 */ /* 0x000fe400078e0a05 */
[----:B------:R-:W-:Y:S02]  /*1a9a0*/  IMAD.MOV R2, RZ, RZ, -R2 ;  /* 0x000000ffff027224 */ /* 0x000fe400078e0a02 */
[C---:B------:R-:W-:Y:S02]  /*1a9b0*/  IMAD R128, R3.reuse, R5, R128 ;  /* 0x0000000503807224 */ /* 0x040fe400078e0280 */
[C---:B------:R-:W-:Y:S02]  /*1a9c0*/  IMAD R130, R3.reuse, R2, R130 ;  /* 0x0000000203827224 */ /* 0x040fe400078e0282 */
[--C-:B------:R-:W-:Y:S01]  /*1a9d0*/  @!P3 IMAD.IADD R124, R124, 0x1, -R3.reuse ;  /* 0x000000017c7cb824 */ /* 0x100fe200078e0a03 */
[C---:B------:R-:W-:Y:S01]  /*1a9e0*/  ISETP.GT.U32.AND P3, PT, R3.reuse, R128, PT ;  /* 0x000000800300720c */ /* 0x040fe20003f64070 */
[----:B------:R-:W-:Y:S01]  /*1a9f0*/  @!P2 IMAD.IADD R126, R126, 0x1, -R3 ;  /* 0x000000017e7ea824 */ /* 0x000fe200078e0a03 */
[C---:B------:R-:W-:Y:S01]  /*1aa00*/  ISETP.GT.U32.AND P2, PT, R3.reuse, R130, PT ;  /* 0x000000820300720c */ /* 0x040fe20003f44070 */
[----:B------:R-:W-:Y:S01]  /*1aa10*/  @!P4 IMAD.MOV R124, RZ, RZ, -R124 ;  /* 0x000000ffff7cc224 */ /* 0x000fe200078e0a7c */
[----:B------:R-:W-:Y:S01]  /*1aa20*/  ISETP.GT.U32.AND P4, PT, R3, R129, PT ;  /* 0x000000810300720c */ /* 0x000fe20003f84070 */
[----:B------:R-:W-:-:S08]  /*1aa30*/  IMAD.MOV.U32 R158, RZ, RZ, R157 ;  /* 0x000000ffff9e7224 */ /* 0x000fd000078e009d */
[--C-:B------:R-:W-:Y:S02]  /*1aa40*/  @!P3 IMAD.IADD R128, R128, 0x1, -R3.reuse ;  /* 0x000000018080b824 */ /* 0x100fe400078e0a03 */
[--C-:B------:R-:W-:Y:S02]  /*1aa50*/  @!P2 IMAD.IADD R130, R130, 0x1, -R3.reuse ;  /* 0x000000018282a824 */ /* 0x100fe400078e0a03 */
[----:B------:R-:W-:Y:S01]  /*1aa60*/  @!P4 IMAD.IADD R129, R129, 0x1, -R3 ;  /* 0x000000018181c824 */ /* 0x000fe200078e0a03 */
[C---:B------:R-:W-:Y:S01]  /*1aa70*/  ISETP.GT.U32.AND P4, PT, R3.reuse, R128, PT ;  /* 0x000000800300720c */ /* 0x040fe20003f84070 */
[----:B------:R-:W-:Y:S01]  /*1aa80*/  IMAD.MOV.U32 R157, RZ, RZ, R143 ;  /* 0x000000ffff9d7224 */ /* 0x000fe200078e008f */
[----:B------:R-:W-:Y:S01]  /*1aa90*/  ISETP.GT.U32.AND P2, PT, R3, R130, PT ;  /* 0x000000820300720c */ /* 0x000fe20003f44070 */
[----:B------:R-:W-:Y:S02]  /*1aaa0*/  IMAD.MOV.U32 R143, RZ, RZ, R131 ;  /* 0x000000ffff8f7224 */ /* 0x000fe400078e0083 */
[----:B------:R-:W-:-:S02]  /*1aab0*/  IMAD.MOV.U32 R159, RZ, RZ, R158 ;  /* 0x000000ffff9f7224 */ /* 0x000fc400078e009e */
[----:B------:R-:W-:Y:S01]  /*1aac0*/  IMAD.MOV.U32 R158, RZ, RZ, R143 ;  /* 0x000000ffff9e7224 */ /* 0x000fe200078e008f */
[----:B------:R-:W-:Y:S01]  /*1aad0*/  IABS R131, R165 ;  /* 0x000000a500837213 */ /* 0x000fe20000000000 */
[----:B------:R-:W-:Y:S02]  /*1aae0*/  IMAD.MOV.U32 R143, RZ, RZ, R140 ;  /* 0x000000ffff8f7224 */ /* 0x000fe400078e008c */
[----:B------:R-:W-:Y:S01]  /*1aaf0*/  @!P1 IMAD.MOV R127, RZ, RZ, -R127 ;  /* 0x000000ffff7f9224 */ /* 0x000fe200078e0a7f */
[----:B------:R-:W-:Y:S01]  /*1ab00*/  ISETP.GE.AND P1, PT, R165, RZ, PT ;  /* 0x000000ffa500720c */ /* 0x000fe20003f26270 */
[----:B------:R-:W-:Y:S02]  /*1ab10*/  IMAD.MOV.U32 R140, RZ, RZ, R132 ;  /* 0x000000ffff8c7224 */ /* 0x000fe400078e0084 */
[----:B------:R-:W-:Y:S01]  /*1ab20*/  IMAD.MOV.U32 R165, RZ, RZ, R136 ;  /* 0x000000ffffa57224 */ /* 0x000fe200078e0088 */
[----:B------:R-:W-:Y:S01]  /*1ab30*/  ISETP.GE.AND P3, PT, R162, RZ, PT ;  /* 0x000000ffa200720c */ /* 0x000fe20003f66270 */
[----:B------:R-:W-:Y:S01]  /*1ab40*/  IMAD.MOV.U32 R175, RZ, RZ, R159 ;  /* 0x000000ffffaf7224 */ /* 0x000fe200078e009f */
[----:B------:R-:W-:Y:S01]  /*1ab50*/  IABS R132, R164 ;  /* 0x000000a400847213 */ /* 0x000fe20000000000 */
[----:B------:R-:W-:-:S02]  /*1ab60*/  IMAD.MOV.U32 R169, RZ, RZ, R161 ;  /* 0x000000ffffa97224 */ /* 0x000fc400078e00a1 */
[----:B------:R-:W-:Y:S02]  /*1ab70*/  IMAD.MOV.U32 R159, RZ, RZ, R143 ;  /* 0x000000ffff9f7224 */ /* 0x000fe400078e008f */
[----:B------:R-:W-:Y:S02]  /*1ab80*/  IMAD.MOV.U32 R162, RZ, RZ, R140 ;  /* 0x000000ffffa27224 */ /* 0x000fe400078e008c */
[----:B------:R-:W-:Y:S01]  /*1ab90*/  @!P4 IMAD.IADD R128, R128, 0x1, -R3 ;  /* 0x000000018080c824 */ /* 0x000fe200078e0a03 */
[----:B------:R-:W-:Y:S01]  /*1aba0*/  ISETP.GE.AND P4, PT, R164, RZ, PT ;  /* 0x000000ffa400720c */ /* 0x000fe20003f86270 */
[----:B------:R-:W-:Y:S01]  /*1abb0*/  IMAD.MOV.U32 R161, RZ, RZ, R139 ;  /* 0x000000ffffa17224 */ /* 0x000fe200078e008b */
[----:B------:R-:W2:Y:S01]  /*1abc0*/  LDL.LU R140, [R1+0x6c4] ;  /* 0x0006c400018c7983 */ /* 0x000ea20000300800 */
[----:B------:R-:W-:Y:S02]  /*1abd0*/  IMAD.MOV.U32 R172, RZ, RZ, R165 ;  /* 0x000000ffffac7224 */ /* 0x000fe400078e00a5 */
[----:B------:R-:W-:Y:S01]  /*1abe0*/  IMAD.MOV.U32 R139, RZ, RZ, R133 ;  /* 0x000000ffff8b7224 */ /* 0x000fe200078e0085 */
[----:B------:R-:W2:Y:S01]  /*1abf0*/  LDL.LU R143, [R1+0x760] ;  /* 0x00076000018f7983 */ /* 0x000ea20000300800 */
[----:B------:R-:W-:Y:S01]  /*1ac00*/  @!P2 IMAD.IADD R130, R130, 0x1, -R3 ;  /* 0x000000018282a824 */ /* 0x000fe200078e0a03 */
[----:B------:R-:W-:Y:S01]  /*1ac10*/  IABS R133, R163 ;  /* 0x000000a300857213 */ /* 0x000fe20000000000 */
[----:B------:R-:W-:Y:S01]  /*1ac20*/  IMAD.MOV.U32 R164, RZ, RZ, R157 ;  /* 0x000000ffffa47224 */ /* 0x000fe200078e009d */
[----:B------:R-:W-:Y:S01]  /*1ac30*/  ISETP.GE.AND P2, PT, R163, RZ, PT ;  /* 0x000000ffa300720c */ /* 0x000fe20003f46270 */
[----:B------:R-:W-:-:S02]  /*1ac40*/  IMAD.MOV.U32 R165, RZ, RZ, R154 ;  /* 0x000000ffffa57224 */ /* 0x000fc400078e009a */
[----:B------:R-:W-:Y:S02]  /*1ac50*/  IMAD.MOV.U32 R157, RZ, RZ, R251 ;  /* 0x000000ffff9d7224 */ /* 0x000fe400078e00fb */
[----:B------:R-:W-:Y:S01]  /*1ac60*/  IMAD.MOV.U32 R154, RZ, RZ, R152 ;  /* 0x000000ffff9a7224 */ /* 0x000fe200078e0098 */
[----:B------:R-:W2:Y:S01]  /*1ac70*/  LDL.LU R251, [R1+0x758] ;  /* 0x0007580001fb7983 */ /* 0x000ea20000300800 */
[----:B------:R-:W-:Y:S02]  /*1ac80*/  IMAD.MOV.U32 R173, RZ, RZ, R162 ;  /* 0x000000ffffad7224 */ /* 0x000fe400078e00a2 */
[----:B------:R-:W-:Y:S02]  /*1ac90*/  IMAD.MOV.U32 R163, RZ, RZ, R158 ;  /* 0x000000ffffa37224 */ /* 0x000fe400078e009e */
[----:B------:R-:W-:Y:S01]  /*1aca0*/  IMAD.MOV.U32 R152, RZ, RZ, R151 ;  /* 0x000000ffff987224 */ /* 0x000fe200078e0097 */
[----:B------:R-:W2:Y:S01]  /*1acb0*/  LDL.LU R158, [R1+0x6cc] ;  /* 0x0006cc00019e7983 */ /* 0x000ea20000300800 */
[----:B------:R-:W-:-:S03]  /*1acc0*/  IMAD.MOV.U32 R162, RZ, RZ, R159 ;  /* 0x000000ffffa27224 */ /* 0x000fc600078e009f */
[----:B------:R-:W2:Y:S01]  /*1acd0*/  LDL.LU R159, [R1+0x6ec] ;  /* 0x0006ec00019f7983 */ /* 0x000ea20000300800 */
[----:B---3--:R-:W-:Y:S02]  /*1ace0*/  IMAD.MOV.U32 R151, RZ, RZ, R149 ;  /* 0x000000ffff977224 */ /* 0x008fe400078e0095 */
[----:B------:R-:W-:Y:S02]  /*1acf0*/  IMAD.MOV.U32 R149, RZ, RZ, R146 ;  /* 0x000000ffff957224 */ /* 0x000fe400078e0092 */
[----:B------:R-:W3:Y:S01]  /*1ad00*/  LDL.LU R146, [R1+0x680] ;  /* 0x0006800001927983 */ /* 0x000ee20000300800 */
[----:B------:R-:W-:Y:S01]  /*1ad10*/  @!P0 IMAD.MOV R126, RZ, RZ, -R126 ;  /* 0x000000ffff7e8224 */ /* 0x000fe200078e0a7e */
[----:B------:R-:W-:Y:S01]  /*1ad20*/  ISETP.GT.U32.AND P0, PT, R3, R129, PT ;  /* 0x000000810300720c */ /* 0x000fe20003f04070 */
[----:B------:R-:W-:-:S04]  /*1ad30*/  IMAD.HI.U32 R6, R4, R131, RZ ;  /* 0x0000008304067227 */ /* 0x000fc800078e00ff */
[----:B------:R-:W-:-:S04]  /*1ad40*/  IMAD.MOV R6, RZ, RZ, -R6 ;  /* 0x000000ffff067224 */ /* 0x000fc800078e0a06 */
[----:B------:R-:W-:-:S04]  /*1ad50*/  IMAD R131, R3, R6, R131 ;  /* 0x0000000603837224 */ /* 0x000fc800078e0283 */
[----:B------:R-:W-:Y:S01]  /*1ad60*/  @!P0 IMAD.IADD R129, R129, 0x1, -R3 ;  /* 0x0000000181818824 */ /* 0x000fe200078e0a03 */
[----:B------:R-:W-:Y:S01]  /*1ad70*/  ISETP.GT.U32.AND P0, PT, R3, R131, PT ;  /* 0x000000830300720c */ /* 0x000fe20003f04070 */
[----:B------:R-:W-:-:S04]  /*1ad80*/  IMAD.HI.U32 R2, R4, R132, RZ ;  /* 0x0000008404027227 */ /* 0x000fc800078e00ff */
[----:B------:R-:W-:-:S04]  /*1ad90*/  IMAD.HI.U32 R5, R4, R133, RZ ;  /* 0x0000008504057227 */ /* 0x000fc800078e00ff */
[----:B------:R-:W-:-:S04]  /*1ada0*/  IMAD.MOV R2, RZ, RZ, -R2 ;  /* 0x000000ffff027224 */ /* 0x000fc800078e0a02 */
[----:B------:R-:W-:Y:S02]  /*1adb0*/  @!P0 IMAD.IADD R131, R131, 0x1, -R3 ;  /* 0x0000000183838824 */ /* 0x000fe400078e0a03 */
[----:B------:R-:W-:Y:S02]  /*1adc0*/  IMAD.MOV R5, RZ, RZ, -R5 ;  /* 0x000000ffff057224 */ /* 0x000fe400078e0a05 */
[C---:B------:R-:W-:Y:S01]  /*1add0*/  IMAD R132, R3.reuse, R2, R132 ;  /* 0x0000000203847224 */ /* 0x040fe200078e0284 */
[C---:B------:R-:W-:Y:S01]  /*1ade0*/  ISETP.GT.U32.AND P0, PT, R3.reuse, R131, PT ;  /* 0x000000830300720c */ /* 0x040fe20003f04070 */
[----:B------:R-:W-:Y:S02]  /*1adf0*/  IMAD.MOV.U32 R170, RZ, RZ, R161 ;  /* 0x000000ffffaa7224 */ /* 0x000fe400078e00a1 */
[C---:B------:R-:W-:Y:S02]  /*1ae00*/  IMAD R133, R3.reuse, R5, R133 ;  /* 0x0000000503857224 */ /* 0x040fe400078e0285 */
[----:B------:R-:W-:Y:S01]  /*1ae10*/  @!P6 IMAD.MOV R128, RZ, RZ, -R128 ;  /* 0x000000ffff80e224 */ /* 0x000fe200078e0a80 */
[----:B------:R-:W-:Y:S01]  /*1ae20*/  ISETP.GT.U32.AND P6, PT, R3, R132, PT ;  /* 0x000000840300720c */ /* 0x000fe20003fc4070 */
[----:B------:R-:W-:-:S02]  /*1ae30*/  IMAD.MOV.U32 R161, RZ, RZ, R134 ;  /* 0x000000ffffa17224 */ /* 0x000fc400078e0086 */
[----:B------:R-:W-:Y:S01]  /*1ae40*/  @!P5 IMAD.MOV R129, RZ, RZ, -R129 ;  /* 0x000000ffff81d224 */ /* 0x000fe200078e0a81 */
[----:B------:R-:W-:-:S03]  /*1ae50*/  ISETP.GT.U32.AND P5, PT, R3, R133, PT ;  /* 0x000000850300720c */ /* 0x000fc60003fa4070 */
[----:B------:R-:W-:Y:S01]  /*1ae60*/  @!P0 IMAD.IADD R131, R131, 0x1, -R3 ;  /* 0x0000000183838824 */ /* 0x000fe200078e0a03 */
[----:B------:R-:W-:-:S03]  /*1ae70*/  IABS R136, R174 ;  /* 0x000000ae00887213 */ /* 0x000fc60000000000 */
[----:B------:R-:W-:Y:S02]  /*1ae80*/  @!P1 IMAD.MOV R131, RZ, RZ, -R131 ;  /* 0x000000ffff839224 */ /* 0x000fe400078e0a83 */
[----:B------:R-:W-:Y:S02]  /*1ae90*/  @!P6 IMAD.IADD R132, R132, 0x1, -R3 ;  /* 0x000000018484e824 */ /* 0x000fe400078e0a03 */
[----:B------:R-:W-:Y:S01]  /*1aea0*/  IMAD.MOV.U32 R166, RZ, RZ, R137 ;  /* 0x000000ffffa67224 */ /* 0x000fe200078e0089 */
[----:B------:R-:W-:Y:S01]  /*1aeb0*/  IABS R137, R169 ;  /* 0x000000a900897213 */ /* 0x000fe20000000000 */
[----:B------:R-:W-:Y:S01]  /*1aec0*/  @!P5 IMAD.IADD R133, R133, 0x1, -R3 ;  /* 0x000000018585d824 */ /* 0x000fe200078e0a03 */
[----:B------:R-:W-:-:S04]  /*1aed0*/  ISETP.GT.U32.AND P6, PT, R3, R132, PT ;  /* 0x000000840300720c */ /* 0x000fc80003fc4070 */
[----:B------:R-:W-:Y:S01]  /*1aee0*/  ISETP.GT.U32.AND P5, PT, R3, R133, PT ;  /* 0x000000850300720c */ /* 0x000fe20003fa4070 */
[----:B------:R-:W-:-:S08]  /*1aef0*/  IMAD.MOV.U32 R168, RZ, RZ, R162 ;  /* 0x000000ffffa87224 */ /* 0x000fd000078e00a2 */
[----:B------:R-:W-:-:S04]  /*1af00*/  @!P6 IMAD.IADD R132, R132, 0x1, -R3 ;  /* 0x000000018484e824 */ /* 0x000fc800078e0a03 */
[----:B------:R-:W-:Y:S02]  /*1af10*/  @!P5 IMAD.IADD R133, R133, 0x1, -R3 ;  /* 0x000000018585d824 */ /* 0x000fe400078e0a03 */
[----:B------:R-:W-:Y:S02]  /*1af20*/  @!P3 IMAD.MOV R130, RZ, RZ, -R130 ;  /* 0x000000ffff82b224 */ /* 0x000fe400078e0a82 */
[----:B------:R-:W-:Y:S02]  /*1af30*/  IMAD.MOV.U32 R171, RZ, RZ, R166 ;  /* 0x000000ffffab7224 */ /* 0x000fe400078e00a6 */
[----:B------:R-:W-:Y:S02]  /*1af40*/  IMAD.MOV.U32 R166, RZ, RZ, R164 ;  /* 0x000000ffffa67224 */ /* 0x000fe400078e00a4 */
[----:B------:R-:W-:Y:S02]  /*1af50*/  IMAD.MOV.U32 R164, RZ, RZ, R153 ;  /* 0x000000ffffa47224 */ /* 0x000fe400078e0099 */
[----:B----4-:R-:W-:-:S02]  /*1af60*/  IMAD.MOV.U32 R167, RZ, RZ, R160 ;  /* 0x000000ffffa77224 */ /* 0x010fc400078e00a0 */
[----:B------:R-:W-:Y:S02]  /*1af70*/  IMAD.MOV.U32 R160, RZ, RZ, R142 ;  /* 0x000000ffffa07224 */ /* 0x000fe400078e008e */
[----:B------:R-:W-:Y:S01]  /*1af80*/  IMAD.MOV.U32 R142, RZ, RZ, R135 ;  /* 0x000000ffff8e7224 */ /* 0x000fe200078e0087 */
[----:B------:R-:W-:Y:S02]  /*1af90*/  IABS R135, R175 ;  /* 0x000000af00877213 */ /* 0x000fe40000000000 */
[----:B------:R-:W-:-:S03]  /*1afa0*/  IABS R134, R167 ;  /* 0x000000a700867213 */ /* 0x000fc60000000000 */
[----:B------:R-:W-:-:S04]  /*1afb0*/  IMAD.HI.U32 R2, R4, R135, RZ ;  /* 0x0000008704027227 */ /* 0x000fc800078e00ff */
[----:B------:R-:W-:Y:S02]  /*1afc0*/  IMAD.MOV R2, RZ, RZ, -R2 ;  /* 0x000000ffff027224 */ /* 0x000fe400078e0a02 */
[----:B------:R-:W-:-:S04]  /*1afd0*/  IMAD.HI.U32 R5, R4, R134, RZ ;  /* 0x0000008604057227 */ /* 0x000fc800078e00ff */
[----:B------:R-:W-:Y:S02]  /*1afe0*/  IMAD R135, R3, R2, R135 ;  /* 0x0000000203877224 */ /* 0x000fe400078e0287 */
[----:B------:R-:W-:-:S03]  /*1aff0*/  IMAD.MOV R5, RZ, RZ, -R5 ;  /* 0x000000ffff057224 */ /* 0x000fc600078e0a05 */
[C---:B------:R-:W-:Y:S01]  /*1b000*/  ISETP.GT.U32.AND P1, PT, R3.reuse, R135, PT ;  /* 0x000000870300720c */ /* 0x040fe20003f24070 */
[----:B------:R-:W-:Y:S02]  /*1b010*/  IMAD R134, R3, R5, R134 ;  /* 0x0000000503867224 */ /* 0x000fe400078e0286 */
[----:B------:R-:W-:-:S03]  /*1b020*/  IMAD.HI.U32 R5, R4, R136, RZ ;  /* 0x0000008804057227 */ /* 0x000fc600078e00ff */
[----:B------:R-:W-:Y:S01]  /*1b030*/  ISETP.GT.U32.AND P0, PT, R3, R134, PT ;  /* 0x000000860300720c */ /* 0x000fe20003f04070 */
[----:B------:R-:W-:Y:S02]  /*1b040*/  IMAD.MOV R5, RZ, RZ, -R5 ;  /* 0x000000ffff057224 */ /* 0x000fe400078e0a05 */
[----:B------:R-:W-:-:S04]  /*1b050*/  IMAD.HI.U32 R2, R4, R137, RZ ;  /* 0x0000008904027227 */ /* 0x000fc800078e00ff */
[----:B--2---:R-:W-:Y:S01]  /*1b060*/  IMAD.MOV.U32 R162, RZ, RZ, R138 ;  /* 0x000000ffffa27224 */ /* 0x004fe200078e008a */
[----:B------:R-:W-:Y:S01]  /*1b070*/  IABS R138, R170 ;  /* 0x000000aa008a7213 */ /* 0x000fe20000000000 */
[----:B------:R-:W-:Y:S02]  /*1b080*/  IMAD R136, R3, R5, R136 ;  /* 0x0000000503887224 */ /* 0x000fe400078e0288 */
[----:B------:R-:W-:Y:S02]  /*1b090*/  IMAD.MOV R2, RZ, RZ, -R2 ;  /* 0x000000ffff027224 */ /* 0x000fe400078e0a02 */
[----:B------:R-:W-:Y:S01]  /*1b0a0*/  @!P1 IMAD.IADD R135, R135, 0x1, -R3 ;  /* 0x0000000187879824 */ /* 0x000fe200078e0a03 */
[C---:B------:R-:W-:Y:S01]  /*1b0b0*/  ISETP.GT.U32.AND P6, PT, R3.reuse, R136, PT ;  /* 0x000000880300720c */ /* 0x040fe20003fc4070 */
[C---:B------:R-:W-:Y:S02]  /*1b0c0*/  IMAD R137, R3.reuse, R2, R137 ;  /* 0x0000000203897224 */ /* 0x040fe400078e0289 */
[----:B------:R-:W-:Y:S01]  /*1b0d0*/  @!P0 IMAD.IADD R134, R134, 0x1, -R3 ;  /* 0x0000000186868824 */ /* 0x000fe200078e0a03 */
[C---:B------:R-:W-:Y:S01]  /*1b0e0*/  ISETP.GT.U32.AND P1, PT, R3.reuse, R135, PT ;  /* 0x000000870300720c */ /* 0x040fe20003f24070 */
[----:B------:R-:W-:Y:S01]  /*1b0f0*/  IMAD.HI.U32 R5, R4, R138, RZ ;  /* 0x0000008a04057227 */ /* 0x000fe200078e00ff */
[----:B------:R-:W-:-:S02]  /*1b100*/  ISETP.GT.U32.AND P5, PT, R3, R137, PT ;  /* 0x000000890300720c */ /* 0x000fc40003fa4070 */
[----:B------:R-:W-:Y:S01]  /*1b110*/  ISETP.GT.U32.AND P0, PT, R3, R134, PT ;  /* 0x000000860300720c */ /* 0x000fe20003f04070 */
[----:B------:R-:W-:Y:S01]  /*1b120*/  IMAD.MOV R5, RZ, RZ, -R5 ;  /* 0x000000ffff057224 */ /* 0x000fe200078e0a05 */
[----:B------:R-:W-:-:S03]  /*1b130*/  ISETP.GE.AND P3, PT, R167, RZ, PT ;  /* 0x000000ffa700720c */ /* 0x000fc60003f66270 */
[----:B------:R-:W-:Y:S02]  /*1b140*/  IMAD R138, R3, R5, R138 ;  /* 0x00000005038a7224 */ /* 0x000fe400078e028a */
[--C-:B------:R-:W-:Y:S02]  /*1b150*/  @!P6 IMAD.IADD R136, R136, 0x1, -R3.reuse ;  /* 0x000000018888e824 */ /* 0x100fe400078e0a03 */
[----:B------:R-:W-:Y:S01]  /*1b160*/  @!P1 IMAD.IADD R135, R135, 0x1, -R3 ;  /* 0x0000000187879824 */ /* 0x000fe200078e0a03 */
[----:B------:R-:W-:Y:S01]  /*1b170*/  ISETP.GT.U32.AND P1, PT, R3, R138, PT ;  /* 0x0000008a0300720c */ /* 0x000fe20003f24070 */
[----:B------:R-:W-:Y:S01]  /*1b180*/  IMAD.MOV.U32 R167, RZ, RZ, R163 ;  /* 0x000000ffffa77224 */ /* 0x000fe200078e00a3 */
[----:B------:R-:W-:Y:S01]  /*1b190*/  ISETP.GE.AND P6, PT, R169, RZ, PT ;  /* 0x000000ffa900720c */ /* 0x000fe20003fc6270 */
[----:B------:R-:W-:Y:S02]  /*1b1a0*/  IMAD.MOV.U32 R169, RZ, RZ, R168 ;  /* 0x000000ffffa97224 */ /* 0x000fe400078e00a8 */
[--C-:B------:R-:W-:Y:S01]  /*1b1b0*/  @!P5 IMAD.IADD R137, R137, 0x1, -R3.reuse ;  /* 0x000000018989d824 */ /* 0x100fe200078e0a03 */
[----:B------:R-:W-:Y:S01]  /*1b1c0*/  ISETP.GT.U32.AND P5, PT, R3, R136, PT ;  /* 0x000000880300720c */ /* 0x000fe20003fa4070 */
[----:B------:R-:W-:-:S02]  /*1b1d0*/  @!P0 IMAD.IADD R134, R134, 0x1, -R3 ;  /* 0x0000000186868824 */ /* 0x000fc400078e0a03 */
[----:B------:R-:W-:Y:S02]  /*1b1e0*/  IMAD.MOV.U32 R168, RZ, RZ, R167 ;  /* 0x000000ffffa87224 */ /* 0x000fe400078e00a7 */
[----:B------:R-:W-:Y:S02]  /*1b1f0*/  IMAD.MOV.U32 R167, RZ, RZ, R166 ;  /* 0x000000ffffa77224 */ /* 0x000fe400078e00a6 */
[----:B------:R-:W-:Y:S02]  /*1b200*/  IMAD.MOV.U32 R153, RZ, RZ, R150 ;  /* 0x000000ffff997224 */ /* 0x000fe400078e0096 */
[----:B------:R-:W-:Y:S01]  /*1b210*/  @!P3 IMAD.MOV R134, RZ, RZ, -R134 ;  /* 0x000000ffff86b224 */ /* 0x000fe200078e0a86 */
[----:B------:R-:W-:Y:S01]  /*1b220*/  ISETP.GE.AND P3, PT, R170, RZ, PT ;  /* 0x000000ffaa00720c */ /* 0x000fe20003f66270 */
        /* <DEDUP_REMOVED lines=10> */
[----:B------:R-:W-:Y:S01]  /*1b2d0*/  @!P1 IMAD.IADD R138, R138, 0x1, -R3 ;  /* 0x000000018a8a9824 */ /* 0x000fe200078e0a03 */
[----:B------:R-:W-:Y:S01]  /*1b2e0*/  ISETP.GE.AND P1, PT, R171, RZ, PT ;  /* 0x000000ffab00720c */ /* 0x000fe20003f26270 */
[----:B------:R-:W-:Y:S01]  /*1b2f0*/  IMAD.MOV.U32 R178, RZ, RZ, R167 ;  /* 0x000000ffffb27224 */ /* 0x000fe200078e00a7 */
[----:B------:R-:W4:Y:S01]  /*1b300*/  LDL.LU R153, [R1+0x748] ;  /* 0x0007480001997983 */ /* 0x000f220000300800 */
[----:B------:R-:W-:Y:S02]  /*1b310*/  IMAD.MOV.U32 R151, RZ, RZ, R150 ;  /* 0x000000ffff977224 */ /* 0x000fe400078e0096 */
[----:B------:R-:W-:Y:S02]  /*1b320*/  IMAD.MOV.U32 R167, RZ, RZ, R154 ;  /* 0x000000ffffa77224 */ /* 0x000fe400078e009a */
[----:B------:R-:W-:-:S02]  /*1b330*/  IMAD.MOV.U32 R150, RZ, RZ, R149 ;  /* 0x000000ffff967224 */ /* 0x000fc400078e0095 */
[----:B------:R-:W-:Y:S01]  /*1b340*/  IMAD.MOV.U32 R154, RZ, RZ, R148 ;  /* 0x000000ffff9a7224 */ /* 0x000fe200078e0094 */
[----:B------:R-:W4:Y:S01]  /*1b350*/  LDL.LU R149, [R1+0x6b0] ;  /* 0x0006b00001957983 */ /* 0x000f220000300800 */
[----:B------:R-:W-:Y:S01]  /*1b360*/  @!P5 IMAD.IADD R136, R136, 0x1, -R3 ;  /* 0x000000018888d824 */ /* 0x000fe200078e0a03 */
[----:B------:R-:W-:Y:S02]  /*1b370*/  IABS R139, R173 ;  /* 0x000000ad008b7213 */ /* 0x000fe40000000000 */
[----:B------:R-:W4:Y:S01]  /*1b380*/  LDL.LU R148, [R1+0x708] ;  /* 0x0007080001947983 */ /* 0x000f220000300800 */
[----:B------:R-:W-:Y:S01]  /*1b390*/  ISETP.GE.AND P5, PT, R173, RZ, PT ;  /* 0x000000ffad00720c */ /* 0x000fe20003fa6270 */
[----:B------:R-:W-:Y:S01]  /*1b3a0*/  @!P4 IMAD.MOV R132, RZ, RZ, -R132 ;  /* 0x000000ffff84c224 */ /* 0x000fe200078e0a84 */
[----:B------:R-:W-:Y:S02]  /*1b3b0*/  ISETP.GE.AND P0, PT, R174, RZ, PT ;  /* 0x000000ffae00720c */ /* 0x000fe40003f06270 */
[----:B------:R-:W-:Y:S01]  /*1b3c0*/  ISETP.GE.AND P4, PT, R175, RZ, PT ;  /* 0x000000ffaf00720c */ /* 0x000fe20003f86270 */
[----:B---3--:R-:W-:-:S04]  /*1b3d0*/  IMAD.MOV.U32 R166, RZ, RZ, R146 ;  /* 0x000000ffffa67224 */ /* 0x008fc800078e0092 */
[----:B------:R-:W-:Y:S02]  /*1b3e0*/  IMAD.MOV.U32 R170, RZ, RZ, R166 ;  /* 0x000000ffffaa7224 */ /* 0x000fe400078e00a6 */
[----:B------:R-:W-:Y:S02]  /*1b3f0*/  IMAD.MOV.U32 R166, RZ, RZ, R164 ;  /* 0x000000ffffa67224 */ /* 0x000fe400078e00a4 */
[----:B------:R-:W-:Y:S01]  /*1b400*/  IMAD.MOV.U32 R164, RZ, RZ, R141 ;  /* 0x000000ffffa47224 */ /* 0x000fe200078e008d */
[----:B------:R-:W-:Y:S01]  /*1b410*/  IABS R141, R171 ;  /* 0x000000ab008d7213 */ /* 0x000fe20000000000 */
[----:B------:R-:W-:Y:S02]  /*1b420*/  IMAD.MOV.U32 R171, RZ, RZ, R169 ;  /* 0x000000ffffab7224 */ /* 0x000fe400078e00a9 */
[----:B------:R-:W-:Y:S02]  /*1b430*/  IMAD.MOV.U32 R169, RZ, RZ, R164 ;  /* 0x000000ffffa97224 */ /* 0x000fe400078e00a4 */
[----:B------:R-:W-:-:S02]  /*1b440*/  IMAD.MOV.U32 R164, RZ, RZ, R155 ;  /* 0x000000ffffa47224 */ /* 0x000fc400078e009b */
[----:B------:R-:W3:Y:S04]  /*1b450*/  LDL.LU R155, [R1+0x6e4] ;  /* 0x0006e400019b7983 */ /* 0x000ee80000300800 */
[----:B------:R-:W4:Y:S04]  /*1b460*/  LDL.LU R173, [R1+0x674] ;  /* 0x0006740001ad7983 */ /* 0x000f280000300800 */
[----:B------:R-:W3:Y:S04]  /*1b470*/  LDL.LU R174, [R1+0x678] ;  /* 0x0006780001ae7983 */ /* 0x000ee80000300800 */
[----:B------:R-:W4:Y:S01]  /*1b480*/  LDL.LU R175, [R1+0x67c] ;  /* 0x00067c0001af7983 */ /* 0x000f220000300800 */
[----:B------:R-:W-:-:S04]  /*1b490*/  IMAD.HI.U32 R2, R4, R139, RZ ;  /* 0x0000008b04027227 */ /* 0x000fc800078e00ff */
[----:B------:R-:W-:-:S04]  /*1b4a0*/  IMAD.MOV R2, RZ, RZ, -R2 ;  /* 0x000000ffff027224 */ /* 0x000fc800078e0a02 */
[C---:B------:R-:W-:Y:S02]  /*1b4b0*/  IMAD R139, R3.reuse, R2, R139 ;  /* 0x00000002038b7224 */ /* 0x040fe400078e028b */
[----:B------:R-:W-:Y:S01]  /*1b4c0*/  @!P2 IMAD.MOV R133, RZ, RZ, -R133 ;  /* 0x000000ffff85a224 */ /* 0x000fe200078e0a85 */
[C---:B------:R-:W-:Y:S01]  /*1b4d0*/  ISETP.GT.U32.AND P2, PT, R3.reuse, R137, PT ;  /* 0x000000890300720c */ /* 0x040fe20003f44070 */
[----:B------:R-:W-:Y:S01]  /*1b4e0*/  @!P4 IMAD.MOV R135, RZ, RZ, -R135 ;  /* 0x000000ffff87c224 */ /* 0x000fe200078e0a87 */
[----:B------:R-:W-:-:S11]  /*1b4f0*/  ISETP.GT.U32.AND P4, PT, R3, R139, PT ;  /* 0x0000008b0300720c */ /* 0x000fd60003f84070 */
[--C-:B------:R-:W-:Y:S02]  /*1b500*/  @!P2 IMAD.IADD R137, R137, 0x1, -R3.reuse ;  /* 0x000000018989a824 */ /* 0x100fe400078e0a03 */
[----:B------:R-:W-:Y:S02]  /*1b510*/  @!P4 IMAD.IADD R139, R139, 0x1, -R3 ;  /* 0x000000018b8bc824 */ /* 0x000fe400078e0a03 */
[----:B------:R-:W-:-:S03]  /*1b520*/  @!P6 IMAD.MOV R137, RZ, RZ, -R137 ;  /* 0x000000ffff89e224 */ /* 0x000fc600078e0a89 */
[----:B------:R-:W-:Y:S01]  /*1b530*/  ISETP.GT.U32.AND P6, PT, R3, R139, PT ;  /* 0x0000008b0300720c */ /* 0x000fe20003fc4070 */
[----:B------:R-:W-:Y:S02]  /*1b540*/  IMAD.MOV.U32 R176, RZ, RZ, R169 ;  /* 0x000000ffffb07224 */ /* 0x000fe400078e00a9 */
[----:B------:R-:W-:Y:S02]  /*1b550*/  IMAD.MOV.U32 R184, RZ, RZ, R171 ;  /* 0x000000ffffb87224 */ /* 0x000fe400078e00ab */
[----:B------:R-:W-:Y:S02]  /*1b560*/  IMAD.MOV.U32 R171, RZ, RZ, R167 ;  /* 0x000000ffffab7224 */ /* 0x000fe400078e00a7 */
[----:B------:R-:W-:Y:S01]  /*1b570*/  IMAD.MOV.U32 R167, RZ, RZ, R156 ;  /* 0x000000ffffa77224 */ /* 0x000fe200078e009c */
[----:B------:R-:W-:Y:S01]  /*1b580*/  ISETP.GE.AND P2, PT, R172, RZ, PT ;  /* 0x000000ffac00720c */ /* 0x000fe20003f46270 */
[----:B------:R-:W-:-:S04]  /*1b590*/  IMAD.MOV.U32 R146, RZ, RZ, R140 ;  /* 0x000000ffff927224 */ /* 0x000fc800078e008c */
[----:B------:R-:W-:Y:S01]  /*1b5a0*/  @!P6 IMAD.IADD R139, R139, 0x1, -R3 ;  /* 0x000000018b8be824 */ /* 0x000fe200078e0a03 */
[----:B------:R-:W-:Y:S01]  /*1b5b0*/  IABS R140, R172 ;  /* 0x000000ac008c7213 */ /* 0x000fe20000000000 */
[----:B------:R-:W-:Y:S02]  /*1b5c0*/  IMAD.MOV.U32 R172, RZ, RZ, R170 ;  /* 0x000000ffffac7224 */ /* 0x000fe400078e00aa */
[----:B------:R-:W-:Y:S01]  /*1b5d0*/  @!P5 IMAD.MOV R139, RZ, RZ, -R139 ;  /* 0x000000ffff8bd224 */ /* 0x000fe200078e0a8b */
[----:B------:R-:W-:Y:S01]  /*1b5e0*/  ISETP.GE.AND P5, PT, R176, RZ, PT ;  /* 0x000000ffb000720c */ /* 0x000fe20003fa6270 */
[----:B------:R-:W-:Y:S02]  /*1b5f0*/  IMAD.MOV.U32 R170, RZ, RZ, R168 ;  /* 0x000000ffffaa7224 */ /* 0x000fe400078e00a8 */
[----:B------:R-:W-:Y:S01]  /*1b600*/  IMAD.MOV.U32 R168, RZ, RZ, R142 ;  /* 0x000000ffffa87224 */ /* 0x000fe200078e008e */
[----:B------:R-:W-:Y:S02]  /*1b610*/  IABS R142, R172 ;  /* 0x000000ac008e7213 */ /* 0x000fe40000000000 */
[----:B------:R-:W-:Y:S01]  /*1b620*/  ISETP.GE.AND P4, PT, R172, RZ, PT ;  /* 0x000000ffac00720c */ /* 0x000fe20003f86270 */
[----:B------:R-:W-:-:S02]  /*1b630*/  IMAD.MOV.U32 R172, RZ, RZ, R168 ;  /* 0x000000ffffac7224 */ /* 0x000fc400078e00a8 */
[----:B--2---:R-:W-:Y:S01]  /*1b640*/  IMAD.MOV.U32 R156, RZ, RZ, R143 ;  /* 0x000000ffff9c7224 */ /* 0x004fe200078e008f */
[----:B------:R-:W-:Y:S01]  /*1b650*/  IABS R143, R176 ;  /* 0x000000b0008f7213 */ /* 0x000fe20000000000 */
[----:B----4-:R-:W-:Y:S02]  /*1b660*/  IMAD.MOV.U32 R181, RZ, RZ, R175 ;  /* 0x000000ffffb57224 */ /* 0x010fe400078e00af */
[----:B------:R-:W2:Y:S04]  /*1b670*/  LDL.LU R175, [R1+0x694] ;  /* 0x0006940001af7983 */ /* 0x000ea80000300800 */
[----:B------:R-:W4:Y:S01]  /*1b680*/  LDL.LU R176, [R1+0x690] ;  /* 0x0006900001b07983 */ /* 0x000f220000300800 */
[----:B------:R-:W-:Y:S02]  /*1b690*/  IMAD.MOV.U32 R183, RZ, RZ, R173 ;  /* 0x000000ffffb77224 */ /* 0x000fe400078e00ad */
[----:B------:R-:W-:-:S02]  /*1b6a0*/  IMAD.MOV.U32 R173, RZ, RZ, R172 ;  /* 0x000000ffffad7224 */ /* 0x000fc400078e00ac */
[----:B------:R-:W4:Y:S01]  /*1b6b0*/  LDL.LU R172, [R1+0x684] ;  /* 0x0006840001ac7983 */ /* 0x000f220000300800 */
[----:B------:R-:W-:Y:S01]  /*1b6c0*/  @!P0 IMAD.MOV R136, RZ, RZ, -R136 ;  /* 0x000000ffff888224 */ /* 0x000fe200078e0a88 */
[----:B------:R-:W-:Y:S01]  /*1b6d0*/  ISETP.GT.U32.AND P0, PT, R3, R138, PT ;  /* 0x0000008a0300720c */ /* 0x000fe20003f04070 */
[----:B------:R-:W-:-:S04]  /*1b6e0*/  IMAD.HI.U32 R5, R4, R140, RZ ;  /* 0x0000008c04057227 */ /* 0x000fc800078e00ff */
[----:B------:R-:W-:Y:S02]  /*1b6f0*/  IMAD.MOV R5, RZ, RZ, -R5 ;  /* 0x000000ffff057224 */ /* 0x000fe400078e0a05 */
[----:B------:R-:W-:-:S04]  /*1b700*/  IMAD.HI.U32 R2, R4, R141, RZ ;  /* 0x0000008d04027227 */ /* 0x000fc800078e00ff */
[C---:B------:R-:W-:Y:S02]  /*1b710*/  IMAD R140, R3.reuse, R5, R140 ;  /* 0x00000005038c7224 */ /* 0x040fe400078e028c */
[----:B------:R-:W-:Y:S02]  /*1b720*/  IMAD.MOV R2, RZ, RZ, -R2 ;  /* 0x000000ffff027224 */ /* 0x000fe400078e0a02 */
[----:B------:R-:W-:Y:S01]  /*1b730*/  @!P0 IMAD.IADD R138, R138, 0x1, -R3 ;  /* 0x000000018a8a8824 */ /* 0x000fe200078e0a03 */
[C---:B------:R-:W-:Y:S01]  /*1b740*/  ISETP.GT.U32.AND P0, PT, R3.reuse, R140, PT ;  /* 0x0000008c0300720c */ /* 0x040fe20003f04070 */
[----:B------:R-:W-:Y:S02]  /*1b750*/  IMAD R141, R3, R2, R141 ;  /* 0x00000002038d7224 */ /* 0x000fe400078e028d */
[----:B------:R-:W-:-:S03]  /*1b760*/  IMAD.HI.U32 R2, R4, R142, RZ ;  /* 0x0000008e04027227 */ /* 0x000fc600078e00ff */
[----:B------:R-:W-:Y:S01]  /*1b770*/  ISETP.GT.U32.AND P6, PT, R3, R141, PT ;  /* 0x0000008d0300720c */ /* 0x000fe20003fc4070 */
[----:B------:R-:W-:-:S04]  /*1b780*/  IMAD.MOV R2, RZ, RZ, -R2 ;  /* 0x000000ffff027224 */ /* 0x000fc800078e0a02 */
[----:B------:R-:W-:Y:S02]  /*1b790*/  IMAD R142, R3, R2, R142 ;  /* 0x00000002038e7224 */ /* 0x000fe400078e028e */
[----:B------:R-:W-:-:S03]  /*1b7a0*/  @!P0 IMAD.IADD R140, R140, 0x1, -R3 ;  /* 0x000000018c8c8824 */ /* 0x000fc600078e0a03 */
[----:B------:R-:W-:Y:S01]  /*1b7b0*/  ISETP.GT.U32.AND P0, PT, R3, R142, PT ;  /* 0x0000008e0300720c */ /* 0x000fe20003f04070 */
[----:B------:R-:W-:Y:S02]  /*1b7c0*/  IMAD.MOV.U32 R168, RZ, RZ, R163 ;  /* 0x000000ffffa87224 */ /* 0x000fe400078e00a3 */
[----:B------:R-:W-:Y:S01]  /*1b7d0*/  IMAD.MOV.U32 R163, RZ, RZ, R144 ;  /* 0x000000ffffa37224 */ /* 0x000fe200078e0090 */
[----:B------:R-:W-:Y:S01]  /*1b7e0*/  IABS R144, R178 ;  /* 0x000000b200907213 */ /* 0x000fe20000000000 */
[----:B------:R-:W-:Y:S02]  /*1b7f0*/  @!P6 IMAD.IADD R141, R141, 0x1, -R3 ;  /* 0x000000018d8de824 */ /* 0x000fe400078e0a03 */
[----:B------:R-:W-:Y:S01]  /*1b800*/  IMAD.MOV.U32 R169, RZ, RZ, R165 ;  /* 0x000000ffffa97224 */ /* 0x000fe200078e00a5 */
[C---:B------:R-:W-:Y:S01]  /*1b810*/  ISETP.GT.U32.AND P6, PT, R3.reuse, R140, PT ;  /* 0x0000008c0300720c */ /* 0x040fe20003fc4070 */
[----:B------:R-:W-:Y:S01]  /*1b820*/  IMAD.MOV.U32 R165, RZ, RZ, R145 ;  /* 0x000000ffffa57224 */ /* 0x000fe200078e0091 */
[----:B------:R-:W-:Y:S01]  /*1b830*/  IABS R145, R177 ;  /* 0x000000b100917213 */ /* 0x000fe20000000000 */
[----:B------:R-:W-:Y:S01]  /*1b840*/  @!P3 IMAD.MOV R138, RZ, RZ, -R138 ;  /* 0x000000ffff8ab224 */ /* 0x000fe200078e0a8a */
[----:B------:R-:W-:Y:S01]  /*1b850*/  ISETP.GT.U32.AND P3, PT, R3, R141, PT ;  /* 0x0000008d0300720c */ /* 0x000fe20003f64070 */
[----:B------:R-:W-:-:S02]  /*1b860*/  IMAD.MOV.U32 R185, RZ, RZ, R170 ;  /* 0x000000ffffb97224 */ /* 0x000fc400078e00aa */
[----:B------:R-:W-:-:S04]  /*1b870*/  IMAD.HI.U32 R6, R4, R144, RZ ;  /* 0x0000009004067227 */ /* 0x000fc800078e00ff */
[----:B------:R-:W-:Y:S02]  /*1b880*/  IMAD.MOV.U32 R170, RZ, RZ, R166 ;  /* 0x000000ffffaa7224 */ /* 0x000fe400078e00a6 */
[----:B------:R-:W-:Y:S01]  /*1b890*/  IMAD.MOV.U32 R166, RZ, RZ, R146 ;  /* 0x000000ffffa67224 */ /* 0x000fe200078e0092 */
[----:B------:R-:W-:Y:S01]  /*1b8a0*/  IABS R146, R179 ;  /* 0x000000b300927213 */ /* 0x000fe20000000000 */
[----:B------:R-:W-:Y:S02]  /*1b8b0*/  @!P0 IMAD.IADD R142, R142, 0x1, -R3 ;  /* 0x000000018e8e8824 */ /* 0x000fe400078e0a03 */
[----:B------:R-:W-:-:S04]  /*1b8c0*/  IMAD.HI.U32 R5, R4, R145, RZ ;  /* 0x0000009104057227 */ /* 0x000fc800078e00ff */
[----:B------:R-:W-:Y:S01]  /*1b8d0*/  IMAD.MOV R6, RZ, RZ, -R6 ;  /* 0x000000ffff067224 */ /* 0x000fe200078e0a06 */
[----:B------:R-:W-:Y:S01]  /*1b8e0*/  ISETP.GT.U32.AND P0, PT, R3, R142, PT ;  /* 0x0000008e0300720c */ /* 0x000fe20003f04070 */
[----:B------:R-:W-:-:S04]  /*1b8f0*/  IMAD.HI.U32 R2, R4, R146, RZ ;  /* 0x0000009204027227 */ /* 0x000fc800078e00ff */
[----:B------:R-:W-:Y:S02]  /*1b900*/  IMAD.MOV R5, RZ, RZ, -R5 ;  /* 0x000000ffff057224 */ /* 0x000fe400078e0a05 */
[C---:B------:R-:W-:Y:S02]  /*1b910*/  IMAD R144, R3.reuse, R6, R144 ;  /* 0x0000000603907224 */ /* 0x040fe400078e0290 */
[----:B------:R-:W-:Y:S02]  /*1b920*/  IMAD.MOV R2, RZ, RZ, -R2 ;  /* 0x000000ffff027224 */ /* 0x000fe400078e0a02 */
[----:B------:R-:W-:Y:S02]  /*1b930*/  IMAD R145, R3, R5, R145 ;  /* 0x0000000503917224 */ /* 0x000fe400078e0291 */
[--C-:B------:R-:W-:Y:S02]  /*1b940*/  @!P6 IMAD.IADD R140, R140, 0x1, -R3.reuse ;  /* 0x000000018c8ce824 */ /* 0x100fe400078e0a03 */
[----:B------:R-:W-:Y:S01]  /*1b950*/  @!P3 IMAD.IADD R141, R141, 0x1, -R3 ;  /* 0x000000018d8db824 */ /* 0x000fe200078e0a03 */
[C---:B------:R-:W-:Y:S01]  /*1b960*/  ISETP.GT.U32.AND P3, PT, R3.reuse, R144, PT ;  /* 0x000000900300720c */ /* 0x040fe20003f64070 */
[----:B------:R-:W-:-:S02]  /*1b970*/  IMAD R146, R3, R2, R146 ;  /* 0x0000000203927224 */ /* 0x000fc400078e0292 */
[----:B------:R-:W-:Y:S01]  /*1b980*/  @!P2 IMAD.MOV R140, RZ, RZ, -R140 ;  /* 0x000000ffff8ca224 */ /* 0x000fe200078e0a8c */
[C---:B------:R-:W-:Y:S01]  /*1b990*/  ISETP.GT.U32.AND P2, PT, R3.reuse, R145, PT ;  /* 0x000000910300720c */ /* 0x040fe20003f44070 */
[----:B---3--:R-:W-:Y:S02]  /*1b9a0*/  IMAD.MOV.U32 R182, RZ, RZ, R174 ;  /* 0x000000ffffb67224 */ /* 0x008fe400078e00ae */
[----:B------:R-:W-:Y:S02]  /*1b9b0*/  IMAD.MOV.U32 R174, RZ, RZ, R164 ;  /* 0x000000ffffae7224 */ /* 0x000fe400078e00a4 */
[----:B------:R-:W-:Y:S01]  /*1b9c0*/  @!P0 IMAD.IADD R142, R142, 0x1, -R3 ;  /* 0x000000018e8e8824 */ /* 0x000fe200078e0a03 */
[----:B------:R-:W-:Y:S01]  /*1b9d0*/  ISETP.GT.U32.AND P0, PT, R3, R146, PT ;  /* 0x000000920300720c */ /* 0x000fe20003f04070 */
[----:B------:R-:W-:Y:S01]  /*1b9e0*/  IMAD.MOV.U32 R164, RZ, RZ, R147 ;  /* 0x000000ffffa47224 */ /* 0x000fe200078e0093 */
[----:B------:R-:W-:Y:S01]  /*1b9f0*/  IABS R147, R185 ;  /* 0x000000b900937213 */ /* 0x000fe20000000000 */
[----:B------:R-:W-:-:S04]  /*1ba00*/  IMAD.HI.U32 R7, R4, R143, RZ ;  /* 0x0000008f04077227 */ /* 0x000fc800078e00ff */
[----:B------:R-:W-:Y:S01]  /*1ba10*/  @!P1 IMAD.MOV R141, RZ, RZ, -R141 ;  /* 0x000000ffff8d9224 */ /* 0x000fe200078e0a8d */
[----:B------:R-:W-:Y:S01]  /*1ba20*/  ISETP.GE.AND P1, PT, R178, RZ, PT ;  /* 0x000000ffb200720c */ /* 0x000fe20003f26270 */
[----:B------:R-:W-:Y:S02]  /*1ba30*/  IMAD.MOV.U32 R178, RZ, RZ, R173 ;  /* 0x000000ffffb27224 */ /* 0x000fe400078e00ad */
[----:B------:R-:W-:Y:S02]  /*1ba40*/  IMAD.MOV.U32 R173, RZ, RZ, R168 ;  /* 0x000000ffffad7224 */ /* 0x000fe400078e00a8 */
[----:B------:R-:W-:Y:S02]  /*1ba50*/  IMAD.MOV R7, RZ, RZ, -R7 ;  /* 0x000000ffff077224 */ /* 0x000fe400078e0a07 */
[----:B------:R-:W-:Y:S02]  /*1ba60*/  IMAD.MOV.U32 R168, RZ, RZ, R167 ;  /* 0x000000ffffa87224 */ /* 0x000fe400078e00a7 */
[----:B------:R-:W-:-:S02]  /*1ba70*/  @!P3 IMAD.IADD R144, R144, 0x1, -R3 ;  /* 0x000000019090b824 */ /* 0x000fc400078e0a03 */
[----:B------:R-:W-:-:S04]  /*1ba80*/  IMAD.HI.U32 R2, R4, R147, RZ ;  /* 0x0000009304027227 */ /* 0x000fc800078e00ff */
[----:B------:R-:W-:Y:S02]  /*1ba90*/  IMAD.MOV.U32 R167, RZ, RZ, R166 ;  /* 0x000000ffffa77224 */ /* 0x000fe400078e00a6 */
[----:B------:R-:W-:Y:S02]  /*1baa0*/  IMAD.MOV.U32 R166, RZ, RZ, R163 ;  /* 0x000000ffffa67224 */ /* 0x000fe400078e00a3 */
[----:B------:R-:W-:Y:S02]  /*1bab0*/  IMAD.MOV.U32 R163, RZ, RZ, R154 ;  /* 0x000000ffffa37224 */ /* 0x000fe400078e009a */
[----:B------:R-:W-:Y:S02]  /*1bac0*/  IMAD R143, R3, R7, R143 ;  /* 0x00000007038f7224 */ /* 0x000fe400078e028f */
[----:B------:R-:W-:Y:S01]  /*1bad0*/  IMAD.MOV.U32 R154, RZ, RZ, R148 ;  /* 0x000000ffff9a7224 */ /* 0x000fe200078e0094 */
[----:B------:R-:W-:Y:S01]  /*1bae0*/  IABS R148, R184 ;  /* 0x000000b800947213 */ /* 0x000fe20000000000 */
[--C-:B------:R-:W-:Y:S01]  /*1baf0*/  @!P2 IMAD.IADD R145, R145, 0x1, -R3.reuse ;  /* 0x000000019191a824 */ /* 0x100fe200078e0a03 */
[C---:B------:R-:W-:Y:S01]  /*1bb00*/  ISETP.GT.U32.AND P2, PT, R3.reuse, R144, PT ;  /* 0x000000900300720c */ /* 0x040fe20003f44070 */
[----:B------:R-:W-:Y:S01]  /*1bb10*/  IMAD.MOV R2, RZ, RZ, -R2 ;  /* 0x000000ffff027224 */ /* 0x000fe200078e0a02 */
[C---:B------:R-:W-:Y:S01]  /*1bb20*/  ISETP.GT.U32.AND P6, PT, R3.reuse, R143, PT ;  /* 0x0000008f0300720c */ /* 0x040fe20003fc4070 */
[----:B------:R-:W-:Y:S01]  /*1bb30*/  @!P0 IMAD.IADD R146, R146, 0x1, -R3 ;  /* 0x0000000192928824 */ /* 0x000fe200078e0a03 */
[C---:B------:R-:W-:Y:S01]  /*1bb40*/  ISETP.GT.U32.AND P0, PT, R3.reuse, R145, PT ;  /* 0x000000910300720c */ /* 0x040fe20003f04070 */
[----:B------:R-:W-:-:S02]  /*1bb50*/  IMAD R147, R3, R2, R147 ;  /* 0x0000000203937224 */ /* 0x000fc400078e0293 */
[----:B------:R-:W-:-:S04]  /*1bb60*/  IMAD.HI.U32 R2, R4, R148, RZ ;  /* 0x0000009404027227 */ /* 0x000fc800078e00ff */
[----:B------:R-:W-:Y:S02]  /*1bb70*/  IMAD.MOV R2, RZ, RZ, -R2 ;  /* 0x000000ffff027224 */ /* 0x000fe400078e0a02 */
[--C-:B------:R-:W-:Y:S01]  /*1bb80*/  @!P2 IMAD.IADD R144, R144, 0x1, -R3.reuse ;  /* 0x000000019090a824 */ /* 0x100fe200078e0a03 */
[C---:B------:R-:W-:Y:S01]  /*1bb90*/  ISETP.GT.U32.AND P2, PT, R3.reuse, R147, PT ;  /* 0x000000930300720c */ /* 0x040fe20003f44070 */
[----:B------:R-:W-:Y:S02]  /*1bba0*/  IMAD R148, R3, R2, R148 ;  /* 0x0000000203947224 */ /* 0x000fe400078e0294 */
[--C-:B------:R-:W-:Y:S02]  /*1bbb0*/  @!P6 IMAD.IADD R143, R143, 0x1, -R3.reuse ;  /* 0x000000018f8fe824 */ /* 0x100fe400078e0a03 */
[----:B------:R-:W-:Y:S01]  /*1bbc0*/  @!P0 IMAD.IADD R145, R145, 0x1, -R3 ;  /* 0x0000000191918824 */ /* 0x000fe200078e0a03 */
[C---:B------:R-:W-:Y:S02]  /*1bbd0*/  ISETP.GT.U32.AND P0, PT, R3.reuse, R148, PT ;  /* 0x000000940300720c */ /* 0x040fe40003f04070 */
[----:B------:R-:W-:Y:S01]  /*1bbe0*/  ISETP.GT.U32.AND P3, PT, R3, R143, PT ;  /* 0x0000008f0300720c */ /* 0x000fe20003f64070 */
[----:B------:R-:W-:-:S04]  /*1bbf0*/  @!P4 IMAD.MOV R142, RZ, RZ, -R142 ;  /* 0x000000ffff8ec224 */ /* 0x000fc800078e0a8e */
[----:B------:R-:W-:Y:S01]  /*1bc00*/  @!P2 IMAD.IADD R147, R147, 0x1, -R3 ;  /* 0x000000019393a824 */ /* 0x000fe200078e0a03 */
[----:B------:R-:W-:Y:S02]  /*1bc10*/  ISETP.GT.U32.AND P4, PT, R3, R146, PT ;  /* 0x000000920300720c */ /* 0x000fe40003f84070 */
[----:B------:R-:W-:-:S03]  /*1bc20*/  ISETP.GE.AND P6, PT, R177, RZ, PT ;  /* 0x000000ffb100720c */ /* 0x000fc60003fc6270 */
[--C-:B------:R-:W-:Y:S01]  /*1bc30*/  @!P0 IMAD.IADD R148, R148, 0x1, -R3.reuse ;  /* 0x0000000194948824 */ /* 0x100fe200078e0a03 */
[----:B------:R-:W-:Y:S01]  /*1bc40*/  ISETP.GT.U32.AND P0, PT, R3, R147, PT ;  /* 0x000000930300720c */ /* 0x000fe20003f04070 */
[----:B------:R-:W-:Y:S02]  /*1bc50*/  IMAD.MOV.U32 R177, RZ, RZ, R174 ;  /* 0x000000ffffb17224 */ /* 0x000fe400078e00ae */
[----:B------:R-:W-:Y:S01]  /*1bc60*/  @!P3 IMAD.IADD R143, R143, 0x1, -R3 ;  /* 0x000000018f8fb824 */ /* 0x000fe200078e0a03 */
[----:B------:R-:W-:Y:S01]  /*1bc70*/  ISETP.GE.AND P3, PT, R179, RZ, PT ;  /* 0x000000ffb300720c */ /* 0x000fe20003f66270 */
[----:B------:R-:W-:Y:S02]  /*1bc80*/  IMAD.MOV.U32 R180, RZ, RZ, R178 ;  /* 0x000000ffffb47224 */ /* 0x000fe400078e00b2 */
[----:B------:R-:W-:Y:S02]  /*1bc90*/  IMAD.MOV.U32 R179, RZ, RZ, R177 ;  /* 0x000000ffffb37224 */ /* 0x000fe400078e00b1 */
[----:B------:R-:W-:-:S02]  /*1bca0*/  IMAD.MOV.U32 R199, RZ, RZ, R180 ;  /* 0x000000ffffc77224 */ /* 0x000fc400078e00b4 */
[----:B------:R-:W-:Y:S02]  /*1bcb0*/  IMAD.MOV.U32 R200, RZ, RZ, R179 ;  /* 0x000000ffffc87224 */ /* 0x000fe400078e00b3 */
[--C-:B------:R-:W-:Y:S02]  /*1bcc0*/  @!P4 IMAD.IADD R146, R146, 0x1, -R3.reuse ;  /* 0x000000019292c824 */ /* 0x100fe400078e0a03 */
[----:B------:R-:W-:Y:S01]  /*1bcd0*/  @!P0 IMAD.IADD R147, R147, 0x1, -R3 ;  /* 0x0000000193938824 */ /* 0x000fe200078e0a03 */
[----:B------:R-:W-:Y:S01]  /*1bce0*/  ISETP.GE.AND P0, PT, R181, RZ, PT ;  /* 0x000000ffb500720c */ /* 0x000fe20003f06270 */
[----:B------:R-:W-:Y:S02]  /*1bcf0*/  IMAD.MOV.U32 R174, RZ, RZ, R171 ;  /* 0x000000ffffae7224 */ /* 0x000fe400078e00ab */
[----:B------:R-:W-:Y:S02]  /*1bd00*/  IMAD.MOV.U32 R171, RZ, RZ, R170 ;  /* 0x000000ffffab7224 */ /* 0x000fe400078e00aa */
[----:B------:R-:W-:Y:S01]  /*1bd10*/  @!P3 IMAD.MOV R146, RZ, RZ, -R146 ;  /* 0x000000ffff92b224 */ /* 0x000fe200078e0a92 */
[----:B------:R-:W-:Y:S01]  /*1bd20*/  ISETP.GE.AND P3, PT, R182, RZ, PT ;  /* 0x000000ffb600720c */ /* 0x000fe20003f66270 */
[----:B------:R-:W-:-:S02]  /*1bd30*/  IMAD.MOV.U32 R170, RZ, RZ, R169 ;  /* 0x000000ffffaa7224 */ /* 0x000fc400078e00a9 */
[----:B------:R-:W-:Y:S02]  /*1bd40*/  IMAD.MOV.U32 R169, RZ, RZ, R156 ;  /* 0x000000ffffa97224 */ /* 0x000fe400078e009c */
[----:B------:R-:W-:Y:S02]  /*1bd50*/  IMAD.MOV.U32 R156, RZ, RZ, R153 ;  /* 0x000000ffff9c7224 */ /* 0x000fe400078e0099 */
[----:B------:R-:W-:Y:S02]  /*1bd60*/  IMAD.MOV.U32 R153, RZ, RZ, R149 ;  /* 0x000000ffff997224 */ /* 0x000fe400078e0095 */
[----:B--2---:R-:W-:Y:S02]  /*1bd70*/  IMAD.MOV.U32 R178, RZ, RZ, R175 ;  /* 0x000000ffffb27224 */ /* 0x004fe400078e00af */
[----:B------:R-:W-:Y:S02]  /*1bd80*/  IMAD.MOV.U32 R175, RZ, RZ, R151 ;  /* 0x000000ffffaf7224 */ /* 0x000fe400078e0097 */
[----:B----4-:R-:W-:-:S02]  /*1bd90*/  IMAD.MOV.U32 R177, RZ, RZ, R176 ;  /* 0x000000ffffb17224 */ /* 0x010fc400078e00b0 */
[----:B------:R-:W-:Y:S02]  /*1bda0*/  IMAD.MOV.U32 R176, RZ, RZ, R164 ;  /* 0x000000ffffb07224 */ /* 0x000fe400078e00a4 */
[----:B------:R-:W-:Y:S02]  /*1bdb0*/  IMAD.MOV.U32 R180, RZ, RZ, R175 ;  /* 0x000000ffffb47224 */ /* 0x000fe400078e00af */
[----:B------:R-:W-:Y:S01]  /*1bdc0*/  IMAD.MOV.U32 R179, RZ, RZ, R176 ;  /* 0x000000ffffb37224 */ /* 0x000fe200078e00b0 */
[----:B------:R-:W-:Y:S01]  /*1bdd0*/  IABS R151, R181 ;  /* 0x000000b500977213 */ /* 0x000fe20000000000 */
[----:B------:R-:W-:Y:S02]  /*1bde0*/  IMAD.MOV.U32 R181, RZ, RZ, R180 ;  /* 0x000000ffffb57224 */ /* 0x000fe400078e00b4 */
[----:B------:R-:W-:Y:S02]  /*1bdf0*/  IMAD.MOV.U32 R180, RZ, RZ, R179 ;  /* 0x000000ffffb47224 */ /* 0x000fe400078e00b3 */
[----:B------:R-:W-:Y:S01]  /*1be00*/  IMAD.MOV.U32 R164, RZ, RZ, R150 ;  /* 0x000000ffffa47224 */ /* 0x000fe200078e0096 */
[----:B------:R-:W-:Y:S01]  /*1be10*/  IABS R150, R182 ;  /* 0x000000b600967213 */ /* 0x000fe20000000000 */
[----:B------:R-:W-:-:S02]  /*1be20*/  IMAD.MOV.U32 R179, RZ, RZ, R178 ;  /* 0x000000ffffb37224 */ /* 0x000fc400078e00b2 */
[----:B------:R-:W-:Y:S02]  /*1be30*/  IMAD.MOV.U32 R178, RZ, RZ, R177 ;  /* 0x000000ffffb27224 */ /* 0x000fe400078e00b1 */
[----:B------:R-:W-:Y:S02]  /*1be40*/  IMAD.MOV.U32 R177, RZ, RZ, R172 ;  /* 0x000000ffffb17224 */ /* 0x000fe400078e00ac */
[----:B------:R-:W-:Y:S02]  /*1be50*/  IMAD.MOV.U32 R182, RZ, RZ, R181 ;  /* 0x000000ffffb67224 */ /* 0x000fe400078e00b5 */
[----:B------:R-:W-:Y:S02]  /*1be60*/  IMAD.MOV.U32 R175, RZ, RZ, R155 ;  /* 0x000000ffffaf7224 */ /* 0x000fe400078e009b */
[----:B------:R-:W-:Y:S01]  /*1be70*/  IMAD.MOV.U32 R181, RZ, RZ, R180 ;  /* 0x000000ffffb57224 */ /* 0x000fe200078e00b4 */
[----:B------:R-:W2:Y:S01]  /*1be80*/  LDL.LU R155, [R1+0x73c] ;  /* 0x00073c00019b7983 */ /* 0x000ea20000300800 */
        /* <DEDUP_REMOVED lines=10> */
[----:B------:R-:W-:Y:S01]  /*1bf30*/  IMAD.MOV.U32 R168, RZ, RZ, R167 ;  /* 0x000000ffffa87224 */ /* 0x000fe200078e00a7 */
[----:B------:R-:W4:Y:S04]  /*1bf40*/  LDL.LU R172, [R1+0x710] ;  /* 0x0007100001ac7983 */ /* 0x000f280000300800 */
[----:B------:R-:W2:Y:S01]  /*1bf50*/  LDL.LU R167, [R1+0x6bc] ;  /* 0x0006bc0001a77983 */ /* 0x000ea20000300800 */
[----:B------:R-:W-:Y:S01]  /*1bf60*/  ISETP.GE.AND P2, PT, R184, RZ, PT ;  /* 0x000000ffb800720c */ /* 0x000fe20003f46270 */
[----:B------:R-:W-:Y:S01]  /*1bf70*/  @!P6 IMAD.MOV R145, RZ, RZ, -R145 ;  /* 0x000000ffff91e224 */ /* 0x000fe200078e0a91 */
[----:B------:R-:W-:Y:S01]  /*1bf80*/  IABS R149, R183 ;  /* 0x000000b700957213 */ /* 0x000fe20000000000 */
[----:B------:R-:W4:Y:S01]  /*1bf90*/  LDL.LU R184, [R1+0x6ac] ;  /* 0x0006ac0001b87983 */ /* 0x000f220000300800 */
[----:B------:R-:W-:-:S03]  /*1bfa0*/  ISETP.GE.AND P6, PT, R183, RZ, PT ;  /* 0x000000ffb700720c */ /* 0x000fc60003fc6270 */
[----:B------:R-:W4:Y:S01]  /*1bfb0*/  LDL.LU R183, [R1+0x6a8] ;  /* 0x0006a80001b77983 */ /* 0x000f220000300800 */
        /* <DEDUP_REMOVED lines=14> */
[----:B------:R-:W-:Y:S01]  /*1c0a0*/  @!P5 IMAD.MOV R143, RZ, RZ, -R143 ;  /* 0x000000ffff8fd224 */ /* 0x000fe200078e0a8f */
[----:B------:R-:W-:Y:S01]  /*1c0b0*/  ISETP.GT.U32.AND P5, PT, R3, R148, PT ;  /* 0x000000940300720c */ /* 0x000fe20003fa4070 */
[----:B------:R-:W-:-:S04]  /*1c0c0*/  IMAD.HI.U32 R2, R4, R149, RZ ;  /* 0x0000009504027227 */ /* 0x000fc800078e00ff */
[----:B------:R-:W-:-:S04]  /*1c0d0*/  IMAD.HI.U32 R5, R4, R150, RZ ;  /* 0x0000009604057227 */ /* 0x000fc800078e00ff */
[----:B------:R-:W-:Y:S02]  /*1c0e0*/  IMAD.MOV R2, RZ, RZ, -R2 ;  /* 0x000000ffff027224 */ /* 0x000fe400078e0a02 */
[----:B------:R-:W-:Y:S02]  /*1c0f0*/  IMAD.MOV R5, RZ, RZ, -R5 ;  /* 0x000000ffff057224 */ /* 0x000fe400078e0a05 */
[C---:B------:R-:W-:Y:S02]  /*1c100*/  IMAD R149, R3.reuse, R2, R149 ;  /* 0x0000000203957224 */ /* 0x040fe400078e0295 */
[C---:B------:R-:W-:Y:S02]  /*1c110*/  IMAD R150, R3.reuse, R5, R150 ;  /* 0x0000000503967224 */ /* 0x040fe400078e0296 */
[----:B------:R-:W-:Y:S01]  /*1c120*/  @!P1 IMAD.MOV R144, RZ, RZ, -R144 ;  /* 0x000000ffff909224 */ /* 0x000fe200078e0a90 */
[C---:B------:R-:W-:Y:S01]  /*1c130*/  ISETP.GT.U32.AND P1, PT, R3.reuse, R149, PT ;  /* 0x000000950300720c */ /* 0x040fe20003f24070 */
[----:B------:R-:W-:Y:S01]  /*1c140*/  @!P5 IMAD.IADD R148, R148, 0x1, -R3 ;  /* 0x000000019494d824 */ /* 0x000fe200078e0a03 */
[----:B------:R-:W-:Y:S01]  /*1c150*/  ISETP.GT.U32.AND P5, PT, R3, R150, PT ;  /* 0x000000960300720c */ /* 0x000fe20003fa4070 */
[----:B------:R-:W-:-:S04]  /*1c160*/  IMAD.HI.U32 R2, R4, R151, RZ ;  /* 0x0000009704027227 */ /* 0x000fc800078e00ff */
[----:B------:R-:W-:-:S06]  /*1c170*/  IMAD.MOV R2, RZ, RZ, -R2 ;  /* 0x000000ffff027224 */ /* 0x000fcc00078e0a02 */
[--C-:B------:R-:W-:Y:S01]  /*1c180*/  @!P1 IMAD.IADD R149, R149, 0x1, -R3.reuse ;  /* 0x0000000195959824 */ /* 0x100fe200078e0a03 */
[----:B------:R-:W-:Y:S01]  /*1c190*/  ISETP.GE.AND P1, PT, R152, RZ, PT ;  /* 0x000000ff9800720c */ /* 0x000fe20003f26270 */
[----:B------:R-:W-:Y:S01]  /*1c1a0*/  @!P5 IMAD.IADD R150, R150, 0x1, -R3 ;  /* 0x000000019696d824 */ /* 0x000fe200078e0a03 */
[----:B------:R-:W-:Y:S01]  /*1c1b0*/  IABS R152, R152 ;  /* 0x0000009800987213 */ /* 0x000fe20000000000 */
[----:B------:R-:W-:-:S03]  /*1c1c0*/  IMAD R151, R3, R2, R151 ;  /* 0x0000000203977224 */ /* 0x000fc600078e0297 */
[----:B------:R-:W-:Y:S01]  /*1c1d0*/  ISETP.GT.U32.AND P5, PT, R3, R150, PT ;  /* 0x000000960300720c */ /* 0x000fe20003fa4070 */
[----:B------:R-:W-:-:S04]  /*1c1e0*/  IMAD.HI.U32 R2, R4, R152, RZ ;  /* 0x0000009804027227 */ /* 0x000fc800078e00ff */
[----:B------:R-:W-:Y:S02]  /*1c1f0*/  IMAD.MOV R2, RZ, RZ, -R2 ;  /* 0x000000ffff027224 */ /* 0x000fe400078e0a02 */
[----:B------:R-:W-:Y:S01]  /*1c200*/  @!P4 IMAD.MOV R147, RZ, RZ, -R147 ;  /* 0x000000ffff93c224 */ /* 0x000fe200078e0a93 */
[C---:B------:R-:W-:Y:S01]  /*1c210*/  ISETP.GT.U32.AND P4, PT, R3.reuse, R149, PT ;  /* 0x000000950300720c */ /* 0x040fe20003f84070 */
[----:B------:R-:W-:Y:S02]  /*1c220*/  IMAD R152, R3, R2, R152 ;  /* 0x0000000203987224 */ /* 0x000fe400078e0298 */
[----:B--2---:R-:W-:Y:S02]  /*1c230*/  IMAD.MOV.U32 R182, RZ, RZ, R167 ;  /* 0x000000ffffb67224 */ /* 0x004fe400078e00a7 */
[----:B------:R-:W2:Y:S02]  /*1c240*/  LDL.LU R167, [R1+0x724] ;  /* 0x0007240001a77983 */ /* 0x000ea40000300800 */
[----:B------:R-:W-:-:S02]  /*1c250*/  IMAD.MOV.U32 R185, RZ, RZ, R182 ;  /* 0x000000ffffb97224 */ /* 0x000fc400078e00b6 */
[----:B------:R-:W2:Y:S01]  /*1c260*/  LDL.LU R168, [R1+0x71c] ;  /* 0x00071c0001a87983 */ /* 0x000ea20000300800 */
[----:B------:R-:W-:-:S03]  /*1c270*/  IMAD.MOV.U32 R182, RZ, RZ, R169 ;  /* 0x000000ffffb67224 */ /* 0x000fc600078e00a9 */
[----:B------:R-:W2:Y:S04]  /*1c280*/  LDL.LU R174, [R1+0x740] ;  /* 0x0007400001ae7983 */ /* 0x000ea80000300800 */
[----:B------:R-:W2:Y:S04]  /*1c290*/  LDL.LU R169, [R1+0x6e0] ;  /* 0x0006e00001a97983 */ /* 0x000ea80000300800 */
[----:B------:R-:W2:Y:S04]  /*1c2a0*/  LDL.LU R177, [R1+0x6d0] ;  /* 0x0006d00001b17983 */ /* 0x000ea80000300800 */
[----:B------:R-:W2:Y:S01]  /*1c2b0*/  LDL.LU R176, [R1+0x6d4] ;  /* 0x0006d40001b07983 */ /* 0x000ea20000300800 */
[----:B------:R-:W-:Y:S01]  /*1c2c0*/  @!P5 IMAD.IADD R150, R150, 0x1, -R3 ;  /* 0x000000019696d824 */ /* 0x000fe200078e0a03 */
[----:B------:R-:W-:Y:S01]  /*1c2d0*/  ISETP.GT.U32.AND P5, PT, R3, R152, PT ;  /* 0x000000980300720c */ /* 0x000fe20003fa4070 */
[----:B------:R-:W-:Y:S01]  /*1c2e0*/  @!P2 IMAD.MOV R148, RZ, RZ, -R148 ;  /* 0x000000ffff94a224 */ /* 0x000fe200078e0a94 */
[----:B---3--:R-:W-:-:S02]  /*1c2f0*/  ISETP.GE.AND P2, PT, R153, RZ, PT ;  /* 0x000000ff9900720c */ /* 0x008fc40003f46270 */
[----:B------:R-:W-:Y:S01]  /*1c300*/  IABS R153, R153 ;  /* 0x0000009900997213 */ /* 0x000fe20000000000 */
[----:B------:R-:W-:Y:S01]  /*1c310*/  @!P4 IMAD.IADD R149, R149, 0x1, -R3 ;  /* 0x000000019595c824 */ /* 0x000fe200078e0a03 */
[----:B------:R-:W-:Y:S01]  /*1c320*/  ISETP.GT.U32.AND P4, PT, R3, R151, PT ;  /* 0x000000970300720c */ /* 0x000fe20003f84070 */
[----:B------:R-:W-:Y:S02]  /*1c330*/  IMAD.MOV.U32 R186, RZ, RZ, R178 ;  /* 0x000000ffffba7224 */ /* 0x000fe400078e00b2 */
[----:B------:R-:W-:-:S04]  /*1c340*/  IMAD.HI.U32 R7, R4, R153, RZ ;  /* 0x0000009904077227 */ /* 0x000fc800078e00ff */
[----:B------:R-:W-:Y:S02]  /*1c350*/  IMAD.MOV.U32 R178, RZ, RZ, R175 ;  /* 0x000000ffffb27224 */ /* 0x000fe400078e00af */
[----:B------:R-:W-:Y:S01]  /*1c360*/  IMAD.MOV.U32 R175, RZ, RZ, R155 ;  /* 0x000000ffffaf7224 */ /* 0x000fe200078e009b */
[----:B------:R-:W-:Y:S01]  /*1c370*/  IABS R155, R200 ;  /* 0x000000c8009b7213 */ /* 0x000fe20000000000 */
[----:B------:R-:W-:Y:S02]  /*1c380*/  IMAD.MOV R7, RZ, RZ, -R7 ;  /* 0x000000ffff077224 */ /* 0x000fe400078e0a07 */
[----:B------:R-:W-:Y:S02]  /*1c390*/  @!P5 IMAD.IADD R152, R152, 0x1, -R3 ;  /* 0x000000019898d824 */ /* 0x000fe400078e0a03 */
[----:B------:R-:W-:Y:S01]  /*1c3a0*/  IMAD.MOV.U32 R173, RZ, RZ, R156 ;  /* 0x000000ffffad7224 */ /* 0x000fe200078e009c */
[----:B------:R-:W-:Y:S01]  /*1c3b0*/  IABS R156, R199 ;  /* 0x000000c7009c7213 */ /* 0x000fe20000000000 */
[C---:B------:R-:W-:Y:S01]  /*1c3c0*/  IMAD R153, R3.reuse, R7, R153 ;  /* 0x0000000703997224 */ /* 0x040fe200078e0299 */
[----:B------:R-:W-:Y:S01]  /*1c3d0*/  ISETP.GT.U32.AND P5, PT, R3, R152, PT ;  /* 0x000000980300720c */ /* 0x000fe20003fa4070 */
[----:B------:R-:W-:Y:S01]  /*1c3e0*/  IMAD.HI.U32 R5, R4, R155, RZ ;  /* 0x0000009b04057227 */ /* 0x000fe200078e00ff */
[----:B------:R-:W-:-:S03]  /*1c3f0*/  IABS R154, R186 ;  /* 0x000000ba009a7213 */ /* 0x000fc60000000000 */
[----:B------:R-:W-:Y:S01]  /*1c400*/  @!P3 IMAD.MOV R150, RZ, RZ, -R150 ;  /* 0x000000ffff96b224 */ /* 0x000fe200078e0a96 */
[----:B------:R-:W-:Y:S01]  /*1c410*/  ISETP.GT.U32.AND P3, PT, R3, R153, PT ;  /* 0x000000990300720c */ /* 0x000fe20003f64070 */
[----:B------:R-:W-:-:S04]  /*1c420*/  IMAD.HI.U32 R2, R4, R156, RZ ;  /* 0x0000009c04027227 */ /* 0x000fc800078e00ff */
[----:B------:R-:W-:Y:S02]  /*1c430*/  IMAD.MOV R5, RZ, RZ, -R5 ;  /* 0x000000ffff057224 */ /* 0x000fe400078e0a05 */
[----:B------:R-:W-:Y:S02]  /*1c440*/  @!P4 IMAD.IADD R151, R151, 0x1, -R3 ;  /* 0x000000019797c824 */ /* 0x000fe400078e0a03 */
[----:B------:R-:W-:Y:S02]  /*1c450*/  IMAD.MOV R2, RZ, RZ, -R2 ;  /* 0x000000ffff027224 */ /* 0x000fe400078e0a02 */
[C---:B------:R-:W-:Y:S02]  /*1c460*/  IMAD R155, R3.reuse, R5, R155 ;  /* 0x00000005039b7224 */ /* 0x040fe400078e029b */
[----:B------:R-:W-:Y:S01]  /*1c470*/  @!P6 IMAD.MOV R149, RZ, RZ, -R149 ;  /* 0x000000ffff95e224 */ /* 0x000fe200078e0a95 */
[----:B------:R-:W-:Y:S01]  /*1c480*/  ISETP.GT.U32.AND P6, PT, R3, R151, PT ;  /* 0x000000970300720c */ /* 0x000fe20003fc4070 */
[----:B------:R-:W-:-:S04]  /*1c490*/  IMAD.HI.U32 R6, R4, R154, RZ ;  /* 0x0000009a04067227 */ /* 0x000fc800078e00ff */
[C---:B------:R-:W-:Y:S02]  /*1c4a0*/  IMAD R156, R3.reuse, R2, R156 ;  /* 0x00000002039c7224 */ /* 0x040fe400078e029c */
[--C-:B------:R-:W-:Y:S01]  /*1c4b0*/  @!P5 IMAD.IADD R152, R152, 0x1, -R3.reuse ;  /* 0x000000019898d824 */ /* 0x100fe200078e0a03 */
[----:B------:R-:W-:Y:S01]  /*1c4c0*/  ISETP.GT.U32.AND P5, PT, R3, R155, PT ;  /* 0x0000009b0300720c */ /* 0x000fe20003fa4070 */
[----:B------:R-:W-:Y:S02]  /*1c4d0*/  IMAD.MOV R6, RZ, RZ, -R6 ;  /* 0x000000ffff067224 */ /* 0x000fe400078e0a06 */
[----:B------:R-:W-:Y:S01]  /*1c4e0*/  @!P3 IMAD.IADD R153, R153, 0x1, -R3 ;  /* 0x000000019999b824 */ /* 0x000fe200078e0a03 */
[C---:B------:R-:W-:Y:S01]  /*1c4f0*/  ISETP.GT.U32.AND P3, PT, R3.reuse, R156, PT ;  /* 0x0000009c0300720c */ /* 0x040fe20003f64070 */
[----:B------:R-:W-:Y:S02]  /*1c500*/  IMAD R154, R3, R6, R154 ;  /* 0x00000006039a7224 */ /* 0x000fe400078e029a */
[----:B------:R-:W-:Y:S01]  /*1c510*/  IMAD.MOV.U32 R187, RZ, RZ, R157 ;  /* 0x000000ffffbb7224 */ /* 0x000fe200078e009d */
[----:B------:R-:W-:Y:S01]  /*1c520*/  IABS R157, R196 ;  /* 0x000000c4009d7213 */ /* 0x000fe20000000000 */
[----:B------:R-:W-:Y:S01]  /*1c530*/  @!P6 IMAD.IADD R151, R151, 0x1, -R3 ;  /* 0x000000019797e824 */ /* 0x000fe200078e0a03 */
[----:B------:R-:W-:-:S03]  /*1c540*/  ISETP.GT.U32.AND P6, PT, R3, R154, PT ;  /* 0x0000009a0300720c */ /* 0x000fc60003fc4070 */
[----:B------:R-:W-:Y:S01]  /*1c550*/  @!P5 IMAD.IADD R155, R155, 0x1, -R3 ;  /* 0x000000019b9bd824 */ /* 0x000fe200078e0a03 */
[----:B------:R-:W-:Y:S01]  /*1c560*/  ISETP.GE.AND P4, PT, R186, RZ, PT ;  /* 0x000000ffba00720c */ /* 0x000fe20003f86270 */
[----:B------:R-:W-:-:S04]  /*1c570*/  IMAD.HI.U32 R2, R4, R157, RZ ;  /* 0x0000009d04027227 */ /* 0x000fc800078e00ff */
[----:B----4-:R-:W-:Y:S02]  /*1c580*/  IMAD.MOV.U32 R195, RZ, RZ, R183 ;  /* 0x000000ffffc37224 */ /* 0x010fe400078e00b7 */
[----:B------:R-:W-:Y:S02]  /*1c590*/  IMAD.MOV.U32 R183, RZ, RZ, R166 ;  /* 0x000000ffffb77224 */ /* 0x000fe400078e00a6 */
[----:B------:R-:W-:Y:S02]  /*1c5a0*/  IMAD.MOV.U32 R186, RZ, RZ, R163 ;  /* 0x000000ffffba7224 */ /* 0x000fe400078e00a3 */
[----:B------:R-:W-:Y:S01]  /*1c5b0*/  @!P3 IMAD.IADD R156, R156, 0x1, -R3 ;  /* 0x000000019c9cb824 */ /* 0x000fe200078e0a03 */
[----:B------:R-:W-:Y:S01]  /*1c5c0*/  ISETP.GT.U32.AND P3, PT, R3, R155, PT ;  /* 0x0000009b0300720c */ /* 0x000fe20003f64070 */
[----:B------:R-:W-:Y:S01]  /*1c5d0*/  IMAD.MOV.U32 R166, RZ, RZ, R160 ;  /* 0x000000ffffa67224 */ /* 0x000fe200078e00a0 */
[----:B------:R-:W-:Y:S01]  /*1c5e0*/  IABS R160, R197 ;  /* 0x000000c500a07213 */ /* 0x000fe20000000000 */
[----:B------:R-:W-:Y:S01]  /*1c5f0*/  IMAD.MOV.U32 R163, RZ, RZ, R159 ;  /* 0x000000ffffa37224 */ /* 0x000fe200078e009f */
[----:B------:R-:W-:Y:S01]  /*1c600*/  IABS R159, R198 ;  /* 0x000000c6009f7213 */ /* 0x000fe20000000000 */
[----:B------:R-:W-:-:S02]  /*1c610*/  IMAD.MOV.U32 R188, RZ, RZ, R181 ;  /* 0x000000ffffbc7224 */ /* 0x000fc400078e00b5 */
[----:B------:R-:W-:Y:S02]  /*1c620*/  IMAD.MOV R2, RZ, RZ, -R2 ;  /* 0x000000ffff027224 */ /* 0x000fe400078e0a02 */
[----:B------:R-:W-:Y:S02]  /*1c630*/  IMAD.MOV.U32 R181, RZ, RZ, R172 ;  /* 0x000000ffffb57224 */ /* 0x000fe400078e00ac */
[----:B------:R-:W-:Y:S01]  /*1c640*/  IMAD.MOV.U32 R172, RZ, RZ, R158 ;  /* 0x000000ffffac7224 */ /* 0x000fe200078e009e */
[----:B------:R-:W-:Y:S01]  /*1c650*/  IABS R158, R192 ;  /* 0x000000c0009e7213 */ /* 0x000fe20000000000 */
[----:B------:R-:W-:Y:S01]  /*1c660*/  @!P1 IMAD.MOV R152, RZ, RZ, -R152 ;  /* 0x000000ffff989224 */ /* 0x000fe200078e0a98 */
[C---:B------:R-:W-:Y:S01]  /*1c670*/  ISETP.GT.U32.AND P1, PT, R3.reuse, R156, PT ;  /* 0x0000009c0300720c */ /* 0x040fe20003f24070 */
[----:B------:R-:W-:Y:S02]  /*1c680*/  IMAD R157, R3, R2, R157 ;  /* 0x00000002039d7224 */ /* 0x000fe400078e029d */
[----:B------:R-:W-:-:S02]  /*1c690*/  @!P6 IMAD.IADD R154, R154, 0x1, -R3 ;  /* 0x000000019a9ae824 */ /* 0x000fc400078e0a03 */
[----:B------:R-:W-:Y:S01]  /*1c6a0*/  IMAD.HI.U32 R5, R4, R159, RZ ;  /* 0x0000009f04057227 */ /* 0x000fe200078e00ff */
[----:B------:R-:W-:-:S03]  /*1c6b0*/  ISETP.GT.U32.AND P5, PT, R3, R153, PT ;  /* 0x000000990300720c */ /* 0x000fc60003fa4070 */
[----:B------:R-:W-:-:S04]  /*1c6c0*/  IMAD.HI.U32 R2, R4, R160, RZ ;  /* 0x000000a004027227 */ /* 0x000fc800078e00ff */
[----:B------:R-:W-:Y:S02]  /*1c6d0*/  IMAD.MOV.U32 R194, RZ, RZ, R184 ;  /* 0x000000ffffc27224 */ /* 0x000fe400078e00b8 */
[----:B------:R-:W-:Y:S02]  /*1c6e0*/  IMAD.MOV.U32 R184, RZ, RZ, R165 ;  /* 0x000000ffffb87224 */ /* 0x000fe400078e00a5 */
[----:B------:R-:W-:Y:S01]  /*1c6f0*/  IMAD.MOV.U32 R165, RZ, RZ, R161 ;  /* 0x000000ffffa57224 */ /* 0x000fe200078e00a1 */
[----:B------:R-:W-:Y:S01]  /*1c700*/  IABS R161, R195 ;  /* 0x000000c300a17213 */ /* 0x000fe20000000000 */
[----:B------:R-:W-:-:S04]  /*1c710*/  IMAD.HI.U32 R6, R4, R158, RZ ;  /* 0x0000009e04067227 */ /* 0x000fc800078e00ff */
[----:B------:R-:W-:Y:S01]  /*1c720*/  @!P0 IMAD.MOV R151, RZ, RZ, -R151 ;  /* 0x000000ffff978224 */ /* 0x000fe200078e0a97 */
[----:B------:R-:W-:Y:S01]  /*1c730*/  ISETP.GT.U32.AND P0, PT, R3, R154, PT ;  /* 0x0000009a0300720c */ /* 0x000fe20003f04070 */
[----:B------:R-:W-:Y:S02]  /*1c740*/  IMAD.MOV R5, RZ, RZ, -R5 ;  /* 0x000000ffff057224 */ /* 0x000fe400078e0a05 */
[----:B------:R-:W-:Y:S02]  /*1c750*/  IMAD.MOV R2, RZ, RZ, -R2 ;  /* 0x000000ffff027224 */ /* 0x000fe400078e0a02 */
[----:B------:R-:W-:Y:S02]  /*1c760*/  IMAD.MOV R6, RZ, RZ, -R6 ;  /* 0x000000ffff067224 */ /* 0x000fe400078e0a06 */
[----:B------:R-:W-:Y:S01]  /*1c770*/  @!P3 IMAD.IADD R155, R155, 0x1, -R3 ;  /* 0x000000019b9bb824 */ /* 0x000fe200078e0a03 */
[----:B------:R-:W-:Y:S01]  /*1c780*/  ISETP.GE.AND P3, PT, R200, RZ, PT ;  /* 0x000000ffc800720c */ /* 0x000fe20003f66270 */
[----:B------:R-:W-:-:S02]  /*1c790*/  IMAD R159, R3, R5, R159 ;  /* 0x00000005039f7224 */ /* 0x000fc400078e029f */
[----:B------:R-:W-:Y:S02]  /*1c7a0*/  IMAD R160, R3, R2, R160 ;  /* 0x0000000203a07224 */ /* 0x000fe400078e02a0 */
[----:B------:R-:W-:-:S04]  /*1c7b0*/  IMAD.HI.U32 R5, R4, R161, RZ ;  /* 0x000000a104057227 */ /* 0x000fc800078e00ff */
[C---:B------:R-:W-:Y:S02]  /*1c7c0*/  IMAD R158, R3.reuse, R6, R158 ;  /* 0x00000006039e7224 */ /* 0x040fe400078e029e */
[----:B------:R-:W-:Y:S01]  /*1c7d0*/  @!P1 IMAD.IADD R156, R156, 0x1, -R3 ;  /* 0x000000019c9c9824 */ /* 0x000fe200078e0a03 */
[----:B------:R-:W-:Y:S01]  /*1c7e0*/  ISETP.GT.U32.AND P1, PT, R3, R160, PT ;  /* 0x000000a00300720c */ /* 0x000fe20003f24070 */
[----:B------:R-:W-:Y:S02]  /*1c7f0*/  IMAD.MOV R5, RZ, RZ, -R5 ;  /* 0x000000ffff057224 */ /* 0x000fe400078e0a05 */
[--C-:B------:R-:W-:Y:S01]  /*1c800*/  @!P5 IMAD.IADD R153, R153, 0x1, -R3.reuse ;  /* 0x000000019999d824 */ /* 0x100fe200078e0a03 */
[C---:B------:R-:W-:Y:S01]  /*1c810*/  ISETP.GT.U32.AND P5, PT, R3.reuse, R158, PT ;  /* 0x0000009e0300720c */ /* 0x040fe20003fa4070 */
[----:B------:R-:W-:Y:S01]  /*1c820*/  @!P0 IMAD.IADD R154, R154, 0x1, -R3 ;  /* 0x000000019a9a8824 */ /* 0x000fe200078e0a03 */
[C---:B------:R-:W-:Y:S01]  /*1c830*/  ISETP.GT.U32.AND P0, PT, R3.reuse, R159, PT ;  /* 0x0000009f0300720c */ /* 0x040fe20003f04070 */
[----:B------:R-:W-:-:S02]  /*1c840*/  IMAD R161, R3, R5, R161 ;  /* 0x0000000503a17224 */ /* 0x000fc400078e02a1 */
[----:B------:R-:W-:-:S03]  /*1c850*/  @!P3 IMAD.MOV R155, RZ, RZ, -R155 ;  /* 0x000000ffff9bb224 */ /* 0x000fc600078e0a9b */
[C---:B------:R-:W-:Y:S01]  /*1c860*/  ISETP.GT.U32.AND P3, PT, R3.reuse, R161, PT ;  /* 0x000000a10300720c */ /* 0x040fe20003f64070 */
[--C-:B------:R-:W-:Y:S02]  /*1c870*/  @!P1 IMAD.IADD R160, R160, 0x1, -R3.reuse ;  /* 0x00000001a0a09824 */ /* 0x100fe400078e0a03 */
[----:B------:R-:W-:Y:S02]  /*1c880*/  IMAD.MOV.U32 R191, RZ, RZ, R162 ;  /* 0x000000ffffbf7224 */ /* 0x000fe400078e00a2 */
[--C-:B------:R-:W-:Y:S01]  /*1c890*/  @!P5 IMAD.IADD R158, R158, 0x1, -R3.reuse ;  /* 0x000000019e9ed824 */ /* 0x100fe200078e0a03 */
[----:B------:R-:W-:Y:S01]  /*1c8a0*/  ISETP.GE.AND P5, PT, R196, RZ, PT ;  /* 0x000000ffc400720c */ /* 0x000fe20003fa6270 */
[----:B------:R-:W-:Y:S01]  /*1c8b0*/  @!P4 IMAD.MOV R154, RZ, RZ, -R154 ;  /* 0x000000ffff9ac224 */ /* 0x000fe200078e0a9a */
[----:B------:R-:W-:Y:S01]  /*1c8c0*/  ISETP.GT.U32.AND P4, PT, R3, R160, PT ;  /* 0x000000a00300720c */ /* 0x000fe20003f84070 */
[----:B------:R-:W-:Y:S01]  /*1c8d0*/  @!P0 IMAD.IADD R159, R159, 0x1, -R3 ;  /* 0x000000019f9f8824 */ /* 0x000fe200078e0a03 */
[----:B------:R-:W-:Y:S01]  /*1c8e0*/  ISETP.GE.AND P0, PT, R192, RZ, PT ;  /* 0x000000ffc000720c */ /* 0x000fe20003f06270 */
[----:B------:R-:W-:-:S02]  /*1c8f0*/  IMAD.MOV.U32 R196, RZ, RZ, R191 ;  /* 0x000000ffffc47224 */ /* 0x000fc400078e00bf */
[----:B------:R-:W-:Y:S02]  /*1c900*/  IMAD.MOV.U32 R191, RZ, RZ, R189 ;  /* 0x000000ffffbf7224 */ /* 0x000fe400078e00bd */
[----:B------:R-:W-:Y:S02]  /*1c910*/  IMAD.MOV.U32 R192, RZ, RZ, R188 ;  /* 0x000000ffffc07224 */ /* 0x000fe400078e00bc */
[----:B------:R-:W-:Y:S02]  /*1c920*/  IMAD.MOV.U32 R189, RZ, RZ, R187 ;  /* 0x000000ffffbd7224 */ /* 0x000fe400078e00bb */
[--C-:B------:R-:W-:Y:S01]  /*1c930*/  @!P3 IMAD.IADD R161, R161, 0x1, -R3.reuse ;  /* 0x00000001a1a1b824 */ /* 0x100fe200078e0a03 */
[----:B------:R-:W-:Y:S01]  /*1c940*/  ISETP.GE.AND P3, PT, R193, RZ, PT ;  /* 0x000000ffc100720c */ /* 0x000fe20003f66270 */
[----:B------:R-:W-:Y:S01]  /*1c950*/  @!P4 IMAD.IADD R160, R160, 0x1, -R3 ;  /* 0x00000001a0a0c824 */ /* 0x000fe200078e0a03 */
[----:B------:R-:W-:Y:S02]  /*1c960*/  IABS R162, R194 ;  /* 0x000000c200a27213 */ /* 0x000fe40000000000 */
[----:B------:R-:W-:Y:S01]  /*1c970*/  ISETP.GE.AND P4, PT, R194, RZ, PT ;  /* 0x000000ffc200720c */ /* 0x000fe20003f86270 */
[----:B--2---:R-:W-:-:S02]  /*1c980*/  IMAD.MOV.U32 R187, RZ, RZ, R177 ;  /* 0x000000ffffbb7224 */ /* 0x004fc400078e00b1 */
[----:B------:R-:W-:Y:S01]  /*1c990*/  IMAD.MOV.U32 R177, RZ, RZ, R163 ;  /* 0x000000ffffb17224 */ /* 0x000fe200078e00a3 */
[----:B------:R-:W-:Y:S01]  /*1c9a0*/  IABS R163, R193 ;  /* 0x000000c100a37213 */ /* 0x000fe20000000000 */
[----:B------:R-:W-:Y:S02]  /*1c9b0*/  IMAD.MOV.U32 R188, RZ, RZ, R176 ;  /* 0x000000ffffbc7224 */ /* 0x000fe400078e00b0 */
[----:B------:R-:W-:Y:S01]  /*1c9c0*/  IMAD.MOV.U32 R193, RZ, RZ, R192 ;  /* 0x000000ffffc17224 */ /* 0x000fe200078e00c0 */
[----:B------:R-:W2:Y:S01]  /*1c9d0*/  LDL.LU R176, [R1+0x704] ;  /* 0x0007040001b07983 */ /* 0x000ea20000300800 */
        /* <DEDUP_REMOVED lines=8> */
[----:B------:R-:W-:Y:S02]  /*1ca60*/  IMAD.MOV.U32 R194, RZ, RZ, R189 ;  /* 0x000000ffffc27224 */ /* 0x000fe400078e00bd */
[----:B------:R-:W-:Y:S01]  /*1ca70*/  IMAD.MOV.U32 R205, RZ, RZ, R192 ;  /* 0x000000ffffcd7224 */ /* 0x000fe200078e00c0 */
[----:B------:R-:W4:Y:S01]  /*1ca80*/  LDL.LU R189, [R1+0x728] ;  /* 0x0007280001bd7983 */ /* 0x000f220000300800 */
[----:B------:R-:W-:-:S02]  /*1ca90*/  IMAD.MOV.U32 R193, RZ, RZ, R188 ;  /* 0x000000ffffc17224 */ /* 0x000fc400078e00bc */
[----:B------:R-:W-:Y:S01]  /*1caa0*/  IMAD.MOV.U32 R192, RZ, RZ, R187 ;  /* 0x000000ffffc07224 */ /* 0x000fe200078e00bb */
[----:B------:R-:W2:Y:S04]  /*1cab0*/  LDL.LU R188, [R1+0x754] ;  /* 0x0007540001bc7983 */ /* 0x000ea80000300800 */
[----:B------:R-:W3:Y:S01]  /*1cac0*/  LDL.LU R187, [R1+0x750] ;  /* 0x0007500001bb7983 */ /* 0x000ee20000300800 */
[C---:B------:R-:W-:Y:S01]  /*1cad0*/  ISETP.GT.U32.AND P6, PT, R3.reuse, R157, PT ;  /* 0x0000009d0300720c */ /* 0x040fe20003fc4070 */
[----:B------:R-:W-:Y:S01]  /*1cae0*/  @!P2 IMAD.MOV R153, RZ, RZ, -R153 ;  /* 0x000000ffff99a224 */ /* 0x000fe200078e0a99 */
[----:B------:R-:W-:Y:S01]  /*1caf0*/  ISETP.GT.U32.AND P2, PT, R3, R159, PT ;  /* 0x0000009f0300720c */ /* 0x000fe20003f44070 */
[----:B------:R-:W-:-:S10]  /*1cb00*/  IMAD.HI.U32 R2, R4, R162, RZ ;  /* 0x000000a204027227 */ /* 0x000fd400078e00ff */
[----:B------:R-:W-:-:S05]  /*1cb10*/  @!P6 IMAD.IADD R157, R157, 0x1, -R3 ;  /* 0x000000019d9de824 */ /* 0x000fca00078e0a03 */
[C---:B------:R-:W-:Y:S02]  /*1cb20*/  ISETP.GT.U32.AND P6, PT, R3.reuse, R157, PT ;  /* 0x0000009d0300720c */ /* 0x040fe40003fc4070 */
[----:B------:R-:W-:Y:S01]  /*1cb30*/  ISETP.GT.U32.AND P1, PT, R3, R158, PT ;  /* 0x0000009e0300720c */ /* 0x000fe20003f24070 */
[----:B------:R-:W-:-:S04]  /*1cb40*/  IMAD.MOV R2, RZ, RZ, -R2 ;  /* 0x000000ffff027224 */ /* 0x000fc800078e0a02 */
[----:B------:R-:W-:Y:S02]  /*1cb50*/  IMAD R162, R3, R2, R162 ;  /* 0x0000000203a27224 */ /* 0x000fe400078e02a2 */
[----:B------:R-:W-:-:S04]  /*1cb60*/  @!P2 IMAD.IADD R159, R159, 0x1, -R3 ;  /* 0x000000019f9fa824 */ /* 0x000fc800078e0a03 */
[----:B------:R-:W-:Y:S01]  /*1cb70*/  @!P6 IMAD.IADD R157, R157, 0x1, -R3 ;  /* 0x000000019d9de824 */ /* 0x000fe200078e0a03 */
[----:B------:R-:W-:Y:S01]  /*1cb80*/  ISETP.GE.AND P2, PT, R195, RZ, PT ;  /* 0x000000ffc300720c */ /* 0x000fe20003f46270 */
[----:B------:R-:W-:Y:S02]  /*1cb90*/  IMAD.MOV.U32 R195, RZ, RZ, R190 ;  /* 0x000000ffffc37224 */ /* 0x000fe400078e00be */
[----:B------:R-:W-:Y:S01]  /*1cba0*/  @!P5 IMAD.MOV R157, RZ, RZ, -R157 ;  /* 0x000000ffff9dd224 */ /* 0x000fe200078e0a9d */
[----:B------:R-:W-:Y:S01]  /*1cbb0*/  ISETP.GT.U32.AND P5, PT, R3, R162, PT ;  /* 0x000000a20300720c */ /* 0x000fe20003fa4070 */
[----:B------:R-:W-:Y:S01]  /*1cbc0*/  @!P1 IMAD.IADD R158, R158, 0x1, -R3 ;  /* 0x000000019e9e9824 */ /* 0x000fe200078e0a03 */
        /* <DEDUP_REMOVED lines=8> */
[----:B------:R-:W-:-:S05]  /*1cc50*/  @!P5 IMAD.IADD R162, R162, 0x1, -R3 ;  /* 0x00000001a2a2d824 */ /* 0x000fca00078e0a03 */
[----:B------:R-:W-:Y:S01]  /*1cc60*/  ISETP.GT.U32.AND P5, PT, R3, R162, PT ;  /* 0x000000a20300720c */ /* 0x000fe20003fa4070 */
[----:B------:R-:W-:Y:S02]  /*1cc70*/  IMAD.MOV.U32 R201, RZ, RZ, R193 ;  /* 0x000000ffffc97224 */ /* 0x000fe400078e00c1 */
[----:B------:R-:W-:Y:S02]  /*1cc80*/  IMAD.MOV.U32 R185, RZ, RZ, R177 ;  /* 0x000000ffffb97224 */ /* 0x000fe400078e00b1 */
[----:B------:R-:W-:Y:S02]  /*1cc90*/  IMAD.MOV.U32 R206, RZ, RZ, R194 ;  /* 0x000000ffffce7224 */ /* 0x000fe400078e00c2 */
[----:B------:R-:W-:Y:S01]  /*1cca0*/  IMAD.MOV.U32 R177, RZ, RZ, R166 ;  /* 0x000000ffffb17224 */ /* 0x000fe200078e00a6 */
[----:B------:R-:W-:Y:S01]  /*1ccb0*/  IABS R166, R196 ;  /* 0x000000c400a67213 */ /* 0x000fe20000000000 */
[----:B------:R-:W-:-:S04]  /*1ccc0*/  IMAD.MOV.U32 R202, RZ, RZ, R192 ;  /* 0x000000ffffca7224 */ /* 0x000fc800078e00c0 */
[----:B------:R-:W-:Y:S01]  /*1ccd0*/  @!P5 IMAD.IADD R162, R162, 0x1, -R3 ;  /* 0x00000001a2a2d824 */ /* 0x000fe200078e0a03 */
[----:B------:R-:W-:Y:S01]  /*1cce0*/  ISETP.GE.AND P5, PT, R196, RZ, PT ;  /* 0x000000ffc400720c */ /* 0x000fe20003fa6270 */
[----:B----4-:R-:W-:Y:S02]  /*1ccf0*/  IMAD.MOV.U32 R191, RZ, RZ, R189 ;  /* 0x000000ffffbf7224 */ /* 0x010fe400078e00bd */
[----:B--2---:R-:W-:Y:S02]  /*1cd00*/  IMAD.MOV.U32 R189, RZ, RZ, R188 ;  /* 0x000000ffffbd7224 */ /* 0x004fe400078e00bc */
[----:B---3--:R-:W-:Y:S02]  /*1cd10*/  IMAD.MOV.U32 R188, RZ, RZ, R187 ;  /* 0x000000ffffbc7224 */ /* 0x008fe400078e00bb */
        /* <DEDUP_REMOVED lines=10> */
[----:B------:R-:W2:Y:S01]  /*1cdc0*/  LDL.LU R170, [R1+0x6dc] ;  /* 0x0006dc0001aa7983 */ /* 0x000ea20000300800 */
        /* <DEDUP_REMOVED lines=8> */
[----:B------:R-:W4:Y:S01]  /*1ce50*/  LDL.LU R183, [R1+0x784] ;  /* 0x0007840001b77983 */ /* 0x000f220000300800 */
[----:B------:R-:W-:-:S03]  /*1ce60*/  IMAD.MOV.U32 R180, RZ, RZ, R251 ;  /* 0x000000ffffb47224 */ /* 0x000fc600078e00fb */
[----:B------:R-:W4:Y:S04]  /*1ce70*/  LDL.LU R182, [R1+0x738] ;  /* 0x0007380001b67983 */ /* 0x000f280000300800 */
[----:B------:R-:W4:Y:S01]  /*1ce80*/  LDL.LU R251, [R1+0x768] ;  /* 0x0007680001fb7983 */ /* 0x000f220000300800 */
[----:B------:R-:W-:Y:S01]  /*1ce90*/  ISETP.GE.AND P6, PT, R199, RZ, PT ;  /* 0x000000ffc700720c */ /* 0x000fe20003fc6270 */
[----:B------:R-:W-:-:S04]  /*1cea0*/  IMAD.HI.U32 R2, R4, R163, RZ ;  /* 0x000000a304027227 */ /* 0x000fc800078e00ff */
[----:B------:R-:W-:-:S08]  /*1ceb0*/  IMAD.MOV R2, RZ, RZ, -R2 ;  /* 0x000000ffff027224 */ /* 0x000fd000078e0a02 */
[----:B------:R-:W-:Y:S01]  /*1cec0*/  @!P6 IMAD.MOV R156, RZ, RZ, -R156 ;  /* 0x000000ffff9ce224 */ /* 0x000fe200078e0a9c */
[----:B------:R-:W-:Y:S01]  /*1ced0*/  ISETP.GE.AND P6, PT, R198, RZ, PT ;  /* 0x000000ffc600720c */ /* 0x000fe20003fc6270 */
[----:B------:R-:W-:Y:S02]  /*1cee0*/  IMAD R163, R3, R2, R163 ;  /* 0x0000000203a37224 */ /* 0x000fe400078e02a3 */
[----:B------:R-:W-:-:S03]  /*1cef0*/  @!P1 IMAD.MOV R160, RZ, RZ, -R160 ;  /* 0x000000ffffa09224 */ /* 0x000fc600078e0aa0 */
[C---:B------:R-:W-:Y:S01]  /*1cf00*/  ISETP.GT.U32.AND P1, PT, R3.reuse, R163, PT ;  /* 0x000000a30300720c */ /* 0x040fe20003f24070 */
[----:B------:R-:W-:Y:S01]  /*1cf10*/  @!P0 IMAD.MOV R158, RZ, RZ, -R158 ;  /* 0x000000ffff9e8224 */ /* 0x000fe200078e0a9e */
[----:B------:R-:W-:-:S05]  /*1cf20*/  ISETP.GT.U32.AND P0, PT, R3, R161, PT ;  /* 0x000000a10300720c */ /* 0x000fca0003f04070 */
[----:B------:R-:W-:Y:S01]  /*1cf30*/  @!P6 IMAD.MOV R159, RZ, RZ, -R159 ;  /* 0x000000ffff9fe224 */ /* 0x000fe200078e0a9f */
[----:B------:R-:W-:Y:S02]  /*1cf40*/  ISETP.GE.AND P6, PT, R164, RZ, PT ;  /* 0x000000ffa400720c */ /* 0x000fe40003fc6270 */
[----:B------:R-:W-:Y:S01]  /*1cf50*/  IABS R164, R164 ;  /* 0x000000a400a47213 */ /* 0x000fe20000000000 */
[----:B------:R-:W-:Y:S01]  /*1cf60*/  IMAD.MOV.U32 R190, RZ, RZ, R165 ;  /* 0x000000ffffbe7224 */ /* 0x000fe200078e00a5 */
[----:B------:R-:W-:-:S03]  /*1cf70*/  IABS R165, R197 ;  /* 0x000000c500a57213 */ /* 0x000fc60000000000 */
[----:B------:R-:W-:-:S04]  /*1cf80*/  IMAD.HI.U32 R6, R4, R164, RZ ;  /* 0x000000a404067227 */ /* 0x000fc800078e00ff */
[----:B------:R-:W-:-:S04]  /*1cf90*/  IMAD.HI.U32 R5, R4, R165, RZ ;  /* 0x000000a504057227 */ /* 0x000fc800078e00ff */
[----:B------:R-:W-:Y:S02]  /*1cfa0*/  IMAD.MOV R6, RZ, RZ, -R6 ;  /* 0x000000ffff067224 */ /* 0x000fe400078e0a06 */
[--C-:B------:R-:W-:Y:S02]  /*1cfb0*/  @!P1 IMAD.IADD R163, R163, 0x1, -R3.reuse ;  /* 0x00000001a3a39824 */ /* 0x100fe400078e0a03 */
[----:B------:R-:W-:Y:S02]  /*1cfc0*/  @!P0 IMAD.IADD R161, R161, 0x1, -R3 ;  /* 0x00000001a1a18824 */ /* 0x000fe400078e0a03 */
[----:B------:R-:W-:Y:S01]  /*1cfd0*/  IMAD.MOV R5, RZ, RZ, -R5 ;  /* 0x000000ffff057224 */ /* 0x000fe200078e0a05 */
[C---:B------:R-:W-:Y:S01]  /*1cfe0*/  ISETP.GT.U32.AND P1, PT, R3.reuse, R163, PT ;  /* 0x000000a30300720c */ /* 0x040fe20003f24070 */
        /* <DEDUP_REMOVED lines=10> */
[----:B------:R-:W-:Y:S01]  /*1d090*/  @!P1 IMAD.IADD R163, R163, 0x1, -R3 ;  /* 0x00000001a3a39824 */ /* 0x000fe200078e0a03 */
[----:B------:R-:W-:Y:S01]  /*1d0a0*/  ISETP.GT.U32.AND P1, PT, R3, R166, PT ;  /* 0x000000a60300720c */ /* 0x000fe20003f24070 */
[----:B------:R-:W-:Y:S02]  /*1d0b0*/  IMAD.MOV.U32 R195, RZ, RZ, R188 ;  /* 0x000000ffffc37224 */ /* 0x000fe400078e00bc */
[----:B------:R-:W-:Y:S02]  /*1d0c0*/  IMAD.MOV.U32 R188, RZ, RZ, R181 ;  /* 0x000000ffffbc7224 */ /* 0x000fe400078e00b5 */
[----:B------:R-:W-:Y:S02]  /*1d0d0*/  IMAD.MOV.U32 R181, RZ, RZ, R179 ;  /* 0x000000ffffb57224 */ /* 0x000fe400078e00b3 */
[----:B------:R-:W-:Y:S01]  /*1d0e0*/  IMAD.MOV.U32 R179, RZ, RZ, R168 ;  /* 0x000000ffffb37224 */ /* 0x000fe200078e00a8 */
[----:B------:R-:W-:Y:S01]  /*1d0f0*/  IABS R168, R205 ;  /* 0x000000cd00a87213 */ /* 0x000fe20000000000 */
[----:B------:R-:W-:-:S02]  /*1d100*/  @!P2 IMAD.IADD R164, R164, 0x1, -R3 ;  /* 0x00000001a4a4a824 */ /* 0x000fc400078e0a03 */
[----:B------:R-:W-:Y:S02]  /*1d110*/  @!P4 IMAD.IADD R165, R165, 0x1, -R3 ;  /* 0x00000001a5a5c824 */ /* 0x000fe400078e0a03 */
[----:B------:R-:W-:Y:S01]  /*1d120*/  IMAD.HI.U32 R5, R4, R168, RZ ;  /* 0x000000a804057227 */ /* 0x000fe200078e00ff */
[----:B------:R-:W-:-:S03]  /*1d130*/  ISETP.GT.U32.AND P4, PT, R3, R164, PT ;  /* 0x000000a40300720c */ /* 0x000fc60003f84070 */
[----:B------:R-:W-:Y:S02]  /*1d140*/  IMAD.MOV R5, RZ, RZ, -R5 ;  /* 0x000000ffff057224 */ /* 0x000fe400078e0a05 */
[----:B------:R-:W-:Y:S02]  /*1d150*/  @!P1 IMAD.IADD R166, R166, 0x1, -R3 ;  /* 0x00000001a6a69824 */ /* 0x000fe400078e0a03 */
[----:B------:R-:W-:-:S03]  /*1d160*/  IMAD R168, R3, R5, R168 ;  /* 0x0000000503a87224 */ /* 0x000fc600078e02a8 */
[----:B------:R-:W-:-:S03]  /*1d170*/  ISETP.GT.U32.AND P1, PT, R3, R166, PT ;  /* 0x000000a60300720c */ /* 0x000fc60003f24070 */
[----:B------:R-:W-:Y:S01]  /*1d180*/  @!P4 IMAD.IADD R164, R164, 0x1, -R3 ;  /* 0x00000001a4a4c824 */ /* 0x000fe200078e0a03 */
[----:B------:R-:W-:Y:S01]  /*1d190*/  ISETP.GT.U32.AND P4, PT, R3, R168, PT ;  /* 0x000000a80300720c */ /* 0x000fe20003f84070 */
[----:B------:R-:W-:Y:S01]  /*1d1a0*/  IMAD.MOV.U32 R200, RZ, RZ, R169 ;  /* 0x000000ffffc87224 */ /* 0x000fe200078e00a9 */
[----:B------:R-:W-:Y:S01]  /*1d1b0*/  ISETP.GE.AND P0, PT, R197, RZ, PT ;  /* 0x000000ffc500720c */ /* 0x000fe20003f06270 */
[----:B------:R-:W-:Y:S02]  /*1d1c0*/  IMAD.MOV.U32 R197, RZ, RZ, R178 ;  /* 0x000000ffffc57224 */ /* 0x000fe400078e00b2 */
[----:B------:R-:W-:Y:S01]  /*1d1d0*/  IMAD.MOV.U32 R178, RZ, RZ, R167 ;  /* 0x000000ffffb27224 */ /* 0x000fe200078e00a7 */
[----:B------:R-:W-:-:S03]  /*1d1e0*/  IABS R167, R202 ;  /* 0x000000ca00a77213 */ /* 0x000fc60000000000 */
[--C-:B------:R-:W-:Y:S01]  /*1d1f0*/  @!P1 IMAD.IADD R166, R166, 0x1, -R3.reuse ;  /* 0x00000001a6a69824 */ /* 0x100fe200078e0a03 */
[----:B------:R-:W-:Y:S01]  /*1d200*/  ISETP.GE.AND P1, PT, R202, RZ, PT ;  /* 0x000000ffca00720c */ /* 0x000fe20003f26270 */
[----:B------:R-:W-:Y:S02]  /*1d210*/  IMAD.MOV.U32 R202, RZ, RZ, R200 ;  /* 0x000000ffffca7224 */ /* 0x000fe400078e00c8 */
[----:B------:R-:W-:Y:S02]  /*1d220*/  IMAD.MOV.U32 R200, RZ, RZ, R196 ;  /* 0x000000ffffc87224 */ /* 0x000fe400078e00c4 */
[----:B------:R-:W-:Y:S01]  /*1d230*/  @!P4 IMAD.IADD R168, R168, 0x1, -R3 ;  /* 0x00000001a8a8c824 */ /* 0x000fe200078e0a03 */
[----:B------:R-:W-:Y:S01]  /*1d240*/  ISETP.GE.AND P4, PT, R205, RZ, PT ;  /* 0x000000ffcd00720c */ /* 0x000fe20003f86270 */
[----:B--2---:R-:W-:-:S04]  /*1d250*/  IMAD.MOV.U32 R199, RZ, RZ, R170 ;  /* 0x000000ffffc77224 */ /* 0x004fc800078e00aa */
[----:B------:R-:W-:-:S04]  /*1d260*/  IMAD.MOV.U32 R204, RZ, RZ, R199 ;  /* 0x000000ffffcc7224 */ /* 0x000fc800078e00c7 */
[----:B------:R-:W-:Y:S02]  /*1d270*/  IMAD.MOV.U32 R205, RZ, RZ, R204 ;  /* 0x000000ffffcd7224 */ /* 0x000fe400078e00cc */
[----:B------:R-:W-:Y:S02]  /*1d280*/  IMAD.MOV.U32 R204, RZ, RZ, R200 ;  /* 0x000000ffffcc7224 */ /* 0x000fe400078e00c8 */
[----:B---3--:R-:W-:Y:S02]  /*1d290*/  IMAD.MOV.U32 R200, RZ, RZ, R184 ;  /* 0x000000ffffc87224 */ /* 0x008fe400078e00b8 */
[----:B----4-:R-:W-:Y:S02]  /*1d2a0*/  IMAD.MOV.U32 R184, RZ, RZ, R183 ;  /* 0x000000ffffb87224 */ /* 0x010fe400078e00b7 */
[----:B------:R-:W-:Y:S02]  /*1d2b0*/  IMAD.MOV.U32 R183, RZ, RZ, R182 ;  /* 0x000000ffffb77224 */ /* 0x000fe400078e00b6 */
[----:B------:R-:W-:-:S02]  /*1d2c0*/  IMAD.MOV.U32 R182, RZ, RZ, R251 ;  /* 0x000000ffffb67224 */ /* 0x000fc400078e00fb */
[----:B------:R-:W2:Y:S04]  /*1d2d0*/  LDL.LU R251, [R1+0x770] ;  /* 0x0007700001fb7983 */ /* 0x000ea80000300800 */
[----:B------:R-:W3:Y:S04]  /*1d2e0*/  LDL.LU R215, [R1+0x6f0] ;  /* 0x0006f00001d77983 */ /* 0x000ee80000300800 */
[----:B------:R-:W4:Y:S04]  /*1d2f0*/  LDL.LU R214, [R1+0x6f4] ;  /* 0x0006f40001d67983 */ /* 0x000f280000300800 */
[----:B------:R-:W2:Y:S01]  /*1d300*/  LDL.LU R213, [R1+0x6f8] ;  /* 0x0006f80001d57983 */ /* 0x000ea20000300800 */
[----:B------:R-:W-:-:S04]  /*1d310*/  IMAD.HI.U32 R2, R4, R167, RZ ;  /* 0x000000a704027227 */ /* 0x000fc800078e00ff */
[----:B------:R-:W-:Y:S01]  /*1d320*/  IMAD.MOV R2, RZ, RZ, -R2 ;  /* 0x000000ffff027224 */ /* 0x000fe200078e0a02 */
[----:B------:R-:W-:-:S03]  /*1d330*/  IABS R169, R208 ;  /* 0x000000d000a97213 */ /* 0x000fc60000000000 */
[C---:B------:R-:W-:Y:S02]  /*1d340*/  IMAD R167, R3.reuse, R2, R167 ;  /* 0x0000000203a77224 */ /* 0x040fe400078e02a7 */
[----:B------:R-:W-:Y:S01]  /*1d350*/  @!P3 IMAD.MOV R163, RZ, RZ, -R163 ;  /* 0x000000ffffa3b224 */ /* 0x000fe200078e0aa3 */
[C---:B------:R-:W-:Y:S02]  /*1d360*/  ISETP.GT.U32.AND P3, PT, R3.reuse, R165, PT ;  /* 0x000000a50300720c */ /* 0x040fe40003f64070 */
[----:B------:R-:W-:Y:S01]  /*1d370*/  ISETP.GT.U32.AND P2, PT, R3, R167, PT ;  /* 0x000000a70300720c */ /* 0x000fe20003f44070 */
[----:B------:R-:W-:-:S04]  /*1d380*/  IMAD.HI.U32 R2, R4, R169, RZ ;  /* 0x000000a904027227 */ /* 0x000fc800078e00ff */
[----:B------:R-:W-:Y:S01]  /*1d390*/  IMAD.MOV R2, RZ, RZ, -R2 ;  /* 0x000000ffff027224 */ /* 0x000fe200078e0a02 */
[----:B------:R-:W-:-:S03]  /*1d3a0*/  IABS R170, R203 ;  /* 0x000000cb00aa7213 */ /* 0x000fc60000000000 */
[----:B------:R-:W-:Y:S02]  /*1d3b0*/  IMAD R169, R3, R2, R169 ;  /* 0x0000000203a97224 */ /* 0x000fe400078e02a9 */
[--C-:B------:R-:W-:Y:S02]  /*1d3c0*/  @!P3 IMAD.IADD R165, R165, 0x1, -R3.reuse ;  /* 0x00000001a5a5b824 */ /* 0x100fe400078e0a03 */
[----:B------:R-:W-:Y:S01]  /*1d3d0*/  @!P2 IMAD.IADD R167, R167, 0x1, -R3 ;  /* 0x00000001a7a7a824 */ /* 0x000fe200078e0a03 */
[----:B------:R-:W-:Y:S01]  /*1d3e0*/  ISETP.GT.U32.AND P3, PT, R3, R169, PT ;  /* 0x000000a90300720c */ /* 0x000fe20003f64070 */
[----:B------:R-:W-:-:S03]  /*1d3f0*/  IMAD.HI.U32 R2, R4, R170, RZ ;  /* 0x000000aa04027227 */ /* 0x000fc600078e00ff */
[----:B------:R-:W-:Y:S01]  /*1d400*/  ISETP.GT.U32.AND P2, PT, R3, R167, PT ;  /* 0x000000a70300720c */ /* 0x000fe20003f44070 */
[----:B------:R-:W-:Y:S01]  /*1d410*/  IMAD.MOV.U32 R198, RZ, RZ, R171 ;  /* 0x000000ffffc67224 */ /* 0x000fe200078e00ab */
[----:B------:R-:W-:Y:S01]  /*1d420*/  IABS R171, R201 ;  /* 0x000000c900ab7213 */ /* 0x000fe20000000000 */
[----:B------:R-:W-:-:S04]  /*1d430*/  IMAD.MOV R2, RZ, RZ, -R2 ;  /* 0x000000ffff027224 */ /* 0x000fc800078e0a02 */
[----:B------:R-:W-:Y:S02]  /*1d440*/  IMAD R170, R3, R2, R170 ;  /* 0x0000000203aa7224 */ /* 0x000fe400078e02aa */
[----:B------:R-:W-:-:S04]  /*1d450*/  IMAD.HI.U32 R2, R4, R171, RZ ;  /* 0x000000ab04027227 */ /* 0x000fc800078e00ff */
[----:B------:R-:W-:Y:S02]  /*1d460*/  IMAD.MOV.U32 R199, RZ, RZ, R197 ;  /* 0x000000ffffc77224 */ /* 0x000fe400078e00c5 */
[----:B------:R-:W-:Y:S02]  /*1d470*/  IMAD.MOV.U32 R197, RZ, RZ, R176 ;  /* 0x000000ffffc57224 */ /* 0x000fe400078e00b0 */
[----:B------:R-:W-:Y:S01]  /*1d480*/  IMAD.MOV.U32 R176, RZ, RZ, R172 ;  /* 0x000000ffffb07224 */ /* 0x000fe200078e00ac */
[----:B------:R-:W-:Y:S01]  /*1d490*/  IABS R172, R206 ;  /* 0x000000ce00ac7213 */ /* 0x000fe20000000000 */
[----:B------:R-:W-:Y:S02]  /*1d4a0*/  IMAD.MOV R2, RZ, RZ, -R2 ;  /* 0x000000ffff027224 */ /* 0x000fe400078e0a02 */
[--C-:B------:R-:W-:Y:S02]  /*1d4b0*/  @!P3 IMAD.IADD R169, R169, 0x1, -R3.reuse ;  /* 0x00000001a9a9b824 */ /* 0x100fe400078e0a03 */
[----:B------:R-:W-:Y:S01]  /*1d4c0*/  @!P2 IMAD.IADD R167, R167, 0x1, -R3 ;  /* 0x00000001a7a7a824 */ /* 0x000fe200078e0a03 */
[----:B------:R-:W-:Y:S01]  /*1d4d0*/  ISETP.GT.U32.AND P2, PT, R3, R170, PT ;  /* 0x000000aa0300720c */ /* 0x000fe20003f44070 */
[----:B------:R-:W-:-:S02]  /*1d4e0*/  IMAD.MOV.U32 R196, RZ, RZ, R185 ;  /* 0x000000ffffc47224 */ /* 0x000fc400078e00b9 */
[----:B------:R-:W-:Y:S01]  /*1d4f0*/  IMAD.MOV.U32 R185, RZ, RZ, R173 ;  /* 0x000000ffffb97224 */ /* 0x000fe200078e00ad */
[----:B------:R-:W-:Y:S01]  /*1d500*/  IABS R173, R207 ;  /* 0x000000cf00ad7213 */ /* 0x000fe20000000000 */
[C---:B------:R-:W-:Y:S02]  /*1d510*/  IMAD R171, R3.reuse, R2, R171 ;  /* 0x0000000203ab7224 */ /* 0x040fe400078e02ab */
[----:B------:R-:W-:Y:S01]  /*1d520*/  @!P0 IMAD.MOV R165, RZ, RZ, -R165 ;  /* 0x000000ffffa58224 */ /* 0x000fe200078e0aa5 */
        /* <DEDUP_REMOVED lines=8> */
[----:B------:R-:W-:Y:S01]  /*1d5b0*/  @!P2 IMAD.IADD R170, R170, 0x1, -R3 ;  /* 0x00000001aaaaa824 */ /* 0x000fe200078e0a03 */
[C---:B------:R-:W-:Y:S01]  /*1d5c0*/  ISETP.GT.U32.AND P2, PT, R3.reuse, R168, PT ;  /* 0x000000a80300720c */ /* 0x040fe20003f44070 */
[----:B------:R-:W-:Y:S02]  /*1d5d0*/  IMAD R173, R3, R2, R173 ;  /* 0x0000000203ad7224 */ /* 0x000fe400078e02ad */
[--C-:B------:R-:W-:Y:S01]  /*1d5e0*/  @!P0 IMAD.IADD R169, R169, 0x1, -R3.reuse ;  /* 0x00000001a9a98824 */ /* 0x100fe200078e0a03 */
[----:B------:R-:W-:Y:S01]  /*1d5f0*/  ISETP.GT.U32.AND P0, PT, R3, R172, PT ;  /* 0x000000ac0300720c */ /* 0x000fe20003f04070 */
[----:B------:R-:W-:Y:S01]  /*1d600*/  @!P1 IMAD.IADD R171, R171, 0x1, -R3 ;  /* 0x00000001abab9824 */ /* 0x000fe200078e0a03 */
[----:B------:R-:W-:Y:S01]  /*1d610*/  ISETP.GT.U32.AND P1, PT, R3, R173, PT ;  /* 0x000000ad0300720c */ /* 0x000fe20003f24070 */
[----:B------:R-:W-:Y:S01]  /*1d620*/  @!P5 IMAD.MOV R166, RZ, RZ, -R166 ;  /* 0x000000ffffa6d224 */ /* 0x000fe200078e0aa6 */
[----:B------:R-:W-:Y:S01]  /*1d630*/  ISETP.GE.AND P5, PT, R203, RZ, PT ;  /* 0x000000ffcb00720c */ /* 0x000fe20003fa6270 */
[----:B------:R-:W-:-:S02]  /*1d640*/  IMAD.MOV.U32 R203, RZ, RZ, R200 ;  /* 0x000000ffffcb7224 */ /* 0x000fc400078e00c8 */
[----:B------:R-:W-:Y:S02]  /*1d650*/  IMAD.MOV.U32 R200, RZ, RZ, R198 ;  /* 0x000000ffffc87224 */ /* 0x000fe400078e00c6 */
[----:B------:R-:W-:Y:S02]  /*1d660*/  IMAD.MOV.U32 R198, RZ, RZ, R196 ;  /* 0x000000ffffc67224 */ /* 0x000fe400078e00c4 */
[----:B------:R-:W-:Y:S02]  /*1d670*/  @!P2 IMAD.IADD R168, R168, 0x1, -R3 ;  /* 0x00000001a8a8a824 */ /* 0x000fe400078e0a03 */
[----:B------:R-:W-:Y:S02]  /*1d680*/  IMAD.MOV.U32 R196, RZ, RZ, R193 ;  /* 0x000000ffffc47224 */ /* 0x000fe400078e00c1 */
[----:B------:R-:W-:Y:S02]  /*1d690*/  IMAD.MOV.U32 R193, RZ, RZ, R188 ;  /* 0x000000ffffc17224 */ /* 0x000fe400078e00bc */
[----:B------:R-:W-:Y:S01]  /*1d6a0*/  IMAD.MOV.U32 R188, RZ, RZ, R175 ;  /* 0x000000ffffbc7224 */ /* 0x000fe200078e00af */
[----:B------:R-:W-:Y:S01]  /*1d6b0*/  IABS R175, R202 ;  /* 0x000000ca00af7213 */ /* 0x000fe20000000000 */
[----:B------:R-:W-:-:S02]  /*1d6c0*/  @!P0 IMAD.IADD R172, R172, 0x1, -R3 ;  /* 0x00000001acac8824 */ /* 0x000fc400078e0a03 */
[----:B------:R-:W-:Y:S01]  /*1d6d0*/  @!P6 IMAD.MOV R164, RZ, RZ, -R164 ;  /* 0x000000ffffa4e224 */ /* 0x000fe200078e0aa4 */
[C---:B------:R-:W-:Y:S01]  /*1d6e0*/  ISETP.GT.U32.AND P6, PT, R3.reuse, R170, PT ;  /* 0x000000aa0300720c */ /* 0x040fe20003fc4070 */
[----:B------:R-:W-:Y:S01]  /*1d6f0*/  @!P4 IMAD.MOV R168, RZ, RZ, -R168 ;  /* 0x000000ffffa8c224 */ /* 0x000fe200078e0aa8 */
[----:B------:R-:W-:Y:S01]  /*1d700*/  ISETP.GT.U32.AND P4, PT, R3, R171, PT ;  /* 0x000000ab0300720c */ /* 0x000fe20003f84070 */
[----:B------:R-:W-:Y:S01]  /*1d710*/  @!P1 IMAD.IADD R173, R173, 0x1, -R3 ;  /* 0x00000001adad9824 */ /* 0x000fe200078e0a03 */
[----:B------:R-:W-:Y:S01]  /*1d720*/  ISETP.GT.U32.AND P1, PT, R3, R172, PT ;  /* 0x000000ac0300720c */ /* 0x000fe20003f24070 */
[----:B------:R-:W-:Y:S01]  /*1d730*/  IMAD.HI.U32 R5, R4, R175, RZ ;  /* 0x000000af04057227 */ /* 0x000fe200078e00ff */
[----:B------:R-:W-:-:S03]  /*1d740*/  ISETP.GE.AND P2, PT, R201, RZ, PT ;  /* 0x000000ffc900720c */ /* 0x000fc60003f46270 */
[----:B------:R-:W-:Y:S02]  /*1d750*/  IMAD.MOV R5, RZ, RZ, -R5 ;  /* 0x000000ffff057224 */ /* 0x000fe400078e0a05 */
[----:B------:R-:W-:Y:S02]  /*1d760*/  IMAD.MOV.U32 R201, RZ, RZ, R197 ;  /* 0x000000ffffc97224 */ /* 0x000fe400078e00c5 */
[----:B------:R-:W-:Y:S02]  /*1d770*/  IMAD.MOV.U32 R197, RZ, RZ, R192 ;  /* 0x000000ffffc57224 */ /* 0x000fe400078e00c0 */
[----:B------:R-:W-:Y:S02]  /*1d780*/  IMAD.MOV.U32 R192, RZ, RZ, R185 ;  /* 0x000000ffffc07224 */ /* 0x000fe400078e00b9 */
[----:B------:R-:W-:Y:S01]  /*1d790*/  IMAD.MOV.U32 R185, RZ, RZ, R174 ;  /* 0x000000ffffb97224 */ /* 0x000fe200078e00ae */
[----:B------:R-:W-:Y:S01]  /*1d7a0*/  IABS R174, R205 ;  /* 0x000000cd00ae7213 */ /* 0x000fe20000000000 */
[----:B------:R-:W-:-:S02]  /*1d7b0*/  IMAD R175, R3, R5, R175 ;  /* 0x0000000503af7224 */ /* 0x000fc400078e02af */
[--C-:B------:R-:W-:Y:S01]  /*1d7c0*/  @!P6 IMAD.IADD R170, R170, 0x1, -R3.reuse ;  /* 0x00000001aaaae824 */ /* 0x100fe200078e0a03 */
[----:B------:R-:W-:Y:S01]  /*1d7d0*/  ISETP.GE.AND P6, PT, R206, RZ, PT ;  /* 0x000000ffce00720c */ /* 0x000fe20003fc6270 */
[----:B------:R-:W-:Y:S02]  /*1d7e0*/  @!P4 IMAD.IADD R171, R171, 0x1, -R3 ;  /* 0x00000001ababc824 */ /* 0x000fe400078e0a03 */
[----:B------:R-:W-:Y:S02]  /*1d7f0*/  IMAD.MOV.U32 R206, RZ, RZ, R198 ;  /* 0x000000ffffce7224 */ /* 0x000fe400078e00c6 */
[----:B------:R-:W-:Y:S02]  /*1d800*/  IMAD.MOV.U32 R198, RZ, RZ, R193 ;  /* 0x000000ffffc67224 */ /* 0x000fe400078e00c1 */
[----:B------:R-:W-:Y:S01]  /*1d810*/  @!P1 IMAD.IADD R172, R172, 0x1, -R3 ;  /* 0x00000001acac9824 */ /* 0x000fe200078e0a03 */
[----:B------:R-:W-:Y:S01]  /*1d820*/  ISETP.GT.U32.AND P1, PT, R3, R175, PT ;  /* 0x000000af0300720c */ /* 0x000fe20003f24070 */
[----:B------:R-:W-:-:S02]  /*1d830*/  IMAD.MOV.U32 R193, RZ, RZ, R192 ;  /* 0x000000ffffc17224 */ /* 0x000fc400078e00c0 */
[----:B------:R-:W-:Y:S02]  /*1d840*/  IMAD.MOV.U32 R192, RZ, RZ, R188 ;  /* 0x000000ffffc07224 */ /* 0x000fe400078e00bc */
[----:B------:R-:W-:-:S04]  /*1d850*/  IMAD.HI.U32 R2, R4, R174, RZ ;  /* 0x000000ae04027227 */ /* 0x000fc800078e00ff */
[----:B------:R-:W-:Y:S01]  /*1d860*/  @!P2 IMAD.MOV R171, RZ, RZ, -R171 ;  /* 0x000000ffffaba224 */ /* 0x000fe200078e0aab */
[----:B------:R-:W-:Y:S01]  /*1d870*/  ISETP.GE.AND P2, PT, R202, RZ, PT ;  /* 0x000000ffca00720c */ /* 0x000fe20003f46270 */
[----:B------:R-:W-:Y:S02]  /*1d880*/  IMAD.MOV.U32 R188, RZ, RZ, R185 ;  /* 0x000000ffffbc7224 */ /* 0x000fe400078e00b9 */
[----:B------:R-:W-:Y:S02]  /*1d890*/  IMAD.MOV.U32 R185, RZ, RZ, R180 ;  /* 0x000000ffffb97224 */ /* 0x000fe400078e00b4 */
[----:B------:R-:W-:Y:S02]  /*1d8a0*/  IMAD.MOV.U32 R202, RZ, RZ, R201 ;  /* 0x000000ffffca7224 */ /* 0x000fe400078e00c9 */
[----:B------:R-:W-:Y:S01]  /*1d8b0*/  IMAD.MOV.U32 R180, RZ, RZ, R176 ;  /* 0x000000ffffb47224 */ /* 0x000fe200078e00b0 */
[----:B------:R-:W-:Y:S01]  /*1d8c0*/  IABS R176, R204 ;  /* 0x000000cc00b07213 */ /* 0x000fe20000000000 */
[----:B------:R-:W-:-:S02]  /*1d8d0*/  IMAD.MOV.U32 R201, RZ, RZ, R200 ;  /* 0x000000ffffc97224 */ /* 0x000fc400078e00c8 */
[----:B------:R-:W-:Y:S02]  /*1d8e0*/  IMAD.MOV R2, RZ, RZ, -R2 ;  /* 0x000000ffff027224 */ /* 0x000fe400078e0a02 */
[----:B------:R-:W-:Y:S02]  /*1d8f0*/  IMAD.MOV.U32 R200, RZ, RZ, R199 ;  /* 0x000000ffffc87224 */ /* 0x000fe400078e00c7 */
[----:B------:R-:W-:Y:S02]  /*1d900*/  IMAD.MOV.U32 R199, RZ, RZ, R198 ;  /* 0x000000ffffc77224 */ /* 0x000fe400078e00c6 */
[----:B------:R-:W-:Y:S02]  /*1d910*/  IMAD.MOV.U32 R198, RZ, RZ, R197 ;  /* 0x000000ffffc67224 */ /* 0x000fe400078e00c5 */
[----:B------:R-:W-:Y:S02]  /*1d920*/  IMAD.MOV.U32 R197, RZ, RZ, R196 ;  /* 0x000000ffffc57224 */ /* 0x000fe400078e00c4 */
[----:B------:R-:W-:-:S02]  /*1d930*/  IMAD R174, R3, R2, R174 ;  /* 0x0000000203ae7224 */ /* 0x000fc400078e02ae */
[----:B------:R-:W-:Y:S02]  /*1d940*/  IMAD.MOV.U32 R196, RZ, RZ, R195 ;  /* 0x000000ffffc47224 */ /* 0x000fe400078e00c3 */
[----:B------:R-:W-:-:S04]  /*1d950*/  IMAD.HI.U32 R2, R4, R176, RZ ;  /* 0x000000b004027227 */ /* 0x000fc800078e00ff */
[----:B------:R-:W-:Y:S02]  /*1d960*/  IMAD.MOV.U32 R195, RZ, RZ, R194 ;  /* 0x000000ffffc37224 */ /* 0x000fe400078e00c2 */
[----:B------:R-:W-:Y:S02]  /*1d970*/  IMAD.MOV.U32 R194, RZ, RZ, R191 ;  /* 0x000000ffffc27224 */ /* 0x000fe400078e00bf */
[----:B------:R-:W-:Y:S02]  /*1d980*/  IMAD.MOV.U32 R191, RZ, RZ, R190 ;  /* 0x000000ffffbf7224 */ /* 0x000fe400078e00be */
[----:B------:R-:W-:Y:S01]  /*1d990*/  IMAD.MOV.U32 R190, RZ, RZ, R177 ;  /* 0x000000ffffbe7224 */ /* 0x000fe200078e00b1 */
[----:B------:R-:W-:Y:S01]  /*1d9a0*/  IABS R177, R203 ;  /* 0x000000cb00b17213 */ /* 0x000fe20000000000 */
[----:B------:R-:W-:Y:S02]  /*1d9b0*/  @!P1 IMAD.IADD R175, R175, 0x1, -R3 ;  /* 0x00000001afaf9824 */ /* 0x000fe400078e0a03 */
[----:B------:R-:W-:Y:S01]  /*1d9c0*/  IMAD.MOV R2, RZ, RZ, -R2 ;  /* 0x000000ffff027224 */ /* 0x000fe200078e0a02 */
[----:B------:R-:W-:-:S02]  /*1d9d0*/  ISETP.GE.AND P3, PT, R208, RZ, PT ;  /* 0x000000ffd000720c */ /* 0x000fc40003f66270 */
[C---:B------:R-:W-:Y:S01]  /*1d9e0*/  ISETP.GT.U32.AND P1, PT, R3.reuse, R175, PT ;  /* 0x000000af0300720c */ /* 0x040fe20003f24070 */
[----:B------:R-:W-:Y:S02]  /*1d9f0*/  IMAD R176, R3, R2, R176 ;  /* 0x0000000203b07224 */ /* 0x000fe400078e02b0 */
[----:B------:R-:W-:-:S04]  /*1da00*/  IMAD.HI.U32 R2, R4, R177, RZ ;  /* 0x000000b104027227 */ /* 0x000fc800078e00ff */
[----:B------:R-:W-:-:S04]  /*1da10*/  IMAD.MOV R2, RZ, RZ, -R2 ;  /* 0x000000ffff027224 */ /* 0x000fc800078e0a02 */
[C---:B------:R-:W-:Y:S02]  /*1da20*/  IMAD R177, R3.reuse, R2, R177 ;  /* 0x0000000203b17224 */ /* 0x040fe400078e02b1 */
[----:B------:R-:W-:Y:S01]  /*1da30*/  @!P3 IMAD.MOV R169, RZ, RZ, -R169 ;  /* 0x000000ffffa9b224 */ /* 0x000fe200078e0aa9 */
[----:B------:R-:W-:Y:S01]  /*1da40*/  ISETP.GT.U32.AND P3, PT, R3, R173, PT ;  /* 0x000000ad0300720c */ /* 0x000fe20003f64070 */
[----:B------:R-:W-:Y:S01]  /*1da50*/  @!P1 IMAD.IADD R175, R175, 0x1, -R3 ;  /* 0x00000001afaf9824 */ /* 0x000fe200078e0a03 */
[----:B------:R-:W-:Y:S02]  /*1da60*/  ISETP.GT.U32.AND P1, PT, R3, R177, PT ;  /* 0x000000b10300720c */ /* 0x000fe40003f24070 */
[----:B------:R-:W-:Y:S01]  /*1da70*/  ISETP.GE.AND P0, PT, R207, RZ, PT ;  /* 0x000000ffcf00720c */ /* 0x000fe20003f06270 */
[----:B------:R-:W-:Y:S01]  /*1da80*/  @!P6 IMAD.MOV R172, RZ, RZ, -R172 ;  /* 0x000000fffface224 */ /* 0x000fe200078e0aac */
[----:B------:R-:W-:Y:S01]  /*1da90*/  ISETP.GE.AND P6, PT, R204, RZ, PT ;  /* 0x000000ffcc00720c */ /* 0x000fe20003fc6270 */
[----:B------:R-:W-:-:S02]  /*1daa0*/  IMAD.MOV.U32 R207, RZ, RZ, R200 ;  /* 0x000000ffffcf7224 */ /* 0x000fc400078e00c8 */
[----:B------:R-:W-:Y:S02]  /*1dab0*/  IMAD.MOV.U32 R204, RZ, RZ, R193 ;  /* 0x000000ffffcc7224 */ /* 0x000fe400078e00c1 */
[----:B------:R-:W-:Y:S02]  /*1dac0*/  IMAD.MOV.U32 R193, RZ, RZ, R192 ;  /* 0x000000ffffc17224 */ /* 0x000fe400078e00c0 */
[----:B------:R-:W-:Y:S02]  /*1dad0*/  IMAD.MOV.U32 R192, RZ, RZ, R188 ;  /* 0x000000ffffc07224 */ /* 0x000fe400078e00bc */
[--C-:B------:R-:W-:Y:S02]  /*1dae0*/  @!P3 IMAD.IADD R173, R173, 0x1, -R3.reuse ;  /* 0x00000001adadb824 */ /* 0x100fe400078e0a03 */
[----:B------:R-:W-:Y:S01]  /*1daf0*/  IMAD.MOV.U32 R188, RZ, RZ, R182 ;  /* 0x000000ffffbc7224 */ /* 0x000fe200078e00b6 */
[----:B------:R-:W-:Y:S01]  /*1db00*/  IABS R182, R207 ;  /* 0x000000cf00b67213 */ /* 0x000fe20000000000 */
[----:B------:R-:W-:-:S02]  /*1db10*/  @!P1 IMAD.IADD R177, R177, 0x1, -R3 ;  /* 0x00000001b1b19824 */ /* 0x000fc400078e0a03 */
[----:B------:R-:W-:Y:S02]  /*1db20*/  @!P0 IMAD.MOV R173, RZ, RZ, -R173 ;  /* 0x000000ffffad8224 */ /* 0x000fe400078e0aad */
[----:B------:R-:W-:Y:S01]  /*1db30*/  IMAD.HI.U32 R7, R4, R182, RZ ;  /* 0x000000b604077227 */ /* 0x000fe200078e00ff */
[C---:B------:R-:W-:Y:S02]  /*1db40*/  ISETP.GT.U32.AND P0, PT, R3.reuse, R177, PT ;  /* 0x000000b10300720c */ /* 0x040fe40003f04070 */
[----:B------:R-:W-:Y:S01]  /*1db50*/  ISETP.GT.U32.AND P3, PT, R3, R176, PT ;  /* 0x000000b00300720c */ /* 0x000fe20003f64070 */
[----:B------:R-:W-:Y:S02]  /*1db60*/  IMAD.MOV.U32 R211, RZ, RZ, R202 ;  /* 0x000000ffffd37224 */ /* 0x000fe400078e00ca */
[----:B------:R-:W-:Y:S02]  /*1db70*/  IMAD.MOV.U32 R202, RZ, RZ, R199 ;  /* 0x000000ffffca7224 */ /* 0x000fe400078e00c7 */
[----:B------:R-:W-:-:S02]  /*1db80*/  IMAD.MOV R7, RZ, RZ, -R7 ;  /* 0x000000ffff077224 */ /* 0x000fc400078e0a07 */
[----:B------:R-:W-:Y:S02]  /*1db90*/  IMAD.MOV.U32 R199, RZ, RZ, R194 ;  /* 0x000000ffffc77224 */ /* 0x000fe400078e00c2 */
[----:B------:R-:W-:Y:S02]  /*1dba0*/  IMAD.MOV.U32 R194, RZ, RZ, R179 ;  /* 0x000000ffffc27224 */ /* 0x000fe400078e00b3 */
[----:B------:R-:W-:Y:S02]  /*1dbb0*/  IMAD R182, R3, R7, R182 ;  /* 0x0000000703b67224 */ /* 0x000fe400078e02b6 */
[----:B------:R-:W-:Y:S02]  /*1dbc0*/  IMAD.MOV.U32 R212, RZ, RZ, R201 ;  /* 0x000000ffffd47224 */ /* 0x000fe400078e00c9 */
[----:B------:R-:W-:Y:S02]  /*1dbd0*/  IMAD.MOV.U32 R200, RZ, RZ, R191 ;  /* 0x000000ffffc87224 */ /* 0x000fe400078e00bf */
[----:B------:R-:W-:-:S02]  /*1dbe0*/  IMAD.MOV.U32 R201, RZ, RZ, R198 ;  /* 0x000000ffffc97224 */ /* 0x000fc400078e00c6 */
[----:B------:R-:W-:Y:S02]  /*1dbf0*/  IMAD.MOV.U32 R191, RZ, RZ, R180 ;  /* 0x000000ffffbf7224 */ /* 0x000fe400078e00b4 */
[----:B------:R-:W-:Y:S02]  /*1dc00*/  IMAD.MOV.U32 R198, RZ, RZ, R197 ;  /* 0x000000ffffc67224 */ /* 0x000fe400078e00c5 */
[----:B------:R-:W-:Y:S01]  /*1dc10*/  @!P0 IMAD.IADD R177, R177, 0x1, -R3 ;  /* 0x00000001b1b18824 */ /* 0x000fe200078e0a03 */
[----:B------:R-:W-:Y:S01]  /*1dc20*/  ISETP.GT.U32.AND P0, PT, R3, R182, PT ;  /* 0x000000b60300720c */ /* 0x000fe20003f04070 */
[----:B------:R-:W-:Y:S02]  /*1dc30*/  IMAD.MOV.U32 R197, RZ, RZ, R196 ;  /* 0x000000ffffc57224 */ /* 0x000fe400078e00c4 */
[----:B------:R-:W-:Y:S02]  /*1dc40*/  IMAD.MOV.U32 R196, RZ, RZ, R195 ;  /* 0x000000ffffc47224 */ /* 0x000fe400078e00c3 */
[----:B------:R-:W-:-:S02]  /*1dc50*/  IMAD.MOV.U32 R195, RZ, RZ, R190 ;  /* 0x000000ffffc37224 */ /* 0x000fc400078e00be */
[----:B------:R-:W-:Y:S01]  /*1dc60*/  IMAD.MOV.U32 R190, RZ, RZ, R178 ;  /* 0x000000ffffbe7224 */ /* 0x000fe200078e00b2 */
[----:B------:R-:W-:Y:S01]  /*1dc70*/  IABS R178, R206 ;  /* 0x000000ce00b27213 */ /* 0x000fe20000000000 */
[----:B------:R-:W-:Y:S02]  /*1dc80*/  @!P3 IMAD.IADD R176, R176, 0x1, -R3 ;  /* 0x00000001b0b0b824 */ /* 0x000fe400078e0a03 */
[----:B------:R-:W-:Y:S01]  /*1dc90*/  @!P5 IMAD.MOV R170, RZ, RZ, -R170 ;  /* 0x000000ffffaad224 */ /* 0x000fe200078e0aaa */
[----:B------:R-:W-:Y:S01]  /*1dca0*/  ISETP.GE.AND P5, PT, R205, RZ, PT ;  /* 0x000000ffcd00720c */ /* 0x000fe20003fa6270 */
[----:B------:R-:W-:Y:S01]  /*1dcb0*/  IMAD.MOV.U32 R205, RZ, RZ, R181 ;  /* 0x000000ffffcd7224 */ /* 0x000fe200078e00b5 */
[----:B------:R-:W-:Y:S01]  /*1dcc0*/  ISETP.GT.U32.AND P3, PT, R3, R176, PT ;  /* 0x000000b00300720c */ /* 0x000fe20003f64070 */
[----:B------:R-:W-:-:S04]  /*1dcd0*/  IMAD.HI.U32 R6, R4, R178, RZ ;  /* 0x000000b204067227 */ /* 0x000fc800078e00ff */
[----:B------:R-:W-:Y:S01]  /*1dce0*/  IMAD.MOV R6, RZ, RZ, -R6 ;  /* 0x000000ffff067224 */ /* 0x000fe200078e0a06 */
[----:B---3--:R-:W-:Y:S02]  /*1dcf0*/  IABS R179, R215 ;  /* 0x000000d700b37213 */ /* 0x008fe40000000000 */
[----:B----4-:R-:W-:-:S03]  /*1dd00*/  IABS R180, R214 ;  /* 0x000000d600b47213 */ /* 0x010fc60000000000 */
[----:B------:R-:W-:-:S04]  /*1dd10*/  IMAD.HI.U32 R5, R4, R179, RZ ;  /* 0x000000b304057227 */ /* 0x000fc800078e00ff */
[----:B------:R-:W-:Y:S02]  /*1dd20*/  IMAD.MOV R5, RZ, RZ, -R5 ;  /* 0x000000ffff057224 */ /* 0x000fe400078e0a05 */
[----:B------:R-:W-:Y:S01]  /*1dd30*/  IMAD.HI.U32 R2, R4, R180, RZ ;  /* 0x000000b404027227 */ /* 0x000fe200078e00ff */
[----:B--2---:R-:W-:-:S03]  /*1dd40*/  IABS R181, R213 ;  /* 0x000000d500b57213 */ /* 0x004fc60000000000 */
[C---:B------:R-:W-:Y:S02]  /*1dd50*/  IMAD R179, R3.reuse, R5, R179 ;  /* 0x0000000503b37224 */ /* 0x040fe400078e02b3 */
[----:B------:R-:W-:Y:S02]  /*1dd60*/  IMAD.MOV R2, RZ, RZ, -R2 ;  /* 0x000000ffff027224 */ /* 0x000fe400078e0a02 */
[----:B------:R-:W-:Y:S01]  /*1dd70*/  @!P0 IMAD.IADD R182, R182, 0x1, -R3 ;  /* 0x00000001b6b68824 */ /* 0x000fe200078e0a03 */
[C---:B------:R-:W-:Y:S01]  /*1dd80*/  ISETP.GT.U32.AND P1, PT, R3.reuse, R179, PT ;  /* 0x000000b30300720c */ /* 0x040fe20003f24070 */
[C---:B------:R-:W-:Y:S01]  /*1dd90*/  IMAD R180, R3.reuse, R2, R180 ;  /* 0x0000000203b47224 */ /* 0x040fe200078e02b4 */
[----:B------:R-:W-:Y:S01]  /*1dda0*/  ISETP.GE.AND P0, PT, R214, RZ, PT ;  /* 0x000000ffd600720c */ /* 0x000fe20003f06270 */
[----:B------:R-:W-:Y:S01]  /*1ddb0*/  IMAD.HI.U32 R2, R4, R181, RZ ;  /* 0x000000b504027227 */ /* 0x000fe200078e00ff */
[----:B------:R-:W2:Y:S03]  /*1ddc0*/  LDL.LU R214, [R1+0x720] ;  /* 0x0007200001d67983 */ /* 0x000ea60000300800 */
[----:B------:R-:W-:-:S02]  /*1ddd0*/  IMAD R178, R3, R6, R178 ;  /* 0x0000000603b27224 */ /* 0x000fc400078e02b2 */
[----:B------:R-:W-:Y:S02]  /*1dde0*/  IMAD.MOV R2, RZ, RZ, -R2 ;  /* 0x000000ffff027224 */ /* 0x000fe400078e0a02 */
[----:B------:R-:W-:Y:S01]  /*1ddf0*/  @!P3 IMAD.IADD R176, R176, 0x1, -R3 ;  /* 0x00000001b0b0b824 */ /* 0x000fe200078e0a03 */
[C---:B------:R-:W-:Y:S01]  /*1de00*/  ISETP.GT.U32.AND P3, PT, R3.reuse, R178, PT ;  /* 0x000000b20300720c */ /* 0x040fe20003f64070 */
[----:B------:R-:W-:Y:S02]  /*1de10*/  IMAD R181, R3, R2, R181 ;  /* 0x0000000203b57224 */ /* 0x000fe400078e02b5 */
[----:B------:R-:W-:-:S03]  /*1de20*/  @!P1 IMAD.IADD R179, R179, 0x1, -R3 ;  /* 0x00000001b3b39824 */ /* 0x000fc600078e0a03 */
[----:B------:R-:W-:Y:S01]  /*1de30*/  ISETP.GT.U32.AND P1, PT, R3, R181, PT ;  /* 0x000000b50300720c */ /* 0x000fe20003f24070 */
[----:B------:R-:W-:Y:S02]  /*1de40*/  IMAD.MOV.U32 R209, RZ, RZ, R201 ;  /* 0x000000ffffd17224 */ /* 0x000fe400078e00c9 */
[----:B------:R-:W-:Y:S02]  /*1de50*/  IMAD.MOV.U32 R201, RZ, RZ, R200 ;  /* 0x000000ffffc97224 */ /* 0x000fe400078e00c8 */
[----:B------:R-:W-:Y:S01]  /*1de60*/  IMAD.MOV.U32 R200, RZ, RZ, R183 ;  /* 0x000000ffffc87224 */ /* 0x000fe200078e00b7 */
[----:B------:R-:W-:Y:S01]  /*1de70*/  IABS R183, R212 ;  /* 0x000000d400b77213 */ /* 0x000fe20000000000 */
[----:B------:R-:W-:-:S04]  /*1de80*/  @!P3 IMAD.IADD R178, R178, 0x1, -R3 ;  /* 0x00000001b2b2b824 */ /* 0x000fc800078e0a03 */
[----:B------:R-:W-:-:S04]  /*1de90*/  IMAD.HI.U32 R6, R4, R183, RZ ;  /* 0x000000b704067227 */ /* 0x000fc800078e00ff */
[----:B------:R-:W-:Y:S01]  /*1dea0*/  @!P1 IMAD.IADD R181, R181, 0x1, -R3 ;  /* 0x00000001b5b59824 */ /* 0x000fe200078e0a03 */
[----:B------:R-:W-:Y:S01]  /*1deb0*/  ISETP.GT.U32.AND P1, PT, R3, R178, PT ;  /* 0x000000b20300720c */ /* 0x000fe20003f24070 */
[----:B------:R-:W-:-:S04]  /*1dec0*/  IMAD.MOV R6, RZ, RZ, -R6 ;  /* 0x000000ffff067224 */ /* 0x000fc800078e0a06 */
[----:B------:R-:W-:-:S08]  /*1ded0*/  IMAD R183, R3, R6, R183 ;  /* 0x0000000603b77224 */ /* 0x000fd000078e02b7 */
[----:B------:R-:W-:Y:S01]  /*1dee0*/  @!P1 IMAD.IADD R178, R178, 0x1, -R3 ;  /* 0x00000001b2b29824 */ /* 0x000fe200078e0a03 */
[----:B------:R-:W-:-:S13]  /*1def0*/  ISETP.GT.U32.AND P1, PT, R3, R183, PT ;  /* 0x000000b70300720c */ /* 0x000fda0003f24070 */
[----:B------:R-:W-:Y:S01]  /*1df00*/  @!P1 IMAD.IADD R183, R183, 0x1, -R3 ;  /* 0x00000001b7b79824 */ /* 0x000fe200078e0a03 */
[----:B------:R-:W-:Y:S02]  /*1df10*/  ISETP.GE.AND P1, PT, R213, RZ, PT ;  /* 0x000000ffd500720c */ /* 0x000fe40003f26270 */
[----:B------:R-:W3:Y:S01]  /*1df20*/  LDL.LU R213, [R1+0x72c] ;  /* 0x00072c0001d57983 */ /* 0x000ee20000300800 */
[----:B------:R-:W-:-:S13]  /*1df30*/  ISETP.GT.U32.AND P4, PT, R3, R174, PT ;  /* 0x000000ae0300720c */ /* 0x000fda0003f84070 */
[----:B------:R-:W-:-:S05]  /*1df40*/  @!P4 IMAD.IADD R174, R174, 0x1, -R3 ;  /* 0x00000001aeaec824 */ /* 0x000fca00078e0a03 */
[C---:B------:R-:W-:Y:S02]  /*1df50*/  ISETP.GT.U32.AND P4, PT, R3.reuse, R174, PT ;  /* 0x000000ae0300720c */ /* 0x040fe40003f84070 */
[----:B------:R-:W-:Y:S01]  /*1df60*/  ISETP.GT.U32.AND P3, PT, R3, R180, PT ;  /* 0x000000b40300720c */ /* 0x000fe20003f64070 */
[----:B------:R-:W-:Y:S02]  /*1df70*/  IMAD.MOV.U32 R210, RZ, RZ, R202 ;  /* 0x000000ffffd27224 */ /* 0x000fe400078e00ca */
[----:B------:R-:W-:Y:S02]  /*1df80*/  IMAD.MOV.U32 R202, RZ, RZ, R195 ;  /* 0x000000ffffca7224 */ /* 0x000fe400078e00c3 */
[----:B------:R-:W-:Y:S01]  /*1df90*/  IMAD.MOV.U32 R195, RZ, RZ, R184 ;  /* 0x000000ffffc37224 */ /* 0x000fe200078e00b8 */
[----:B------:R-:W-:-:S05]  /*1dfa0*/  IABS R184, R211 ;  /* 0x000000d300b87213 */ /* 0x000fca0000000000 */
[----:B------:R-:W-:Y:S01]  /*1dfb0*/  @!P4 IMAD.IADD R174, R174, 0x1, -R3 ;  /* 0x00000001aeaec824 */ /* 0x000fe200078e0a03 */
[----:B------:R-:W-:Y:S01]  /*1dfc0*/  ISETP.GE.AND P4, PT, R203, RZ, PT ;  /* 0x000000ffcb00720c */ /* 0x000fe20003f86270 */
[----:B------:R-:W-:Y:S02]  /*1dfd0*/  IMAD.MOV.U32 R203, RZ, RZ, R194 ;  /* 0x000000ffffcb7224 */ /* 0x000fe400078e00c2 */
[----:B------:R-:W-:Y:S01]  /*1dfe0*/  IMAD.MOV.U32 R194, RZ, RZ, R185 ;  /* 0x000000ffffc27224 */ /* 0x000fe200078e00b9 */
[----:B------:R-:W-:Y:S01]  /*1dff0*/  IABS R185, R210 ;  /* 0x000000d200b97213 */ /* 0x000fe20000000000 */
[----:B------:R-:W-:Y:S02]  /*1e000*/  @!P3 IMAD.IADD R180, R180, 0x1, -R3 ;  /* 0x00000001b4b4b824 */ /* 0x000fe400078e0a03 */
[----:B------:R-:W-:Y:S01]  /*1e010*/  @!P6 IMAD.MOV R176, RZ, RZ, -R176 ;  /* 0x000000ffffb0e224 */ /* 0x000fe200078e0ab0 */
[C---:B------:R-:W-:Y:S01]  /*1e020*/  ISETP.GT.U32.AND P6, PT, R3.reuse, R181, PT ;  /* 0x000000b50300720c */ /* 0x040fe20003fc4070 */
[----:B------:R-:W-:Y:S01]  /*1e030*/  @!P2 IMAD.MOV R175, RZ, RZ, -R175 ;  /* 0x000000ffffafa224 */ /* 0x000fe200078e0aaf */
[----:B------:R-:W-:Y:S01]  /*1e040*/  ISETP.GT.U32.AND P2, PT, R3, R179, PT ;  /* 0x000000b30300720c */ /* 0x000fe20003f44070 */
[----:B------:R-:W-:-:S04]  /*1e050*/  IMAD.HI.U32 R2, R4, R185, RZ ;  /* 0x000000b904027227 */ /* 0x000fc800078e00ff */
[----:B------:R-:W-:-:S04]  /*1e060*/  IMAD.HI.U32 R5, R4, R184, RZ ;  /* 0x000000b804057227 */ /* 0x000fc800078e00ff */
[----:B------:R-:W-:Y:S01]  /*1e070*/  @!P5 IMAD.MOV R174, RZ, RZ, -R174 ;  /* 0x000000ffffaed224 */ /* 0x000fe200078e0aae */
[C---:B------:R-:W-:Y:S01]  /*1e080*/  ISETP.GT.U32.AND P5, PT, R3.reuse, R180, PT ;  /* 0x000000b40300720c */ /* 0x040fe20003fa4070 */
[----:B------:R-:W-:Y:S02]  /*1e090*/  IMAD.MOV R2, RZ, RZ, -R2 ;  /* 0x000000ffff027224 */ /* 0x000fe400078e0a02 */
[----:B------:R-:W-:Y:S02]  /*1e0a0*/  IMAD.MOV R5, RZ, RZ, -R5 ;  /* 0x000000ffff057224 */ /* 0x000fe400078e0a05 */
[C---:B------:R-:W-:Y:S02]  /*1e0b0*/  IMAD R185, R3.reuse, R2, R185 ;  /* 0x0000000203b97224 */ /* 0x040fe400078e02b9 */
[----:B------:R-:W-:Y:S02]  /*1e0c0*/  IMAD R184, R3, R5, R184 ;  /* 0x0000000503b87224 */ /* 0x000fe400078e02b8 */
[----:B------:R-:W-:-:S02]  /*1e0d0*/  IMAD.MOV.U32 R208, RZ, RZ, R205 ;  /* 0x000000ffffd07224 */ /* 0x000fc400078e00cd */
[----:B------:R-:W-:Y:S01]  /*1e0e0*/  @!P6 IMAD.IADD R181, R181, 0x1, -R3 ;  /* 0x00000001b5b5e824 */ /* 0x000fe200078e0a03 */
[----:B------:R-:W-:Y:S01]  /*1e0f0*/  ISETP.GT.U32.AND P6, PT, R3, R185, PT ;  /* 0x000000b90300720c */ /* 0x000fe20003fc4070 */
[----:B------:R-:W-:Y:S02]  /*1e100*/  IMAD.MOV.U32 R205, RZ, RZ, R203 ;  /* 0x000000ffffcd7224 */ /* 0x000fe400078e00cb */
[----:B------:R-:W-:Y:S01]  /*1e110*/  @!P2 IMAD.IADD R179, R179, 0x1, -R3 ;  /* 0x00000001b3b3a824 */ /* 0x000fe200078e0a03 */
[----:B------:R-:W-:Y:S01]  /*1e120*/  ISETP.GT.U32.AND P2, PT, R3, R184, PT ;  /* 0x000000b80300720c */ /* 0x000fe20003f44070 */
[----:B------:R-:W-:Y:S02]  /*1e130*/  IMAD.MOV.U32 R203, RZ, RZ, R202 ;  /* 0x000000ffffcb7224 */ /* 0x000fe400078e00ca */
[----:B------:R-:W-:Y:S02]  /*1e140*/  IMAD.MOV.U32 R202, RZ, RZ, R201 ;  /* 0x000000ffffca7224 */ /* 0x000fe400078e00c9 */
[----:B------:R-:W-:-:S02]  /*1e150*/  IMAD.MOV.U32 R201, RZ, RZ, R199 ;  /* 0x000000ffffc97224 */ /* 0x000fc400078e00c7 */
[----:B------:R-:W-:Y:S01]  /*1e160*/  @!P5 IMAD.IADD R180, R180, 0x1, -R3 ;  /* 0x00000001b4b4d824 */ /* 0x000fe200078e0a03 */
[----:B------:R-:W-:Y:S01]  /*1e170*/  ISETP.GE.AND P5, PT, R215, RZ, PT ;  /* 0x000000ffd700720c */ /* 0x000fe20003fa6270 */
[----:B------:R-:W-:Y:S01]  /*1e180*/  IMAD.MOV.U32 R199, RZ, RZ, R187 ;  /* 0x000000ffffc77224 */ /* 0x000fe200078e00bb */
[----:B------:R-:W-:Y:S01]  /*1e190*/  IABS R187, R209 ;  /* 0x000000d100bb7213 */ /* 0x000fe20000000000 */
[----:B------:R-:W-:Y:S01]  /*1e1a0*/  @!P4 IMAD.MOV R177, RZ, RZ, -R177 ;  /* 0x000000ffffb1c224 */ /* 0x000fe200078e0ab1 */
[----:B------:R-:W-:Y:S01]  /*1e1b0*/  ISETP.GE.AND P3, PT, R206, RZ, PT ;  /* 0x000000ffce00720c */ /* 0x000fe20003f66270 */
[----:B------:R-:W-:Y:S01]  /*1e1c0*/  IMAD.MOV.U32 R206, RZ, RZ, R186 ;  /* 0x000000ffffce7224 */ /* 0x000fe200078e00ba */
[----:B------:R-:W-:Y:S01]  /*1e1d0*/  ISETP.GT.U32.AND P4, PT, R3, R182, PT ;  /* 0x000000b60300720c */ /* 0x000fe20003f84070 */
[----:B------:R-:W-:Y:S01]  /*1e1e0*/  IMAD.HI.U32 R2, R4, R187, RZ ;  /* 0x000000bb04027227 */ /* 0x000fe200078e00ff */
[----:B------:R-:W-:Y:S01]  /*1e1f0*/  IABS R186, R189 ;  /* 0x000000bd00ba7213 */ /* 0x000fe20000000000 */
[----:B------:R-:W4:Y:S02]  /*1e200*/  LDL.LU R215, [R1+0x75c] ;  /* 0x00075c0001d77983 */ /* 0x000f240000300800 */
[----:B------:R-:W-:-:S02]  /*1e210*/  @!P6 IMAD.IADD R185, R185, 0x1, -R3 ;  /* 0x00000001b9b9e824 */ /* 0x000fc400078e0a03 */
[----:B------:R-:W-:Y:S02]  /*1e220*/  IMAD.MOV R2, RZ, RZ, -R2 ;  /* 0x000000ffff027224 */ /* 0x000fe400078e0a02 */
[----:B------:R-:W-:Y:S01]  /*1e230*/  @!P2 IMAD.IADD R184, R184, 0x1, -R3 ;  /* 0x00000001b8b8a824 */ /* 0x000fe200078e0a03 */
[----:B------:R-:W-:Y:S01]  /*1e240*/  ISETP.GE.AND P2, PT, R207, RZ, PT ;  /* 0x000000ffcf00720c */ /* 0x000fe20003f46270 */
[----:B------:R-:W-:-:S04]  /*1e250*/  IMAD.HI.U32 R5, R4, R186, RZ ;  /* 0x000000ba04057227 */ /* 0x000fc800078e00ff */
[----:B------:R-:W-:Y:S02]  /*1e260*/  IMAD.MOV.U32 R207, RZ, RZ, R206 ;  /* 0x000000ffffcf7224 */ /* 0x000fe400078e00ce */
[----:B------:R-:W-:Y:S02]  /*1e270*/  IMAD.MOV.U32 R206, RZ, RZ, R200 ;  /* 0x000000ffffce7224 */ /* 0x000fe400078e00c8 */
[----:B------:R-:W-:Y:S01]  /*1e280*/  @!P5 IMAD.MOV R179, RZ, RZ, -R179 ;  /* 0x000000ffffb3d224 */ /* 0x000fe200078e0ab3 */
[C---:B------:R-:W-:Y:S01]  /*1e290*/  ISETP.GT.U32.AND P5, PT, R3.reuse, R185, PT ;  /* 0x000000b90300720c */ /* 0x040fe20003fa4070 */
[----:B------:R-:W-:Y:S01]  /*1e2a0*/  IMAD.MOV.U32 R200, RZ, RZ, R188 ;  /* 0x000000ffffc87224 */ /* 0x000fe200078e00bc */
[----:B------:R-:W-:Y:S01]  /*1e2b0*/  IABS R188, R208 ;  /* 0x000000d000bc7213 */ /* 0x000fe20000000000 */
[----:B------:R-:W-:Y:S02]  /*1e2c0*/  IMAD R187, R3, R2, R187 ;  /* 0x0000000203bb7224 */ /* 0x000fe400078e02bb */
[----:B------:R-:W-:-:S02]  /*1e2d0*/  IMAD.MOV R5, RZ, RZ, -R5 ;  /* 0x000000ffff057224 */ /* 0x000fc400078e0a05 */
[----:B------:R-:W-:Y:S01]  /*1e2e0*/  @!P4 IMAD.IADD R182, R182, 0x1, -R3 ;  /* 0x00000001b6b6c824 */ /* 0x000fe200078e0a03 */
[C---:B------:R-:W-:Y:S01]  /*1e2f0*/  ISETP.GT.U32.AND P4, PT, R3.reuse, R187, PT ;  /* 0x000000bb0300720c */ /* 0x040fe20003f84070 */
[----:B------:R-:W-:Y:S02]  /*1e300*/  IMAD R186, R3, R5, R186 ;  /* 0x0000000503ba7224 */ /* 0x000fe400078e02ba */
[----:B------:R-:W-:-:S04]  /*1e310*/  IMAD.HI.U32 R2, R4, R188, RZ ;  /* 0x000000bc04027227 */ /* 0x000fc800078e00ff */
[----:B------:R-:W-:Y:S01]  /*1e320*/  @!P0 IMAD.MOV R180, RZ, RZ, -R180 ;  /* 0x000000ffffb48224 */ /* 0x000fe200078e0ab4 */
[----:B------:R-:W-:Y:S01]  /*1e330*/  ISETP.GT.U32.AND P0, PT, R3, R186, PT ;  /* 0x000000ba0300720c */ /* 0x000fe20003f04070 */
[----:B------:R-:W-:Y:S02]  /*1e340*/  IMAD.MOV R2, RZ, RZ, -R2 ;  /* 0x000000ffff027224 */ /* 0x000fe400078e0a02 */
[--C-:B------:R-:W-:Y:S01]  /*1e350*/  @!P5 IMAD.IADD R185, R185, 0x1, -R3.reuse ;  /* 0x00000001b9b9d824 */ /* 0x100fe200078e0a03 */
[----:B------:R-:W-:Y:S01]  /*1e360*/  ISETP.GE.AND P5, PT, R189, RZ, PT ;  /* 0x000000ffbd00720c */ /* 0x000fe20003fa6270 */
[C---:B------:R-:W-:Y:S01]  /*1e370*/  IMAD R188, R3.reuse, R2, R188 ;  /* 0x0000000203bc7224 */ /* 0x040fe200078e02bc */
[----:B------:R-:W-:Y:S01]  /*1e380*/  IABS R189, R207 ;  /* 0x000000cf00bd7213 */ /* 0x000fe20000000000 */
[----:B------:R-:W-:Y:S01]  /*1e390*/  @!P3 IMAD.MOV R178, RZ, RZ, -R178 ;  /* 0x000000ffffb2b224 */ /* 0x000fe200078e0ab2 */
[----:B------:R-:W-:Y:S01]  /*1e3a0*/  ISETP.GT.U32.AND P3, PT, R3, R183, PT ;  /* 0x000000b70300720c */ /* 0x000fe20003f64070 */
[----:B------:R-:W-:Y:S01]  /*1e3b0*/  @!P4 IMAD.IADD R187, R187, 0x1, -R3 ;  /* 0x00000001bbbbc824 */ /* 0x000fe200078e0a03 */
[----:B------:R-:W-:Y:S01]  /*1e3c0*/  ISETP.GT.U32.AND P4, PT, R3, R188, PT ;  /* 0x000000bc0300720c */ /* 0x000fe20003f84070 */
[----:B------:R-:W-:-:S04]  /*1e3d0*/  IMAD.HI.U32 R5, R4, R189, RZ ;  /* 0x000000bd04057227 */ /* 0x000fc800078e00ff */
[----:B------:R-:W-:Y:S01]  /*1e3e0*/  @!P1 IMAD.MOV R181, RZ, RZ, -R181 ;  /* 0x000000ffffb59224 */ /* 0x000fe200078e0ab5 */
[----:B------:R-:W-:Y:S01]  /*1e3f0*/  ISETP.GE.AND P1, PT, R212, RZ, PT ;  /* 0x000000ffd400720c */ /* 0x000fe20003f26270 */
[----:B------:R-:W-:Y:S02]  /*1e400*/  @!P0 IMAD.IADD R186, R186, 0x1, -R3 ;  /* 0x00000001baba8824 */ /* 0x000fe400078e0a03 */
[----:B------:R-:W-:Y:S01]  /*1e410*/  IMAD.MOV R5, RZ, RZ, -R5 ;  /* 0x000000ffff057224 */ /* 0x000fe200078e0a05 */
[C---:B------:R-:W-:Y:S01]  /*1e420*/  ISETP.GT.U32.AND P6, PT, R3.reuse, R184, PT ;  /* 0x000000b80300720c */ /* 0x040fe20003fc4070 */
[----:B------:R-:W-:Y:S01]  /*1e430*/  @!P2 IMAD.MOV R182, RZ, RZ, -R182 ;  /* 0x000000ffffb6a224 */ /* 0x000fe200078e0ab6 */
[C---:B------:R-:W-:Y:S01]  /*1e440*/  ISETP.GT.U32.AND P2, PT, R3.reuse, R186, PT ;  /* 0x000000ba0300720c */ /* 0x040fe20003f44070 */
[----:B------:R-:W-:Y:S01]  /*1e450*/  IMAD R189, R3, R5, R189 ;  /* 0x0000000503bd7224 */ /* 0x000fe200078e02bd */
[----:B------:R-:W-:Y:S01]  /*1e460*/  IABS R2, R206 ;  /* 0x000000ce00027213 */ /* 0x000fe20000000000 */
[----:B------:R-:W-:-:S02]  /*1e470*/  @!P3 IMAD.IADD R183, R183, 0x1, -R3 ;  /* 0x00000001b7b7b824 */ /* 0x000fc400078e0a03 */
[----:B------:R-:W-:Y:S01]  /*1e480*/  @!P4 IMAD.IADD R188, R188, 0x1, -R3 ;  /* 0x00000001bcbcc824 */ /* 0x000fe200078e0a03 */
[C---:B------:R-:W-:Y:S01]  /*1e490*/  ISETP.GT.U32.AND P4, PT, R3.reuse, R189, PT ;  /* 0x000000bd0300720c */ /* 0x040fe20003f84070 */
[----:B------:R-:W-:Y:S01]  /*1e4a0*/  @!P1 IMAD.MOV R183, RZ, RZ, -R183 ;  /* 0x000000ffffb79224 */ /* 0x000fe200078e0ab7 */
[----:B------:R-:W-:Y:S01]  /*1e4b0*/  ISETP.GT.U32.AND P1, PT, R3, R187, PT ;  /* 0x000000bb0300720c */ /* 0x000fe20003f24070 */
[----:B------:R-:W-:Y:S01]  /*1e4c0*/  IMAD.MOV.U32 R6, RZ, RZ, R2 ;  /* 0x000000ffff067224 */ /* 0x000fe200078e0002 */
[----:B------:R-:W-:Y:S01]  /*1e4d0*/  ISETP.GE.AND P3, PT, R211, RZ, PT ;  /* 0x000000ffd300720c */ /* 0x000fe20003f66270 */
[----:B------:R-:W-:Y:S02]  /*1e4e0*/  IMAD.MOV.U32 R211, RZ, RZ, R190 ;  /* 0x000000ffffd37224 */ /* 0x000fe400078e00be */
[----:B------:R-:W-:Y:S01]  /*1e4f0*/  IMAD.HI.U32 R190, R4, R6, RZ ;  /* 0x0000000604be7227 */ /* 0x000fe200078e00ff */
[----:B------:R-:W-:-:S03]  /*1e500*/  IABS R2, R204 ;  /* 0x000000cc00027213 */ /* 0x000fc60000000000 */
[--C-:B------:R-:W-:Y:S01]  /*1e510*/  @!P6 IMAD.IADD R184, R184, 0x1, -R3.reuse ;  /* 0x00000001b8b8e824 */ /* 0x100fe200078e0a03 */
[----:B------:R-:W-:Y:S01]  /*1e520*/  ISETP.GE.AND P6, PT, R210, RZ, PT ;  /* 0x000000ffd200720c */ /* 0x000fe20003fc6270 */
[--C-:B------:R-:W-:Y:S02]  /*1e530*/  @!P2 IMAD.IADD R186, R186, 0x1, -R3.reuse ;  /* 0x00000001babaa824 */ /* 0x100fe400078e0a03 */
[----:B------:R-:W-:Y:S02]  /*1e540*/  IMAD.MOV R190, RZ, RZ, -R190 ;  /* 0x000000ffffbe7224 */ /* 0x000fe400078e0abe */
[----:B------:R-:W-:Y:S01]  /*1e550*/  @!P5 IMAD.MOV R186, RZ, RZ, -R186 ;  /* 0x000000ffffbad224 */ /* 0x000fe200078e0aba */
[----:B------:R-:W-:Y:S01]  /*1e560*/  ISETP.GT.U32.AND P5, PT, R3, R188, PT ;  /* 0x000000bc0300720c */ /* 0x000fe20003fa4070 */
[--C-:B------:R-:W-:Y:S02]  /*1e570*/  @!P4 IMAD.IADD R189, R189, 0x1, -R3.reuse ;  /* 0x00000001bdbdc824 */ /* 0x100fe400078e0a03 */
[----:B------:R-:W-:Y:S01]  /*1e580*/  IMAD R190, R3, R190, R6 ;  /* 0x000000be03be7224 */ /* 0x000fe200078e0206 */
[----:B------:R-:W-:Y:S01]  /*1e590*/  ISETP.GE.AND P0, PT, R209, RZ, PT ;  /* 0x000000ffd100720c */ /* 0x000fe20003f06270 */
[----:B------:R-:W-:Y:S01]  /*1e5a0*/  IMAD.MOV.U32 R6, RZ, RZ, R2 ;  /* 0x000000ffff067224 */ /* 0x000fe200078e0002 */
[----:B------:R-:W-:Y:S01]  /*1e5b0*/  IABS R5, R193 ;  /* 0x000000c100057213 */ /* 0x000fe20000000000 */
[----:B------:R-:W-:Y:S01]  /*1e5c0*/  @!P1 IMAD.IADD R187, R187, 0x1, -R3 ;  /* 0x00000001bbbb9824 */ /* 0x000fe200078e0a03 */
[----:B------:R-:W-:Y:S01]  /*1e5d0*/  ISETP.GE.AND P1, PT, R193, RZ, PT ;  /* 0x000000ffc100720c */ /* 0x000fe20003f26270 */
[----:B------:R-:W-:Y:S01]  /*1e5e0*/  @!P3 IMAD.MOV R184, RZ, RZ, -R184 ;  /* 0x000000ffffb8b224 */ /* 0x000fe200078e0ab8 */
[----:B------:R-:W-:Y:S01]  /*1e5f0*/  ISETP.GE.AND P3, PT, R208, RZ, PT ;  /* 0x000000ffd000720c */ /* 0x000fe20003f66270 */
[----:B------:R-:W-:Y:S01]  /*1e600*/  IMAD.MOV.U32 R209, RZ, RZ, R203 ;  /* 0x000000ffffd17224 */ /* 0x000fe200078e00cb */
[----:B------:R-:W-:Y:S01]  /*1e610*/  IABS R193, R205 ;  /* 0x000000cd00c17213 */ /* 0x000fe20000000000 */
[----:B------:R-:W-:Y:S01]  /*1e620*/  IMAD.MOV.U32 R203, RZ, RZ, R192 ;  /* 0x000000ffffcb7224 */ /* 0x000fe200078e00c0 */
[----:B------:R-:W-:Y:S01]  /*1e630*/  ISETP.GT.U32.AND P4, PT, R3, R189, PT ;  /* 0x000000bd0300720c */ /* 0x000fe20003f84070 */
[----:B------:R-:W-:-:S04]  /*1e640*/  IMAD.HI.U32 R192, R4, R6, RZ ;  /* 0x0000000604c07227 */ /* 0x000fc800078e00ff */
[----:B------:R-:W-:Y:S01]  /*1e650*/  @!P6 IMAD.MOV R185, RZ, RZ, -R185 ;  /* 0x000000ffffb9e224 */ /* 0x000fe200078e0ab9 */
[----:B------:R-:W-:Y:S01]  /*1e660*/  ISETP.GE.AND P6, PT, R207, RZ, PT ;  /* 0x000000ffcf00720c */ /* 0x000fe20003fc6270 */
[----:B------:R-:W-:-:S04]  /*1e670*/  IMAD.HI.U32 R2, R4, R193, RZ ;  /* 0x000000c104027227 */ /* 0x000fc800078e00ff */
[----:B------:R-:W-:Y:S02]  /*1e680*/  IMAD.MOV R192, RZ, RZ, -R192 ;  /* 0x000000ffffc07224 */ /* 0x000fe400078e0ac0 */
[----:B------:R-:W-:Y:S02]  /*1e690*/  @!P5 IMAD.IADD R188, R188, 0x1, -R3 ;  /* 0x00000001bcbcd824 */ /* 0x000fe400078e0a03 */
[----:B------:R-:W-:Y:S02]  /*1e6a0*/  IMAD.MOV R2, RZ, RZ, -R2 ;  /* 0x000000ffff027224 */ /* 0x000fe400078e0a02 */
[C---:B------:R-:W-:Y:S02]  /*1e6b0*/  IMAD R192, R3.reuse, R192, R6 ;  /* 0x000000c003c07224 */ /* 0x040fe400078e0206 */
[----:B------:R-:W-:Y:S01]  /*1e6c0*/  @!P0 IMAD.MOV R187, RZ, RZ, -R187 ;  /* 0x000000ffffbb8224 */ /* 0x000fe200078e0abb */
[----:B------:R-:W-:Y:S01]  /*1e6d0*/  ISETP.GE.AND P0, PT, R204, RZ, PT ;  /* 0x000000ffcc00720c */ /* 0x000fe20003f06270 */
[----:B------:R-:W-:-:S02]  /*1e6e0*/  IMAD R193, R3, R2, R193 ;  /* 0x0000000203c17224 */ /* 0x000fc400078e02c1 */
[----:B------:R-:W-:Y:S02]  /*1e6f0*/  @!P4 IMAD.IADD R189, R189, 0x1, -R3 ;  /* 0x00000001bdbdc824 */ /* 0x000fe400078e0a03 */
[----:B------:R-:W-:Y:S01]  /*1e700*/  @!P3 IMAD.MOV R188, RZ, RZ, -R188 ;  /* 0x000000ffffbcb224 */ /* 0x000fe200078e0abc */
[----:B------:R-:W-:Y:S01]  /*1e710*/  ISETP.GT.U32.AND P3, PT, R3, R192, PT ;  /* 0x000000c00300720c */ /* 0x000fe20003f64070 */
[----:B------:R-:W-:Y:S02]  /*1e720*/  IMAD.MOV.U32 R204, RZ, RZ, R191 ;  /* 0x000000ffffcc7224 */ /* 0x000fe400078e00bf */
[----:B------:R-:W-:-:S04]  /*1e730*/  IMAD.HI.U32 R191, R4, R5, RZ ;  /* 0x0000000504bf7227 */ /* 0x000fc800078e00ff */
[----:B------:R-:W-:Y:S01]  /*1e740*/  @!P6 IMAD.MOV R189, RZ, RZ, -R189 ;  /* 0x000000ffffbde224 */ /* 0x000fe200078e0abd */
[C---:B------:R-:W-:Y:S01]  /*1e750*/  ISETP.GT.U32.AND P6, PT, R3.reuse, R193, PT ;  /* 0x000000c10300720c */ /* 0x040fe20003fc4070 */
[----:B------:R-:W-:Y:S02]  /*1e760*/  IMAD.MOV R191, RZ, RZ, -R191 ;  /* 0x000000ffffbf7224 */ /* 0x000fe400078e0abf */
[----:B------:R-:W-:Y:S02]  /*1e770*/  IMAD.MOV.U32 R210, RZ, RZ, R202 ;  /* 0x000000ffffd27224 */ /* 0x000fe400078e00ca */
[----:B------:R-:W-:Y:S01]  /*1e780*/  IMAD.MOV.U32 R202, RZ, RZ, R200 ;  /* 0x000000ffffca7224 */ /* 0x000fe200078e00c8 */
[C---:B------:R-:W-:Y:S01]  /*1e790*/  ISETP.GT.U32.AND P5, PT, R3.reuse, R190, PT ;  /* 0x000000be0300720c */ /* 0x040fe20003fa4070 */
[----:B------:R-:W-:Y:S02]  /*1e7a0*/  IMAD.MOV.U32 R200, RZ, RZ, R194 ;  /* 0x000000ffffc87224 */ /* 0x000fe400078e00c2 */
[----:B------:R-:W-:-:S02]  /*1e7b0*/  IMAD R191, R3, R191, R5 ;  /* 0x000000bf03bf7224 */ /* 0x000fc400078e0205 */
[----:B------:R-:W-:-:S03]  /*1e7c0*/  @!P3 IMAD.IADD R192, R192, 0x1, -R3 ;  /* 0x00000001c0c0b824 */ /* 0x000fc600078e0a03 */
[----:B------:R-:W-:Y:S01]  /*1e7d0*/  ISETP.GT.U32.AND P4, PT, R3, R191, PT ;  /* 0x000000bf0300720c */ /* 0x000fe20003f84070 */
[----:B------:R-:W-:Y:S01]  /*1e7e0*/  @!P6 IMAD.IADD R193, R193, 0x1, -R3 ;  /* 0x00000001c1c1e824 */ /* 0x000fe200078e0a03 */
[----:B------:R-:W-:Y:S02]  /*1e7f0*/  ISETP.GT.U32.AND P6, PT, R3, R192, PT ;  /* 0x000000c00300720c */ /* 0x000fe40003fc4070 */
[----:B--2---:R-:W-:-:S05]  /*1e800*/  IABS R194, R214 ;  /* 0x000000d600c27213 */ /* 0x004fca0000000000 */
[----:B------:R-:W-:-:S04]  /*1e810*/  IMAD.HI.U32 R5, R4, R194, RZ ;  /* 0x000000c204057227 */ /* 0x000fc800078e00ff */
[----:B------:R-:W-:Y:S02]  /*1e820*/  IMAD.MOV R5, RZ, RZ, -R5 ;  /* 0x000000ffff057224 */ /* 0x000fe400078e0a05 */
[--C-:B------:R-:W-:Y:S02]  /*1e830*/  @!P5 IMAD.IADD R190, R190, 0x1, -R3.reuse ;  /* 0x00000001bebed824 */ /* 0x100fe400078e0a03 */
[----:B------:R-:W-:Y:S02]  /*1e840*/  IMAD R194, R3, R5, R194 ;  /* 0x0000000503c27224 */ /* 0x000fe400078e02c2 */
[--C-:B------:R-:W-:Y:S01]  /*1e850*/  @!P4 IMAD.IADD R191, R191, 0x1, -R3.reuse ;  /* 0x00000001bfbfc824 */ /* 0x100fe200078e0a03 */
[C---:B------:R-:W-:Y:S02]  /*1e860*/  ISETP.GT.U32.AND P5, PT, R3.reuse, R190, PT ;  /* 0x000000be0300720c */ /* 0x040fe40003fa4070 */
[----:B------:R-:W-:Y:S01]  /*1e870*/  ISETP.GT.U32.AND P4, PT, R3, R194, PT ;  /* 0x000000c20300720c */ /* 0x000fe20003f84070 */
[----:B------:R-:W-:Y:S01]  /*1e880*/  @!P6 IMAD.IADD R192, R192, 0x1, -R3 ;  /* 0x00000001c0c0e824 */ /* 0x000fe200078e0a03 */
[----:B------:R-:W-:-:S02]  /*1e890*/  ISETP.GE.AND P2, PT, R206, RZ, PT ;  /* 0x000000ffce00720c */ /* 0x000fc40003f46270 */
[----:B------:R-:W-:Y:S02]  /*1e8a0*/  ISETP.GE.AND P6, PT, R214, RZ, PT ;  /* 0x000000ffd600720c */ /* 0x000fe40003fc6270 */
[----:B------:R-:W2:Y:S05]  /*1e8b0*/  LDL.LU R214, [R1+0x764] ;  /* 0x0007640001d67983 */ /* 0x000eaa0000300800 */
[--C-:B------:R-:W-:Y:S02]  /*1e8c0*/  @!P5 IMAD.IADD R190, R190, 0x1, -R3.reuse ;  /* 0x00000001bebed824 */ /* 0x100fe400078e0a03 */
[----:B------:R-:W-:Y:S02]  /*1e8d0*/  @!P4 IMAD.IADD R194, R194, 0x1, -R3 ;  /* 0x00000001c2c2c824 */ /* 0x000fe400078e0a03 */
[----:B------:R-:W-:-:S03]  /*1e8e0*/  @!P2 IMAD.MOV R190, RZ, RZ, -R190 ;  /* 0x000000ffffbea224 */ /* 0x000fc600078e0abe */
[----:B------:R-:W-:Y:S01]  /*1e8f0*/  ISETP.GT.U32.AND P2, PT, R3, R194, PT ;  /* 0x000000c20300720c */ /* 0x000fe20003f44070 */
[----:B------:R-:W-:-:S12]  /*1e900*/  IMAD.MOV.U32 R206, RZ, RZ, R197 ;  /* 0x000000ffffce7224 */ /* 0x000fd800078e00c5 */
[----:B------:R-:W-:-:S04]  /*1e910*/  @!P2 IMAD.IADD R194, R194, 0x1, -R3 ;  /* 0x00000001c2c2a824 */ /* 0x000fc800078e0a03 */
[----:B------:R-:W-:Y:S01]  /*1e920*/  @!P6 IMAD.MOV R194, RZ, RZ, -R194 ;  /* 0x000000ffffc2e224 */ /* 0x000fe200078e0ac2 */
[----:B---3--:R-:W-:Y:S02]  /*1e930*/  IABS R197, R213 ;  /* 0x000000d500c57213 */ /* 0x008fe40000000000 */
[----:B------:R-:W-:Y:S02]  /*1e940*/  ISETP.GE.AND P6, PT, R213, RZ, PT ;  /* 0x000000ffd500720c */ /* 0x000fe40003fc6270 */
[----:B------:R-:W3:Y:S01]  /*1e950*/  LDL.LU R213, [R1+0x76c] ;  /* 0x00076c0001d57983 */ /* 0x000ee20000300800 */
[----:B------:R-:W-:Y:S02]  /*1e960*/  IMAD.MOV.U32 R207, RZ, RZ, R201 ;  /* 0x000000ffffcf7224 */ /* 0x000fe400078e00c9 */
[----:B------:R-:W-:Y:S01]  /*1e970*/  IMAD.MOV.U32 R201, RZ, RZ, R195 ;  /* 0x000000ffffc97224 */ /* 0x000fe200078e00c3 */
[----:B------:R-:W-:Y:S02]  /*1e980*/  IABS R195, R211 ;  /* 0x000000d300c37213 */ /* 0x000fe40000000000 */
[----:B------:R-:W-:-:S03]  /*1e990*/  ISETP.GT.U32.AND P3, PT, R3, R191, PT ;  /* 0x000000bf0300720c */ /* 0x000fc60003f64070 */
[----:B------:R-:W-:-:S04]  /*1e9a0*/  IMAD.HI.U32 R2, R4, R195, RZ ;  /* 0x000000c304027227 */ /* 0x000fc800078e00ff */
[----:B------:R-:W-:-:S04]  /*1e9b0*/  IMAD.MOV R2, RZ, RZ, -R2 ;  /* 0x000000ffff027224 */ /* 0x000fc800078e0a02 */
[----:B------:R-:W-:Y:S02]  /*1e9c0*/  IMAD R195, R3, R2, R195 ;  /* 0x0000000203c37224 */ /* 0x000fe400078e02c3 */
[----:B------:R-:W-:-:S03]  /*1e9d0*/  @!P3 IMAD.IADD R191, R191, 0x1, -R3 ;  /* 0x00000001bfbfb824 */ /* 0x000fc600078e0a03 */
[C---:B------:R-:W-:Y:S01]  /*1e9e0*/  ISETP.GT.U32.AND P3, PT, R3.reuse, R195, PT ;  /* 0x000000c30300720c */ /* 0x040fe20003f64070 */
[----:B------:R-:W-:Y:S01]  /*1e9f0*/  IMAD.MOV.U32 R208, RZ, RZ, R196 ;  /* 0x000000ffffd07224 */ /* 0x000fe200078e00c4 */
[----:B------:R-:W-:Y:S02]  /*1ea00*/  IABS R196, R207 ;  /* 0x000000cf00c47213 */ /* 0x000fe40000000000 */
[----:B------:R-:W-:Y:S02]  /*1ea10*/  ISETP.GT.U32.AND P4, PT, R3, R193, PT ;  /* 0x000000c10300720c */ /* 0x000fe40003f84070 */
[----:B------:R-:W-:Y:S01]  /*1ea20*/  ISETP.GE.AND P5, PT, R205, RZ, PT ;  /* 0x000000ffcd00720c */ /* 0x000fe20003fa6270 */
[----:B------:R-:W-:-:S04]  /*1ea30*/  IMAD.HI.U32 R2, R4, R196, RZ ;  /* 0x000000c404027227 */ /* 0x000fc800078e00ff */
[----:B------:R-:W-:Y:S01]  /*1ea40*/  IMAD.MOV.U32 R205, RZ, RZ, R198 ;  /* 0x000000ffffcd7224 */ /* 0x000fe200078e00c6 */
[----:B------:R-:W-:Y:S01]  /*1ea50*/  IABS R198, R210 ;  /* 0x000000d200c67213 */ /* 0x000fe20000000000 */
[----:B------:R-:W-:Y:S02]  /*1ea60*/  IMAD.MOV.U32 R212, RZ, RZ, R204 ;  /* 0x000000ffffd47224 */ /* 0x000fe400078e00cc */
[----:B------:R-:W-:Y:S02]  /*1ea70*/  IMAD.MOV.U32 R204, RZ, RZ, R203 ;  /* 0x000000ffffcc7224 */ /* 0x000fe400078e00cb */
[----:B------:R-:W-:Y:S02]  /*1ea80*/  IMAD.MOV.U32 R203, RZ, RZ, R202 ;  /* 0x000000ffffcb7224 */ /* 0x000fe400078e00ca */
[----:B------:R-:W-:Y:S02]  /*1ea90*/  IMAD.MOV R2, RZ, RZ, -R2 ;  /* 0x000000ffff027224 */ /* 0x000fe400078e0a02 */
[----:B------:R-:W-:Y:S01]  /*1eaa0*/  IMAD.MOV.U32 R202, RZ, RZ, R199 ;  /* 0x000000ffffca7224 */ /* 0x000fe200078e00c7 */
[----:B------:R-:W-:Y:S01]  /*1eab0*/  IABS R199, R209 ;  /* 0x000000d100c77213 */ /* 0x000fe20000000000 */
[----:B------:R-:W-:-:S02]  /*1eac0*/  @!P3 IMAD.IADD R195, R195, 0x1, -R3 ;  /* 0x00000001c3c3b824 */ /* 0x000fc400078e0a03 */
[----:B------:R-:W-:-:S04]  /*1ead0*/  IMAD.HI.U32 R5, R4, R198, RZ ;  /* 0x000000c604057227 */ /* 0x000fc800078e00ff */
[C---:B------:R-:W-:Y:S02]  /*1eae0*/  IMAD R196, R3.reuse, R2, R196 ;  /* 0x0000000203c47224 */ /* 0x040fe400078e02c4 */
[----:B------:R-:W-:Y:S01]  /*1eaf0*/  @!P1 IMAD.MOV R191, RZ, RZ, -R191 ;  /* 0x000000ffffbf9224 */ /* 0x000fe200078e0abf */
[----:B------:R-:W-:Y:S01]  /*1eb00*/  ISETP.GT.U32.AND P1, PT, R3, R195, PT ;  /* 0x000000c30300720c */ /* 0x000fe20003f24070 */
[----:B------:R-:W-:-:S04]  /*1eb10*/  IMAD.HI.U32 R2, R4, R199, RZ ;  /* 0x000000c704027227 */ /* 0x000fc800078e00ff */
[----:B------:R-:W-:Y:S02]  /*1eb20*/  IMAD.MOV R5, RZ, RZ, -R5 ;  /* 0x000000ffff057224 */ /* 0x000fe400078e0a05 */
[----:B------:R-:W-:Y:S01]  /*1eb30*/  @!P4 IMAD.IADD R193, R193, 0x1, -R3 ;  /* 0x00000001c1c1c824 */ /* 0x000fe200078e0a03 */
[----:B------:R-:W-:Y:S01]  /*1eb40*/  ISETP.GT.U32.AND P4, PT, R3, R196, PT ;  /* 0x000000c40300720c */ /* 0x000fe20003f84070 */
[----:B------:R-:W-:-:S04]  /*1eb50*/  IMAD.HI.U32 R6, R4, R197, RZ ;  /* 0x000000c504067227 */ /* 0x000fc800078e00ff */
[----:B------:R-:W-:Y:S02]  /*1eb60*/  IMAD.MOV R2, RZ, RZ, -R2 ;  /* 0x000000ffff027224 */ /* 0x000fe400078e0a02 */
[C---:B------:R-:W-:Y:S02]  /*1eb70*/  IMAD R198, R3.reuse, R5, R198 ;  /* 0x0000000503c67224 */ /* 0x040fe400078e02c6 */
[----:B------:R-:W-:Y:S02]  /*1eb80*/  IMAD.MOV R6, RZ, RZ, -R6 ;  /* 0x000000ffff067224 */ /* 0x000fe400078e0a06 */
[C---:B------:R-:W-:Y:S02]  /*1eb90*/  IMAD R199, R3.reuse, R2, R199 ;  /* 0x0000000203c77224 */ /* 0x040fe400078e02c7 */
[----:B------:R-:W-:Y:S01]  /*1eba0*/  @!P5 IMAD.MOV R193, RZ, RZ, -R193 ;  /* 0x000000ffffc1d224 */ /* 0x000fe200078e0ac1 */
[C---:B------:R-:W-:Y:S01]  /*1ebb0*/  ISETP.GT.U32.AND P5, PT, R3.reuse, R198, PT ;  /* 0x000000c60300720c */ /* 0x040fe20003fa4070 */
[----:B------:R-:W-:Y:S01]  /*1ebc0*/  IMAD R197, R3, R6, R197 ;  /* 0x0000000603c57224 */ /* 0x000fe200078e02c5 */
[----:B------:R-:W-:Y:S01]  /*1ebd0*/  ISETP.GE.AND P2, PT, R211, RZ, PT ;  /* 0x000000ffd300720c */ /* 0x000fe20003f46270 */
[----:B------:R-:W-:-:S02]  /*1ebe0*/  IMAD.MOV.U32 R211, RZ, RZ, R206 ;  /* 0x000000ffffd37224 */ /* 0x000fc400078e00ce */
[--C-:B------:R-:W-:Y:S01]  /*1ebf0*/  @!P1 IMAD.IADD R195, R195, 0x1, -R3.reuse ;  /* 0x00000001c3c39824 */ /* 0x100fe200078e0a03 */
[C---:B------:R-:W-:Y:S01]  /*1ec00*/  ISETP.GT.U32.AND P1, PT, R3.reuse, R199, PT ;  /* 0x000000c70300720c */ /* 0x040fe20003f24070 */
[----:B------:R-:W-:Y:S01]  /*1ec10*/  IMAD.MOV.U32 R206, RZ, RZ, R200 ;  /* 0x000000ffffce7224 */ /* 0x000fe200078e00c8 */
[----:B------:R-:W-:Y:S01]  /*1ec20*/  IABS R200, R204 ;  /* 0x000000cc00c87213 */ /* 0x000fe20000000000 */
[----:B------:R-:W-:Y:S01]  /*1ec30*/  @!P4 IMAD.IADD R196, R196, 0x1, -R3 ;  /* 0x00000001c4c4c824 */ /* 0x000fe200078e0a03 */
[----:B------:R-:W-:Y:S01]  /*1ec40*/  ISETP.GT.U32.AND P4, PT, R3, R197, PT ;  /* 0x000000c50300720c */ /* 0x000fe20003f84070 */
[----:B------:R-:W-:Y:S01]  /*1ec50*/  @!P0 IMAD.MOV R192, RZ, RZ, -R192 ;  /* 0x000000ffffc08224 */ /* 0x000fe200078e0ac0 */
[----:B------:R-:W-:Y:S01]  /*1ec60*/  ISETP.GE.AND P3, PT, R207, RZ, PT ;  /* 0x000000ffcf00720c */ /* 0x000fe20003f66270 */
[----:B------:R-:W-:Y:S01]  /*1ec70*/  IMAD.HI.U32 R2, R4, R200, RZ ;  /* 0x000000c804027227 */ /* 0x000fe200078e00ff */
[----:B------:R-:W-:-:S03]  /*1ec80*/  ISETP.GT.U32.AND P0, PT, R3, R196, PT ;  /* 0x000000c40300720c */ /* 0x000fc60003f04070 */
[----:B------:R-:W-:Y:S02]  /*1ec90*/  IMAD.MOV.U32 R207, RZ, RZ, R205 ;  /* 0x000000ffffcf7224 */ /* 0x000fe400078e00cd */
[----:B------:R-:W-:Y:S01]  /*1eca0*/  IMAD.MOV.U32 R205, RZ, RZ, R201 ;  /* 0x000000ffffcd7224 */ /* 0x000fe200078e00c9 */
[----:B------:R-:W-:Y:S01]  /*1ecb0*/  IABS R201, R212 ;  /* 0x000000d400c97213 */ /* 0x000fe20000000000 */
[--C-:B------:R-:W-:Y:S02]  /*1ecc0*/  @!P5 IMAD.IADD R198, R198, 0x1, -R3.reuse ;  /* 0x00000001c6c6d824 */ /* 0x100fe400078e0a03 */
[----:B------:R-:W-:Y:S02]  /*1ecd0*/  IMAD.MOV R2, RZ, RZ, -R2 ;  /* 0x000000ffff027224 */ /* 0x000fe400078e0a02 */
[----:B------:R-:W-:Y:S01]  /*1ece0*/  @!P1 IMAD.IADD R199, R199, 0x1, -R3 ;  /* 0x00000001c7c79824 */ /* 0x000fe200078e0a03 */
[C---:B------:R-:W-:Y:S01]  /*1ecf0*/  ISETP.GT.U32.AND P1, PT, R3.reuse, R198, PT ;  /* 0x000000c60300720c */ /* 0x040fe20003f24070 */
[----:B------:R-:W-:-:S02]  /*1ed00*/  IMAD R200, R3, R2, R200 ;  /* 0x0000000203c87224 */ /* 0x000fc400078e02c8 */
[----:B------:R-:W-:-:S04]  /*1ed10*/  IMAD.HI.U32 R2, R4, R201, RZ ;  /* 0x000000c904027227 */ /* 0x000fc800078e00ff */
[--C-:B------:R-:W-:Y:S02]  /*1ed20*/  @!P4 IMAD.IADD R197, R197, 0x1, -R3.reuse ;  /* 0x00000001c5c5c824 */ /* 0x100fe400078e0a03 */
[----:B------:R-:W-:Y:S02]  /*1ed30*/  IMAD.MOV R2, RZ, RZ, -R2 ;  /* 0x000000ffff027224 */ /* 0x000fe400078e0a02 */
[----:B------:R-:W-:Y:S01]  /*1ed40*/  @!P0 IMAD.IADD R196, R196, 0x1, -R3 ;  /* 0x00000001c4c48824 */ /* 0x000fe200078e0a03 */
[C---:B------:R-:W-:Y:S01]  /*1ed50*/  ISETP.GT.U32.AND P5, PT, R3.reuse, R197, PT ;  /* 0x000000c50300720c */ /* 0x040fe20003fa4070 */
[C---:B------:R-:W-:Y:S01]  /*1ed60*/  IMAD R201, R3.reuse, R2, R201 ;  /* 0x0000000203c97224 */ /* 0x040fe200078e02c9 */
[----:B------:R-:W-:Y:S01]  /*1ed70*/  ISETP.GE.AND P0, PT, R210, RZ, PT ;  /* 0x000000ffd200720c */ /* 0x000fe20003f06270 */
[----:B------:R-:W-:Y:S01]  /*1ed80*/  IMAD.MOV.U32 R210, RZ, RZ, R203 ;  /* 0x000000ffffd27224 */ /* 0x000fe200078e00cb */
[----:B------:R-:W-:Y:S01]  /*1ed90*/  IABS R203, R211 ;  /* 0x000000d300cb7213 */ /* 0x000fe20000000000 */
[----:B------:R-:W-:Y:S01]  /*1eda0*/  @!P2 IMAD.MOV R195, RZ, RZ, -R195 ;  /* 0x000000ffffc3a224 */ /* 0x000fe200078e0ac3 */
[C---:B------:R-:W-:Y:S01]  /*1edb0*/  ISETP.GT.U32.AND P2, PT, R3.reuse, R199, PT ;  /* 0x000000c70300720c */ /* 0x040fe20003f44070 */
[----:B------:R-:W-:Y:S01]  /*1edc0*/  @!P3 IMAD.MOV R196, RZ, RZ, -R196 ;  /* 0x000000ffffc4b224 */ /* 0x000fe200078e0ac4 */
[C---:B------:R-:W-:Y:S01]  /*1edd0*/  ISETP.GT.U32.AND P3, PT, R3.reuse, R200, PT ;  /* 0x000000c80300720c */ /* 0x040fe20003f64070 */
[----:B------:R-:W-:Y:S01]  /*1ede0*/  @!P1 IMAD.IADD R198, R198, 0x1, -R3 ;  /* 0x00000001c6c69824 */ /* 0x000fe200078e0a03 */
[----:B------:R-:W-:Y:S01]  /*1edf0*/  ISETP.GT.U32.AND P1, PT, R3, R201, PT ;  /* 0x000000c90300720c */ /* 0x000fe20003f24070 */
[----:B------:R-:W-:Y:S01]  /*1ee00*/  IMAD.HI.U32 R2, R4, R203, RZ ;  /* 0x000000cb04027227 */ /* 0x000fe200078e00ff */
[----:B------:R-:W-:-:S03]  /*1ee10*/  ISETP.GE.AND P4, PT, R209, RZ, PT ;  /* 0x000000ffd100720c */ /* 0x000fc60003f86270 */
[----:B------:R-:W-:Y:S02]  /*1ee20*/  IMAD.MOV R2, RZ, RZ, -R2 ;  /* 0x000000ffff027224 */ /* 0x000fe400078e0a02 */
[--C-:B------:R-:W-:Y:S01]  /*1ee30*/  @!P5 IMAD.IADD R197, R197, 0x1, -R3.reuse ;  /* 0x00000001c5c5d824 */ /* 0x100fe200078e0a03 */
[----:B------:R-:W-:Y:S01]  /*1ee40*/  ISETP.GE.AND P5, PT, R204, RZ, PT ;  /* 0x000000ffcc00720c */ /* 0x000fe20003fa6270 */
[----:B------:R-:W-:Y:S01]  /*1ee50*/  IMAD.MOV.U32 R209, RZ, RZ, R206 ;  /* 0x000000ffffd17224 */ /* 0x000fe200078e00ce */
[----:B------:R-:W-:Y:S01]  /*1ee60*/  IABS R204, R208 ;  /* 0x000000d000cc7213 */ /* 0x000fe20000000000 */
[----:B------:R-:W-:Y:S01]  /*1ee70*/  IMAD.MOV.U32 R206, RZ, RZ, R202 ;  /* 0x000000ffffce7224 */ /* 0x000fe200078e00ca */
[----:B------:R-:W-:Y:S01]  /*1ee80*/  IABS R202, R207 ;  /* 0x000000cf00ca7213 */ /* 0x000fe20000000000 */
[--C-:B------:R-:W-:Y:S02]  /*1ee90*/  @!P2 IMAD.IADD R199, R199, 0x1, -R3.reuse ;  /* 0x00000001c7c7a824 */ /* 0x100fe400078e0a03 */
[----:B------:R-:W-:-:S02]  /*1eea0*/  @!P3 IMAD.IADD R200, R200, 0x1, -R3 ;  /* 0x00000001c8c8b824 */ /* 0x000fc400078e0a03 */
[----:B------:R-:W-:Y:S02]  /*1eeb0*/  IMAD R203, R3, R2, R203 ;  /* 0x0000000203cb7224 */ /* 0x000fe400078e02cb */
[----:B------:R-:W-:Y:S01]  /*1eec0*/  @!P1 IMAD.IADD R201, R201, 0x1, -R3 ;  /* 0x00000001c9c99824 */ /* 0x000fe200078e0a03 */
[----:B------:R-:W-:Y:S01]  /*1eed0*/  ISETP.GT.U32.AND P1, PT, R3, R200, PT ;  /* 0x000000c80300720c */ /* 0x000fe20003f24070 */
[----:B------:R-:W-:Y:S01]  /*1eee0*/  IMAD.HI.U32 R2, R4, R204, RZ ;  /* 0x000000cc04027227 */ /* 0x000fe200078e00ff */
[----:B------:R-:W-:-:S03]  /*1eef0*/  ISETP.GE.AND P3, PT, R207, RZ, PT ;  /* 0x000000ffcf00720c */ /* 0x000fc60003f66270 */
[----:B------:R-:W-:Y:S01]  /*1ef00*/  @!P4 IMAD.MOV R199, RZ, RZ, -R199 ;  /* 0x000000ffffc7c224 */ /* 0x000fe200078e0ac7 */
[----:B------:R-:W-:Y:S01]  /*1ef10*/  ISETP.GT.U32.AND P4, PT, R3, R203, PT ;  /* 0x000000cb0300720c */ /* 0x000fe20003f84070 */
[----:B------:R-:W-:-:S04]  /*1ef20*/  IMAD.HI.U32 R5, R4, R202, RZ ;  /* 0x000000ca04057227 */ /* 0x000fc800078e00ff */
[----:B------:R-:W-:Y:S01]  /*1ef30*/  IMAD.MOV.U32 R207, RZ, RZ, R205 ;  /* 0x000000ffffcf7224 */ /* 0x000fe200078e00cd */
[----:B------:R-:W-:Y:S01]  /*1ef40*/  IABS R205, R209 ;  /* 0x000000d100cd7213 */ /* 0x000fe20000000000 */
[----:B------:R-:W-:Y:S01]  /*1ef50*/  @!P0 IMAD.MOV R198, RZ, RZ, -R198 ;  /* 0x000000ffffc68224 */ /* 0x000fe200078e0ac6 */
[C---:B------:R-:W-:Y:S01]  /*1ef60*/  ISETP.GT.U32.AND P0, PT, R3.reuse, R201, PT ;  /* 0x000000c90300720c */ /* 0x040fe20003f04070 */
[----:B------:R-:W-:Y:S02]  /*1ef70*/  IMAD.MOV R2, RZ, RZ, -R2 ;  /* 0x000000ffff027224 */ /* 0x000fe400078e0a02 */
[----:B------:R-:W-:Y:S01]  /*1ef80*/  IMAD.MOV R5, RZ, RZ, -R5 ;  /* 0x000000ffff057224 */ /* 0x000fe200078e0a05 */
[----:B------:R-:W-:Y:S01]  /*1ef90*/  ISETP.GE.AND P2, PT, R212, RZ, PT ;  /* 0x000000ffd400720c */ /* 0x000fe20003f46270 */
[----:B------:R-:W-:Y:S02]  /*1efa0*/  IMAD R204, R3, R2, R204 ;  /* 0x0000000203cc7224 */ /* 0x000fe400078e02cc */
[----:B------:R-:W-:-:S04]  /*1efb0*/  IMAD.HI.U32 R2, R4, R205, RZ ;  /* 0x000000cd04027227 */ /* 0x000fc800078e00ff */
[C---:B------:R-:W-:Y:S02]  /*1efc0*/  IMAD R202, R3.reuse, R5, R202 ;  /* 0x0000000503ca7224 */ /* 0x040fe400078e02ca */
[----:B------:R-:W-:Y:S01]  /*1efd0*/  IMAD.MOV.U32 R212, RZ, RZ, R206 ;  /* 0x000000ffffd47224 */ /* 0x000fe200078e00ce */
[----:B----4-:R-:W-:Y:S01]  /*1efe0*/  IABS R206, R215 ;  /* 0x000000d700ce7213 */ /* 0x010fe20000000000 */
[----:B------:R-:W-:Y:S02]  /*1eff0*/  IMAD.MOV R2, RZ, RZ, -R2 ;  /* 0x000000ffff027224 */ /* 0x000fe400078e0a02 */
[----:B------:R-:W-:Y:S01]  /*1f000*/  @!P6 IMAD.MOV R197, RZ, RZ, -R197 ;  /* 0x000000ffffc5e224 */ /* 0x000fe200078e0ac5 */
[----:B------:R-:W-:Y:S01]  /*1f010*/  ISETP.GT.U32.AND P6, PT, R3, R202, PT ;  /* 0x000000ca0300720c */ /* 0x000fe20003fc4070 */
[--C-:B------:R-:W-:Y:S01]  /*1f020*/  @!P1 IMAD.IADD R200, R200, 0x1, -R3.reuse ;  /* 0x00000001c8c89824 */ /* 0x100fe200078e0a03 */
[----:B------:R-:W-:Y:S01]  /*1f030*/  ISETP.GE.AND P1, PT, R211, RZ, PT ;  /* 0x000000ffd300720c */ /* 0x000fe20003f26270 */
[----:B------:R-:W-:-:S02]  /*1f040*/  @!P4 IMAD.IADD R203, R203, 0x1, -R3 ;  /* 0x00000001cbcbc824 */ /* 0x000fc400078e0a03 */
[----:B------:R-:W-:Y:S02]  /*1f050*/  IMAD.MOV.U32 R211, RZ, RZ, R210 ;  /* 0x000000ffffd37224 */ /* 0x000fe400078e00d2 */
[----:B------:R-:W-:Y:S02]  /*1f060*/  @!P0 IMAD.IADD R201, R201, 0x1, -R3 ;  /* 0x00000001c9c98824 */ /* 0x000fe400078e0a03 */
[----:B------:R-:W-:Y:S01]  /*1f070*/  IMAD.MOV.U32 R210, RZ, RZ, R207 ;  /* 0x000000ffffd27224 */ /* 0x000fe200078e00cf */
[----:B------:R-:W-:Y:S01]  /*1f080*/  IABS R207, R212 ;  /* 0x000000d400cf7213 */ /* 0x000fe20000000000 */
[----:B------:R-:W-:Y:S02]  /*1f090*/  IMAD R205, R3, R2, R205 ;  /* 0x0000000203cd7224 */ /* 0x000fe400078e02cd */
[----:B------:R-:W-:-:S04]  /*1f0a0*/  IMAD.HI.U32 R2, R4, R206, RZ ;  /* 0x000000ce04027227 */ /* 0x000fc800078e00ff */
[----:B------:R-:W-:Y:S01]  /*1f0b0*/  @!P5 IMAD.MOV R200, RZ, RZ, -R200 ;  /* 0x000000ffffc8d224 */ /* 0x000fe200078e0ac8 */
[C---:B------:R-:W-:Y:S01]  /*1f0c0*/  ISETP.GT.U32.AND P5, PT, R3.reuse, R203, PT ;  /* 0x000000cb0300720c */ /* 0x040fe20003fa4070 */
[----:B------:R-:W-:Y:S01]  /*1f0d0*/  @!P2 IMAD.MOV R201, RZ, RZ, -R201 ;  /* 0x000000ffffc9a224 */ /* 0x000fe200078e0ac9 */
[C---:B------:R-:W-:Y:S01]  /*1f0e0*/  ISETP.GT.U32.AND P2, PT, R3.reuse, R205, PT ;  /* 0x000000cd0300720c */ /* 0x040fe20003f44070 */
[----:B------:R-:W-:Y:S01]  /*1f0f0*/  IMAD.MOV R2, RZ, RZ, -R2 ;  /* 0x000000ffff027224 */ /* 0x000fe200078e0a02 */
[----:B------:R-:W-:Y:S01]  /*1f100*/  ISETP.GT.U32.AND P0, PT, R3, R204, PT ;  /* 0x000000cc0300720c */ /* 0x000fe20003f04070 */
[----:B------:R-:W-:-:S04]  /*1f110*/  IMAD.HI.U32 R5, R4, R207, RZ ;  /* 0x000000cf04057227 */ /* 0x000fc800078e00ff */
[C---:B------:R-:W-:Y:S02]  /*1f120*/  IMAD R206, R3.reuse, R2, R206 ;  /* 0x0000000203ce7224 */ /* 0x040fe400078e02ce */
[----:B------:R-:W-:Y:S02]  /*1f130*/  IMAD.MOV R2, RZ, RZ, -R5 ;  /* 0x000000ffff027224 */ /* 0x000fe400078e0a05 */
[----:B------:R-:W-:Y:S02]  /*1f140*/  @!P6 IMAD.IADD R202, R202, 0x1, -R3 ;  /* 0x00000001cacae824 */ /* 0x000fe400078e0a03 */
[----:B------:R-:W-:Y:S02]  /*1f150*/  IMAD R207, R3, R2, R207 ;  /* 0x0000000203cf7224 */ /* 0x000fe400078e02cf */
[--C-:B------:R-:W-:Y:S01]  /*1f160*/  @!P5 IMAD.IADD R203, R203, 0x1, -R3.reuse ;  /* 0x00000001cbcbd824 */ /* 0x100fe200078e0a03 */
[C---:B------:R-:W-:Y:S02]  /*1f170*/  ISETP.GT.U32.AND P4, PT, R3.reuse, R202, PT ;  /* 0x000000ca0300720c */ /* 0x040fe40003f84070 */
[----:B------:R-:W-:Y:S01]  /*1f180*/  ISETP.GT.U32.AND P5, PT, R3, R206, PT ;  /* 0x000000ce0300720c */ /* 0x000fe20003fa4070 */
[--C-:B------:R-:W-:Y:S01]  /*1f190*/  @!P2 IMAD.IADD R205, R205, 0x1, -R3.reuse ;  /* 0x00000001cdcda824 */ /* 0x100fe200078e0a03 */
[----:B------:R-:W-:Y:S01]  /*1f1a0*/  ISETP.GE.AND P6, PT, R208, RZ, PT ;  /* 0x000000ffd000720c */ /* 0x000fe20003fc6270 */
[----:B------:R-:W-:Y:S01]  /*1f1b0*/  @!P0 IMAD.IADD R204, R204, 0x1, -R3 ;  /* 0x00000001cccc8824 */ /* 0x000fe200078e0a03 */
[----:B------:R-:W-:-:S04]  /*1f1c0*/  ISETP.GT.U32.AND P2, PT, R3, R207, PT ;  /* 0x000000cf0300720c */ /* 0x000fc80003f44070 */
[----:B------:R-:W-:-:S03]  /*1f1d0*/  ISETP.GT.U32.AND P0, PT, R3, R204, PT ;  /* 0x000000cc0300720c */ /* 0x000fc60003f04070 */
[--C-:B------:R-:W-:Y:S02]  /*1f1e0*/  @!P4 IMAD.IADD R202, R202, 0x1, -R3.reuse ;  /* 0x00000001cacac824 */ /* 0x100fe400078e0a03 */
[--C-:B------:R-:W-:Y:S02]  /*1f1f0*/  @!P5 IMAD.IADD R206, R206, 0x1, -R3.reuse ;  /* 0x00000001ceced824 */ /* 0x100fe400078e0a03 */
[----:B------:R-:W-:Y:S02]  /*1f200*/  @!P3 IMAD.MOV R202, RZ, RZ, -R202 ;  /* 0x000000ffffcab224 */ /* 0x000fe400078e0aca */
[----:B------:R-:W-:Y:S01]  /*1f210*/  @!P2 IMAD.IADD R207, R207, 0x1, -R3 ;  /* 0x00000001cfcfa824 */ /* 0x000fe200078e0a03 */
[C---:B------:R-:W-:Y:S01]  /*1f220*/  ISETP.GT.U32.AND P3, PT, R3.reuse, R206, PT ;  /* 0x000000ce0300720c */ /* 0x040fe20003f64070 */
[----:B------:R-:W-:Y:S01]  /*1f230*/  @!P1 IMAD.MOV R203, RZ, RZ, -R203 ;  /* 0x000000ffffcb9224 */ /* 0x000fe200078e0acb */
[C---:B------:R-:W-:Y:S01]  /*1f240*/  ISETP.GT.U32.AND P5, PT, R3.reuse, R205, PT ;  /* 0x000000cd0300720c */ /* 0x040fe20003fa4070 */
[----:B------:R-:W-:Y:S01]  /*1f250*/  @!P0 IMAD.IADD R204, R204, 0x1, -R3 ;  /* 0x00000001cccc8824 */ /* 0x000fe200078e0a03 */
[----:B------:R-:W-:-:S02]  /*1f260*/  ISETP.GT.U32.AND P2, PT, R3, R207, PT ;  /* 0x000000cf0300720c */ /* 0x000fc40003f44070 */
[----:B------:R-:W-:Y:S02]  /*1f270*/  ISETP.GE.AND P0, PT, R215, RZ, PT ;  /* 0x000000ffd700720c */ /* 0x000fe40003f06270 */
[----:B--2---:R-:W-:-:S05]  /*1f280*/  IABS R208, R214 ;  /* 0x000000d600d07213 */ /* 0x004fca0000000000 */
[----:B------:R-:W-:-:S04]  /*1f290*/  IMAD.HI.U32 R5, R4, R208, RZ ;  /* 0x000000d004057227 */ /* 0x000fc800078e00ff */
[----:B------:R-:W-:-:S04]  /*1f2a0*/  IMAD.MOV R2, RZ, RZ, -R5 ;  /* 0x000000ffff027224 */ /* 0x000fc800078e0a05 */
[----:B------:R-:W-:-:S05]  /*1f2b0*/  IMAD R208, R3, R2, R208 ;  /* 0x0000000203d07224 */ /* 0x000fca00078e02d0 */
[----:B------:R-:W-:Y:S01]  /*1f2c0*/  ISETP.GT.U32.AND P1, PT, R3, R208, PT ;  /* 0x000000d00300720c */ /* 0x000fe20003f24070 */
[--C-:B------:R-:W-:Y:S02]  /*1f2d0*/  @!P3 IMAD.IADD R206, R206, 0x1, -R3.reuse ;  /* 0x00000001ceceb824 */ /* 0x100fe400078e0a03 */
[----:B------:R-:W-:Y:S01]  /*1f2e0*/  @!P6 IMAD.MOV R204, RZ, RZ, -R204 ;  /* 0x000000ffffcce224 */ /* 0x000fe200078e0acc */
[----:B------:R-:W-:Y:S01]  /*1f2f0*/  ISETP.GE.AND P6, PT, R212, RZ, PT ;  /* 0x000000ffd400720c */ /* 0x000fe20003fc6270 */
[--C-:B------:R-:W-:Y:S01]  /*1f300*/  @!P5 IMAD.IADD R205, R205, 0x1, -R3.reuse ;  /* 0x00000001cdcdd824 */ /* 0x100fe200078e0a03 */
[----:B------:R-:W-:Y:S01]  /*1f310*/  ISETP.GE.AND P4, PT, R209, RZ, PT ;  /* 0x000000ffd100720c */ /* 0x000fe20003f86270 */
[----:B------:R-:W-:Y:S01]  /*1f320*/  IMAD.MOV.U32 R212, RZ, RZ, R210 ;  /* 0x000000ffffd47224 */ /* 0x000fe200078e00d2 */
[----:B------:R-:W-:Y:S01]  /*1f330*/  ISETP.GE.AND P5, PT, R214, RZ, PT ;  /* 0x000000ffd600720c */ /* 0x000fe20003fa6270 */
[----:B------:R-:W-:Y:S01]  /*1f340*/  @!P2 IMAD.IADD R207, R207, 0x1, -R3 ;  /* 0x00000001cfcfa824 */ /* 0x000fe200078e0a03 */
[----:B------:R-:W-:Y:S01]  /*1f350*/  IABS R209, R211 ;  /* 0x000000d300d17213 */ /* 0x000fe20000000000 */
[----:B------:R-:W2:Y:S01]  /*1f360*/  LDL.LU R214, [R1+0x790] ;  /* 0x0007900001d67983 */ /* 0x000ea20000300800 */
[----:B------:R-:W-:-:S02]  /*1f370*/  @!P0 IMAD.MOV R206, RZ, RZ, -R206 ;  /* 0x000000ffffce8224 */ /* 0x000fc400078e0ace */
[----:B------:R-:W-:Y:S01]  /*1f380*/  @!P1 IMAD.IADD R208, R208, 0x1, -R3 ;  /* 0x00000001d0d09824 */ /* 0x000fe200078e0a03 */
[----:B------:R-:W-:Y:S02]  /*1f390*/  ISETP.GE.AND P1, PT, R211, RZ, PT ;  /* 0x000000ffd300720c */ /* 0x000fe40003f26270 */
[----:B------:R-:W-:Y:S02]  /*1f3a0*/  IABS R211, R251 ;  /* 0x000000fb00d37213 */ /* 0x000fe40000000000 */
[----:B------:R-:W-:Y:S02]  /*1f3b0*/  ISETP.GE.AND P0, PT, R251, RZ, PT ;  /* 0x000000fffb00720c */ /* 0x000fe40003f06270 */
[----:B---3--:R-:W-:Y:S02]  /*1f3c0*/  IABS R210, R213 ;  /* 0x000000d500d27213 */ /* 0x008fe40000000000 */
[----:B------:R-:W-:Y:S02]  /*1f3d0*/  ISETP.GE.AND P2, PT, R213, RZ, PT ;  /* 0x000000ffd500720c */ /* 0x000fe40003f46270 */
[----:B------:R-:W3:Y:S04]  /*1f3e0*/  LDL.LU R213, [R1+0x7a0] ;  /* 0x0007a00001d57983 */ /* 0x000ee80000300800 */
[----:B------:R-:W4:Y:S01]  /*1f3f0*/  LDL.LU R251, [R1+0x774] ;  /* 0x0007740001fb7983 */ /* 0x000f220000300800 */
[----:B------:R-:W-:-:S03]  /*1f400*/  IMAD.HI.U32 R2, R4, R209, RZ ;  /* 0x000000d104027227 */ /* 0x000fc600078e00ff */
[----:B------:R-:W2:Y:S01]  /*1f410*/  LDL.LU R221, [R1+0x778] ;  /* 0x0007780001dd7983 */ /* 0x000ea20000300800 */
[----:B------:R-:W-:-:S03]  /*1f420*/  IMAD.MOV R2, RZ, RZ, -R2 ;  /* 0x000000ffff027224 */ /* 0x000fc600078e0a02 */
[----:B------:R-:W2:Y:S01]  /*1f430*/  LDL.LU R224, [R1+0x77c] ;  /* 0x00077c0001e07983 */ /* 0x000ea20000300800 */
[----:B------:R-:W-:-:S03]  /*1f440*/  IMAD R209, R3, R2, R209 ;  /* 0x0000000203d17224 */ /* 0x000fc600078e02d1 */
[----:B------:R-:W2:Y:S02]  /*1f450*/  LDL.LU R225, [R1+0x780] ;  /* 0x0007800001e17983 */ /* 0x000ea40000300800 */
[----:B------:R-:W-:Y:S01]  /*1f460*/  ISETP.GT.U32.AND P3, PT, R3, R209, PT ;  /* 0x000000d10300720c */ /* 0x000fe20003f64070 */
[----:B------:R-:W-:Y:S01]  /*1f470*/  IMAD.HI.U32 R2, R4, R210, RZ ;  /* 0x000000d204027227 */ /* 0x000fe200078e00ff */
[----:B------:R-:W2:Y:S03]  /*1f480*/  LDL.LU R233, [R1+0x788] ;  /* 0x0007880001e97983 */ /* 0x000ea60000300800 */
[----:B------:R-:W-:Y:S01]  /*1f490*/  IMAD.MOV R2, RZ, RZ, -R2 ;  /* 0x000000ffff027224 */ /* 0x000fe200078e0a02 */
[----:B------:R-:W2:Y:S07]  /*1f4a0*/  LDL.LU R230, [R1+0x78c] ;  /* 0x00078c0001e67983 */ /* 0x000eae0000300800 */
[----:B------:R-:W-:Y:S01]  /*1f4b0*/  @!P3 IMAD.IADD R209, R209, 0x1, -R3 ;  /* 0x00000001d1d1b824 */ /* 0x000fe200078e0a03 */
[----:B------:R-:W2:Y:S01]  /*1f4c0*/  LDL.LU R227, [R1+0x794] ;  /* 0x0007940001e37983 */ /* 0x000ea20000300800 */
[----:B------:R-:W-:-:S02]  /*1f4d0*/  IMAD R210, R3, R2, R210 ;  /* 0x0000000203d27224 */ /* 0x000fc400078e02d2 */
[----:B------:R-:W-:Y:S01]  /*1f4e0*/  IMAD.HI.U32 R2, R4, R211, RZ ;  /* 0x000000d304027227 */ /* 0x000fe200078e00ff */
[----:B------:R-:W-:Y:S01]  /*1f4f0*/  ISETP.GT.U32.AND P3, PT, R3, R209, PT ;  /* 0x000000d10300720c */ /* 0x000fe20003f64070 */
[----:B------:R-:W2:Y:S02]  /*1f500*/  LDL.LU R226, [R1+0x798] ;  /* 0x0007980001e27983 */ /* 0x000ea40000300800 */
[----:B------:R-:W-:-:S04]  /*1f510*/  IMAD.MOV R2, RZ, RZ, -R2 ;  /* 0x000000ffff027224 */ /* 0x000fc800078e0a02 */
[----:B------:R-:W-:-:S06]  /*1f520*/  IMAD R211, R3, R2, R211 ;  /* 0x0000000203d37224 */ /* 0x000fcc00078e02d3 */
[----:B------:R-:W-:Y:S01]  /*1f530*/  @!P3 IMAD.IADD R209, R209, 0x1, -R3 ;  /* 0x00000001d1d1b824 */ /* 0x000fe200078e0a03 */
[----:B------:R-:W-:-:S13]  /*1f540*/  ISETP.GT.U32.AND P3, PT, R3, R211, PT ;  /* 0x000000d30300720c */ /* 0x000fda0003f64070 */
[----:B------:R-:W-:-:S05]  /*1f550*/  @!P3 IMAD.IADD R211, R211, 0x1, -R3 ;  /* 0x00000001d3d3b824 */ /* 0x000fca00078e0a03 */
[----:B------:R-:W-:-:S13]  /*1f560*/  ISETP.GT.U32.AND P3, PT, R3, R211, PT ;  /* 0x000000d30300720c */ /* 0x000fda0003f64070 */
[----:B------:R-:W-:-:S04]  /*1f570*/  @!P3 IMAD.IADD R211, R211, 0x1, -R3 ;  /* 0x00000001d3d3b824 */ /* 0x000fc800078e0a03 */
[----:B------:R-:W-:Y:S02]  /*1f580*/  @!P0 IMAD.MOV R211, RZ, RZ, -R211 ;  /* 0x000000ffffd38224 */ /* 0x000fe400078e0ad3 */
[----:B------:R-:W-:Y:S01]  /*1f590*/  @!P4 IMAD.MOV R205, RZ, RZ, -R205 ;  /* 0x000000ffffcdc224 */ /* 0x000fe200078e0acd */
[----:B------:R-:W-:Y:S02]  /*1f5a0*/  ISETP.GT.U32.AND P4, PT, R3, R208, PT ;  /* 0x000000d00300720c */ /* 0x000fe40003f84070 */
[----:B------:R-:W-:-:S11]  /*1f5b0*/  IABS R5, R212 ;  /* 0x000000d400057213 */ /* 0x000fd60000000000 */
[--C-:B------:R-:W-:Y:S01]  /*1f5c0*/  @!P4 IMAD.IADD R208, R208, 0x1, -R3.reuse ;  /* 0x00000001d0d0c824 */ /* 0x100fe200078e0a03 */
[----:B------:R-:W-:Y:S02]  /*1f5d0*/  ISETP.GT.U32.AND P4, PT, R3, R210, PT ;  /* 0x000000d20300720c */ /* 0x000fe40003f84070 */
[----:B----4-:R-:W-:Y:S02]  /*1f5e0*/  IABS R215, R251 ;  /* 0x000000fb00d77213 */ /* 0x010fe40000000000 */
[----:B------:R-:W-:Y:S02]  /*1f5f0*/  ISETP.GE.AND P0, PT, R251, RZ, PT ;  /* 0x000000fffb00720c */ /* 0x000fe40003f06270 */
[----:B------:R-:W4:Y:S07]  /*1f600*/  LDL.LU R251, [R1+0x79c] ;  /* 0x00079c0001fb7983 */ /* 0x000f2e0000300800 */
[----:B------:R-:W-:-:S02]  /*1f610*/  @!P4 IMAD.IADD R210, R210, 0x1, -R3 ;  /* 0x00000001d2d2c824 */ /* 0x000fc400078e0a03 */
[----:B------:R-:W-:Y:S02]  /*1f620*/  IMAD.MOV.U32 R6, RZ, RZ, R5 ;  /* 0x000000ffff067224 */ /* 0x000fe400078e0005 */
[----:B------:R-:W-:Y:S01]  /*1f630*/  @!P6 IMAD.MOV R207, RZ, RZ, -R207 ;  /* 0x000000ffffcfe224 */ /* 0x000fe200078e0acf */
[----:B------:R-:W-:Y:S01]  /*1f640*/  ISETP.GE.AND P6, PT, R212, RZ, PT ;  /* 0x000000ffd400720c */ /* 0x000fe20003fc6270 */
[----:B------:R-:W-:Y:S01]  /*1f650*/  IMAD.HI.U32 R212, R4, R6, RZ ;  /* 0x0000000604d47227 */ /* 0x000fe200078e00ff */
[C---:B------:R-:W-:Y:S01]  /*1f660*/  ISETP.GT.U32.AND P4, PT, R3.reuse, R210, PT ;  /* 0x000000d20300720c */ /* 0x040fe20003f84070 */
[----:B------:R-:W4:Y:S02]  /*1f670*/  LDL.LU R232, [R1+0x7a4] ;  /* 0x0007a40001e87983 */ /* 0x000f240000300800 */
[----:B------:R-:W-:Y:S01]  /*1f680*/  IMAD.MOV R212, RZ, RZ, -R212 ;  /* 0x000000ffffd47224 */ /* 0x000fe200078e0ad4 */
[----:B---3--:R-:W-:Y:S01]  /*1f690*/  IABS R2, R213 ;  /* 0x000000d500027213 */ /* 0x008fe20000000000 */
[----:B------:R-:W-:Y:S01]  /*1f6a0*/  @!P5 IMAD.MOV R208, RZ, RZ, -R208 ;  /* 0x000000ffffd0d224 */ /* 0x000fe200078e0ad0 */
[----:B--2---:R-:W-:Y:S01]  /*1f6b0*/  IABS R5, R214 ;  /* 0x000000d600057213 */ /* 0x004fe20000000000 */
[----:B------:R-:W-:-:S06]  /*1f6c0*/  IMAD R212, R3, R212, R6 ;  /* 0x000000d403d47224 */ /* 0x000fcc00078e0206 */
[----:B------:R-:W-:Y:S01]  /*1f6d0*/  @!P4 IMAD.IADD R210, R210, 0x1, -R3 ;  /* 0x00000001d2d2c824 */ /* 0x000fe200078e0a03 */
[----:B------:R-:W-:Y:S01]  /*1f6e0*/  ISETP.GT.U32.AND P4, PT, R3, R212, PT ;  /* 0x000000d40300720c */ /* 0x000fe20003f84070 */
[----:B------:R-:W-:Y:S01]  /*1f6f0*/  @!P1 IMAD.MOV R209, RZ, RZ, -R209 ;  /* 0x000000ffffd19224 */ /* 0x000fe200078e0ad1 */
[----:B------:R-:W-:Y:S01]  /*1f700*/  ISETP.GE.AND P5, PT, R214, RZ, PT ;  /* 0x000000ffd600720c */ /* 0x000fe20003fa6270 */
[C---:B------:R-:W-:Y:S01]  /*1f710*/  IMAD.HI.U32 R214, R4.reuse, R2, RZ ;  /* 0x0000000204d67227 */ /* 0x040fe200078e00ff */
[----:B------:R-:W-:Y:S01]  /*1f720*/  ISETP.GE.AND P1, PT, R213, RZ, PT ;  /* 0x000000ffd500720c */ /* 0x000fe20003f26270 */
[----:B------:R-:W2:Y:S02]  /*1f730*/  LDL.LU R229, [R1+0x7a8] ;  /* 0x0007a80001e57983 */ /* 0x000ea40000300800 */
[----:B------:R-:W-:Y:S01]  /*1f740*/  IMAD.HI.U32 R213, R4, R5, RZ ;  /* 0x0000000504d57227 */ /* 0x000fe200078e00ff */
[----:B------:R-:W-:Y:S01]  /*1f750*/  IABS R216, R221 ;  /* 0x000000dd00d87213 */ /* 0x000fe20000000000 */
[----:B------:R-:W3:Y:S02]  /*1f760*/  LDL.LU R228, [R1+0x7ac] ;  /* 0x0007ac0001e47983 */ /* 0x000ee40000300800 */
[----:B------:R-:W-:-:S02]  /*1f770*/  IMAD.MOV R214, RZ, RZ, -R214 ;  /* 0x000000ffffd67224 */ /* 0x000fc400078e0ad6 */
[----:B------:R-:W-:Y:S01]  /*1f780*/  @!P4 IMAD.IADD R212, R212, 0x1, -R3 ;  /* 0x00000001d4d4c824 */ /* 0x000fe200078e0a03 */
[----:B------:R-:W-:Y:S01]  /*1f790*/  IABS R217, R224 ;  /* 0x000000e000d97213 */ /* 0x000fe20000000000 */
[----:B------:R-:W-:Y:S01]  /*1f7a0*/  IMAD.MOV R213, RZ, RZ, -R213 ;  /* 0x000000ffffd57224 */ /* 0x000fe200078e0ad5 */
[----:B------:R-:W-:Y:S01]  /*1f7b0*/  IABS R218, R225 ;  /* 0x000000e100da7213 */ /* 0x000fe20000000000 */
[C---:B------:R-:W-:Y:S01]  /*1f7c0*/  IMAD R214, R3.reuse, R214, R2 ;  /* 0x000000d603d67224 */ /* 0x040fe200078e0202 */
[C---:B------:R-:W-:Y:S01]  /*1f7d0*/  ISETP.GT.U32.AND P4, PT, R3.reuse, R212, PT ;  /* 0x000000d40300720c */ /* 0x040fe20003f84070 */
[C---:B------:R-:W-:Y:S01]  /*1f7e0*/  IMAD R213, R3.reuse, R213, R5 ;  /* 0x000000d503d57224 */ /* 0x040fe200078e0205 */
[----:B------:R-:W-:Y:S01]  /*1f7f0*/  IABS R219, R233 ;  /* 0x000000e900db7213 */ /* 0x000fe20000000000 */
[----:B------:R-:W-:Y:S01]  /*1f800*/  IMAD.HI.U32 R2, R4, R215, RZ ;  /* 0x000000d704027227 */ /* 0x000fe200078e00ff */
[----:B------:R-:W-:Y:S01]  /*1f810*/  IABS R220, R230 ;  /* 0x000000e600dc7213 */ /* 0x000fe20000000000 */
[----:B------:R-:W3:Y:S01]  /*1f820*/  LDL.LU R231, [R1+0x7b0] ;  /* 0x0007b00001e77983 */ /* 0x000ee20000300800 */
[----:B------:R-:W-:Y:S01]  /*1f830*/  ISETP.GT.U32.AND P3, PT, R3, R213, PT ;  /* 0x000000d50300720c */ /* 0x000fe20003f64070 */
[----:B------:R-:W-:-:S02]  /*1f840*/  IMAD.MOV R2, RZ, RZ, -R2 ;  /* 0x000000ffff027224 */ /* 0x000fc400078e0a02 */
[----:B------:R-:W-:-:S04]  /*1f850*/  IMAD.HI.U32 R5, R4, R216, RZ ;  /* 0x000000d804057227 */ /* 0x000fc800078e00ff */
[C---:B------:R-:W-:Y:S02]  /*1f860*/  IMAD R215, R3.reuse, R2, R215 ;  /* 0x0000000203d77224 */ /* 0x040fe400078e02d7 */
[----:B------:R-:W-:Y:S02]  /*1f870*/  @!P4 IMAD.IADD R212, R212, 0x1, -R3 ;  /* 0x00000001d4d4c824 */ /* 0x000fe400078e0a03 */
[----:B------:R-:W-:Y:S01]  /*1f880*/  IMAD.MOV R5, RZ, RZ, -R5 ;  /* 0x000000ffff057224 */ /* 0x000fe200078e0a05 */
[----:B------:R-:W-:Y:S01]  /*1f890*/  ISETP.GT.U32.AND P4, PT, R3, R215, PT ;  /* 0x000000d70300720c */ /* 0x000fe20003f84070 */
[----:B------:R-:W-:Y:S02]  /*1f8a0*/  @!P3 IMAD.IADD R213, R213, 0x1, -R3 ;  /* 0x00000001d5d5b824 */ /* 0x000fe400078e0a03 */
[C---:B------:R-:W-:Y:S02]  /*1f8b0*/  IMAD R216, R3.reuse, R5, R216 ;  /* 0x0000000503d87224 */ /* 0x040fe400078e02d8 */
[----:B------:R-:W-:Y:S01]  /*1f8c0*/  @!P6 IMAD.MOV R212, RZ, RZ, -R212 ;  /* 0x000000ffffd4e224 */ /* 0x000fe200078e0ad4 */
[C---:B------:R-:W-:Y:S01]  /*1f8d0*/  ISETP.GT.U32.AND P3, PT, R3.reuse, R213, PT ;  /* 0x000000d50300720c */ /* 0x040fe20003f64070 */
[----:B------:R-:W-:Y:S01]  /*1f8e0*/  IMAD.HI.U32 R6, R4, R217, RZ ;  /* 0x000000d904067227 */ /* 0x000fe200078e00ff */
[----:B------:R-:W-:-:S03]  /*1f8f0*/  ISETP.GT.U32.AND P6, PT, R3, R216, PT ;  /* 0x000000d80300720c */ /* 0x000fc60003fc4070 */
[----:B------:R-:W-:Y:S02]  /*1f900*/  IMAD.MOV R2, RZ, RZ, -R6 ;  /* 0x000000ffff027224 */ /* 0x000fe400078e0a06 */
[----:B------:R-:W-:Y:S02]  /*1f910*/  @!P4 IMAD.IADD R215, R215, 0x1, -R3 ;  /* 0x00000001d7d7c824 */ /* 0x000fe400078e0a03 */
[C---:B------:R-:W-:Y:S02]  /*1f920*/  IMAD R217, R3.reuse, R2, R217 ;  /* 0x0000000203d97224 */ /* 0x040fe400078e02d9 */
[----:B------:R-:W-:Y:S01]  /*1f930*/  IMAD.HI.U32 R2, R4, R218, RZ ;  /* 0x000000da04027227 */ /* 0x000fe200078e00ff */
[----:B------:R-:W-:-:S03]  /*1f940*/  ISETP.GT.U32.AND P4, PT, R3, R215, PT ;  /* 0x000000d70300720c */ /* 0x000fc60003f84070 */
[----:B------:R-:W-:Y:S01]  /*1f950*/  @!P2 IMAD.MOV R210, RZ, RZ, -R210 ;  /* 0x000000ffffd2a224 */ /* 0x000fe200078e0ad2 */
[----:B------:R-:W-:Y:S01]  /*1f960*/  ISETP.GT.U32.AND P2, PT, R3, R214, PT ;  /* 0x000000d60300720c */ /* 0x000fe20003f44070 */
[--C-:B------:R-:W-:Y:S02]  /*1f970*/  @!P6 IMAD.IADD R216, R216, 0x1, -R3.reuse ;  /* 0x00000001d8d8e824 */ /* 0x100fe400078e0a03 */
[----:B------:R-:W-:Y:S01]  /*1f980*/  @!P3 IMAD.IADD R213, R213, 0x1, -R3 ;  /* 0x00000001d5d5b824 */ /* 0x000fe200078e0a03 */
[C---:B------:R-:W-:Y:S01]  /*1f990*/  ISETP.GT.U32.AND P3, PT, R3.reuse, R217, PT ;  /* 0x000000d90300720c */ /* 0x040fe20003f64070 */
[----:B------:R-:W-:Y:S01]  /*1f9a0*/  IMAD.MOV R2, RZ, RZ, -R2 ;  /* 0x000000ffff027224 */ /* 0x000fe200078e0a02 */
[----:B------:R-:W-:Y:S01]  /*1f9b0*/  ISETP.GT.U32.AND P6, PT, R3, R216, PT ;  /* 0x000000d80300720c */ /* 0x000fe20003fc4070 */
[----:B------:R-:W-:-:S04]  /*1f9c0*/  IMAD.HI.U32 R5, R4, R219, RZ ;  /* 0x000000db04057227 */ /* 0x000fc800078e00ff */
[----:B------:R-:W-:Y:S02]  /*1f9d0*/  IMAD R218, R3, R2, R218 ;  /* 0x0000000203da7224 */ /* 0x000fe400078e02da */
[----:B------:R-:W-:Y:S02]  /*1f9e0*/  @!P4 IMAD.IADD R215, R215, 0x1, -R3 ;  /* 0x00000001d7d7c824 */ /* 0x000fe400078e0a03 */
[----:B------:R-:W-:Y:S01]  /*1f9f0*/  IMAD.MOV R5, RZ, RZ, -R5 ;  /* 0x000000ffff057224 */ /* 0x000fe200078e0a05 */
[C---:B------:R-:W-:Y:S01]  /*1fa00*/  ISETP.GT.U32.AND P4, PT, R3.reuse, R218, PT ;  /* 0x000000da0300720c */ /* 0x040fe20003f84070 */
[----:B------:R-:W-:Y:S02]  /*1fa10*/  @!P2 IMAD.IADD R214, R214, 0x1, -R3 ;  /* 0x00000001d6d6a824 */ /* 0x000fe400078e0a03 */
[----:B------:R-:W-:Y:S02]  /*1fa20*/  IMAD R219, R3, R5, R219 ;  /* 0x0000000503db7224 */ /* 0x000fe400078e02db */
[--C-:B------:R-:W-:Y:S01]  /*1fa30*/  @!P3 IMAD.IADD R217, R217, 0x1, -R3.reuse ;  /* 0x00000001d9d9b824 */ /* 0x100fe200078e0a03 */
[C---:B------:R-:W-:Y:S01]  /*1fa40*/  ISETP.GT.U32.AND P2, PT, R3.reuse, R214, PT ;  /* 0x000000d60300720c */ /* 0x040fe20003f44070 */
[----:B------:R-:W-:Y:S01]  /*1fa50*/  @!P6 IMAD.IADD R216, R216, 0x1, -R3 ;  /* 0x00000001d8d8e824 */ /* 0x000fe200078e0a03 */
[----:B------:R-:W-:-:S02]  /*1fa60*/  ISETP.GT.U32.AND P6, PT, R3, R219, PT ;  /* 0x000000db0300720c */ /* 0x000fc40003fc4070 */
[----:B------:R-:W-:-:S03]  /*1fa70*/  ISETP.GT.U32.AND P3, PT, R3, R217, PT ;  /* 0x000000d90300720c */ /* 0x000fc60003f64070 */
[----:B------:R-:W-:Y:S01]  /*1fa80*/  @!P4 IMAD.IADD R218, R218, 0x1, -R3 ;  /* 0x00000001dadac824 */ /* 0x000fe200078e0a03 */
[----:B------:R-:W-:-:S05]  /*1fa90*/  ISETP.GE.AND P4, PT, R224, RZ, PT ;  /* 0x000000ffe000720c */ /* 0x000fca0003f86270 */
[--C-:B------:R-:W-:Y:S02]  /*1faa0*/  @!P2 IMAD.IADD R214, R214, 0x1, -R3.reuse ;  /* 0x00000001d6d6a824 */ /* 0x100fe400078e0a03 */
[--C-:B------:R-:W-:Y:S02]  /*1fab0*/  @!P6 IMAD.IADD R219, R219, 0x1, -R3.reuse ;  /* 0x00000001dbdbe824 */ /* 0x100fe400078e0a03 */
[----:B------:R-:W-:Y:S02]  /*1fac0*/  @!P3 IMAD.IADD R217, R217, 0x1, -R3 ;  /* 0x00000001d9d9b824 */ /* 0x000fe400078e0a03 */
[----:B------:R-:W-:Y:S01]  /*1fad0*/  @!P1 IMAD.MOV R214, RZ, RZ, -R214 ;  /* 0x000000ffffd69224 */ /* 0x000fe200078e0ad6 */
[----:B------:R-:W-:Y:S01]  /*1fae0*/  ISETP.GT.U32.AND P1, PT, R3, R219, PT ;  /* 0x000000db0300720c */ /* 0x000fe20003f24070 */
[----:B------:R-:W-:-:S12]  /*1faf0*/  @!P4 IMAD.MOV R217, RZ, RZ, -R217 ;  /* 0x000000ffffd9c224 */ /* 0x000fd800078e0ad9 */
[----:B------:R-:W-:Y:S01]  /*1fb00*/  @!P1 IMAD.IADD R219, R219, 0x1, -R3 ;  /* 0x00000001dbdb9824 */ /* 0x000fe200078e0a03 */
[----:B------:R-:W-:Y:S02]  /*1fb10*/  ISETP.GE.AND P1, PT, R230, RZ, PT ;  /* 0x000000ffe600720c */ /* 0x000fe40003f26270 */
[----:B------:R-:W3:Y:S01]  /*1fb20*/  LDL.LU R230, [R1+0x7b4] ;  /* 0x0007b40001e67983 */ /* 0x000ee20000300800 */
[----:B----4-:R-:W-:-:S05]  /*1fb30*/  IABS R223, R251 ;  /* 0x000000fb00df7213 */ /* 0x010fca0000000000 */
[----:B------:R-:W-:-:S04]  /*1fb40*/  IMAD.HI.U32 R5, R4, R223, RZ ;  /* 0x000000df04057227 */ /* 0x000fc800078e00ff */
[----:B------:R-:W-:-:S04]  /*1fb50*/  IMAD.MOV R5, RZ, RZ, -R5 ;  /* 0x000000ffff057224 */ /* 0x000fc800078e0a05 */
[----:B------:R-:W-:-:S05]  /*1fb60*/  IMAD R223, R3, R5, R223 ;  /* 0x0000000503df7224 */ /* 0x000fca00078e02df */
[----:B------:R-:W-:-:S13]  /*1fb70*/  ISETP.GT.U32.AND P4, PT, R3, R223, PT ;  /* 0x000000df0300720c */ /* 0x000fda0003f84070 */
[----:B------:R-:W-:Y:S01]  /*1fb80*/  @!P4 IMAD.IADD R223, R223, 0x1, -R3 ;  /* 0x00000001dfdfc824 */ /* 0x000fe200078e0a03 */
[----:B------:R-:W-:Y:S02]  /*1fb90*/  ISETP.GE.AND P4, PT, R251, RZ, PT ;  /* 0x000000fffb00720c */ /* 0x000fe40003f86270 */
[----:B------:R-:W4:Y:S01]  /*1fba0*/  LDL.LU R251, [R1+0x7b8] ;  /* 0x0007b80001fb7983 */ /* 0x000f220000300800 */
[----:B------:R-:W-:Y:S01]  /*1fbb0*/  IMAD.HI.U32 R2, R4, R220, RZ ;  /* 0x000000dc04027227 */ /* 0x000fe200078e00ff */
[----:B------:R-:W-:Y:S02]  /*1fbc0*/  ISETP.GE.AND P2, PT, R221, RZ, PT ;  /* 0x000000ffdd00720c */ /* 0x000fe40003f46270 */
[----:B------:R-:W-:Y:S01]  /*1fbd0*/  IABS R221, R227 ;  /* 0x000000e300dd7213 */ /* 0x000fe20000000000 */
[----:B------:R-:W-:-:S04]  /*1fbe0*/  IMAD.MOV R2, RZ, RZ, -R2 ;  /* 0x000000ffff027224 */ /* 0x000fc800078e0a02 */
[----:B------:R-:W-:Y:S02]  /*1fbf0*/  IMAD R220, R3, R2, R220 ;  /* 0x0000000203dc7224 */ /* 0x000fe400078e02dc */
[----:B------:R-:W-:-:S04]  /*1fc00*/  IMAD.HI.U32 R2, R4, R221, RZ ;  /* 0x000000dd04027227 */ /* 0x000fc800078e00ff */
[----:B------:R-:W-:-:S04]  /*1fc10*/  IMAD.MOV R2, RZ, RZ, -R2 ;  /* 0x000000ffff027224 */ /* 0x000fc800078e0a02 */
[----:B------:R-:W-:-:S05]  /*1fc20*/  IMAD R221, R3, R2, R221 ;  /* 0x0000000203dd7224 */ /* 0x000fca00078e02dd */
[C---:B------:R-:W-:Y:S02]  /*1fc30*/  ISETP.GT.U32.AND P6, PT, R3.reuse, R221, PT ;  /* 0x000000dd0300720c */ /* 0x040fe40003fc4070 */
[----:B------:R-:W-:Y:S02]  /*1fc40*/  ISETP.GT.U32.AND P3, PT, R3, R220, PT ;  /* 0x000000dc0300720c */ /* 0x000fe40003f64070 */
[----:B------:R-:W-:Y:S01]  /*1fc50*/  IABS R222, R226 ;  /* 0x000000e200de7213 */ /* 0x000fe20000000000 */
[----:B------:R-:W-:Y:S01]  /*1fc60*/  @!P0 IMAD.MOV R215, RZ, RZ, -R215 ;  /* 0x000000ffffd78224 */ /* 0x000fe200078e0ad7 */
[----:B------:R-:W-:-:S07]  /*1fc70*/  IABS R224, R232 ;  /* 0x000000e800e07213 */ /* 0x000fce0000000000 */
[----:B------:R-:W-:Y:S02]  /*1fc80*/  @!P6 IMAD.IADD R221, R221, 0x1, -R3 ;  /* 0x00000001dddde824 */ /* 0x000fe400078e0a03 */
[----:B------:R-:W-:-:S03]  /*1fc90*/  IMAD.HI.U32 R2, R4, R222, RZ ;  /* 0x000000de04027227 */ /* 0x000fc600078e00ff */
[----:B------:R-:W-:Y:S01]  /*1fca0*/  ISETP.GT.U32.AND P0, PT, R3, R221, PT ;  /* 0x000000dd0300720c */ /* 0x000fe20003f04070 */
[----:B------:R-:W-:Y:S02]  /*1fcb0*/  IMAD.MOV R2, RZ, RZ, -R2 ;  /* 0x000000ffff027224 */ /* 0x000fe400078e0a02 */
[----:B------:R-:W-:-:S04]  /*1fcc0*/  IMAD.HI.U32 R6, R4, R224, RZ ;  /* 0x000000e004067227 */ /* 0x000fc800078e00ff */
[--C-:B------:R-:W-:Y:S01]  /*1fcd0*/  @!P3 IMAD.IADD R220, R220, 0x1, -R3.reuse ;  /* 0x00000001dcdcb824 */ /* 0x100fe200078e0a03 */
[----:B------:R-:W-:Y:S01]  /*1fce0*/  ISETP.GE.AND P3, PT, R225, RZ, PT ;  /* 0x000000ffe100720c */ /* 0x000fe20003f66270 */
[----:B------:R-:W-:Y:S01]  /*1fcf0*/  IMAD R222, R3, R2, R222 ;  /* 0x0000000203de7224 */ /* 0x000fe200078e02de */
[----:B--2---:R-:W-:Y:S01]  /*1fd00*/  IABS R225, R229 ;  /* 0x000000e500e17213 */ /* 0x004fe20000000000 */
[----:B------:R-:W-:Y:S02]  /*1fd10*/  IMAD.MOV R2, RZ, RZ, -R6 ;  /* 0x000000ffff027224 */ /* 0x000fe400078e0a06 */
[----:B------:R-:W-:Y:S01]  /*1fd20*/  @!P0 IMAD.IADD R221, R221, 0x1, -R3 ;  /* 0x00000001dddd8824 */ /* 0x000fe200078e0a03 */
[----:B------:R-:W-:Y:S01]  /*1fd30*/  ISETP.GE.AND P0, PT, R227, RZ, PT ;  /* 0x000000ffe300720c */ /* 0x000fe20003f06270 */
[----:B------:R-:W-:Y:S02]  /*1fd40*/  IMAD R224, R3, R2, R224 ;  /* 0x0000000203e07224 */ /* 0x000fe400078e02e0 */
[----:B------:R-:W-:-:S04]  /*1fd50*/  IMAD.HI.U32 R2, R4, R225, RZ ;  /* 0x000000e104027227 */ /* 0x000fc800078e00ff */
[----:B------:R-:W-:-:S04]  /*1fd60*/  IMAD.MOV R2, RZ, RZ, -R2 ;  /* 0x000000ffff027224 */ /* 0x000fc800078e0a02 */
[C---:B------:R-:W-:Y:S02]  /*1fd70*/  IMAD R225, R3.reuse, R2, R225 ;  /* 0x0000000203e17224 */ /* 0x040fe400078e02e1 */
[----:B------:R-:W-:Y:S01]  /*1fd80*/  @!P5 IMAD.MOV R213, RZ, RZ, -R213 ;  /* 0x000000ffffd5d224 */ /* 0x000fe200078e0ad5 */
[C---:B------:R-:W-:Y:S01]  /*1fd90*/  ISETP.GT.U32.AND P5, PT, R3.reuse, R218, PT ;  /* 0x000000da0300720c */ /* 0x040fe20003fa4070 */
[----:B------:R-:W-:Y:S01]  /*1fda0*/  @!P2 IMAD.MOV R216, RZ, RZ, -R216 ;  /* 0x000000ffffd8a224 */ /* 0x000fe200078e0ad8 */
[C---:B------:R-:W-:Y:S01]  /*1fdb0*/  ISETP.GT.U32.AND P2, PT, R3.reuse, R222, PT ;  /* 0x000000de0300720c */ /* 0x040fe20003f44070 */
[----:B------:R-:W-:Y:S01]  /*1fdc0*/  @!P0 IMAD.MOV R221, RZ, RZ, -R221 ;  /* 0x000000ffffdd8224 */ /* 0x000fe200078e0add */
[----:B------:R-:W-:-:S09]  /*1fdd0*/  ISETP.GT.U32.AND P0, PT, R3, R225, PT ;  /* 0x000000e10300720c */ /* 0x000fd20003f04070 */
[--C-:B------:R-:W-:Y:S02]  /*1fde0*/  @!P5 IMAD.IADD R218, R218, 0x1, -R3.reuse ;  /* 0x00000001dadad824 */ /* 0x100fe400078e0a03 */
[--C-:B------:R-:W-:Y:S02]  /*1fdf0*/  @!P2 IMAD.IADD R222, R222, 0x1, -R3.reuse ;  /* 0x00000001dedea824 */ /* 0x100fe400078e0a03 */
[----:B------:R-:W-:Y:S02]  /*1fe00*/  @!P0 IMAD.IADD R225, R225, 0x1, -R3 ;  /* 0x00000001e1e18824 */ /* 0x000fe400078e0a03 */
[----:B------:R-:W-:Y:S01]  /*1fe10*/  @!P3 IMAD.MOV R218, RZ, RZ, -R218 ;  /* 0x000000ffffdab224 */ /* 0x000fe200078e0ada */
[C---:B------:R-:W-:Y:S02]  /*1fe20*/  ISETP.GT.U32.AND P3, PT, R3.reuse, R222, PT ;  /* 0x000000de0300720c */ /* 0x040fe40003f64070 */
[----:B------:R-:W-:Y:S02]  /*1fe30*/  ISETP.GT.U32.AND P0, PT, R3, R225, PT ;  /* 0x000000e10300720c */ /* 0x000fe40003f04070 */
[----:B------:R-:W-:-:S02]  /*1fe40*/  ISETP.GE.AND P5, PT, R233, RZ, PT ;  /* 0x000000ffe900720c */ /* 0x000fc40003fa6270 */
[----:B------:R-:W2:Y:S04]  /*1fe50*/  LDL.LU R233, [R1+0x7bc] ;  /* 0x0007bc0001e97983 */ /* 0x000ea80000300800 */
[----:B------:R-:W2:Y:S03]  /*1fe60*/  LDL.LU R236, [R1+0x7c0] ;  /* 0x0007c00001ec7983 */ /* 0x000ea60000300800 */
[--C-:B------:R-:W-:Y:S01]  /*1fe70*/  @!P3 IMAD.IADD R222, R222, 0x1, -R3.reuse ;  /* 0x00000001dedeb824 */ /* 0x100fe200078e0a03 */
[----:B------:R-:W-:Y:S01]  /*1fe80*/  ISETP.GE.AND P3, PT, R229, RZ, PT ;  /* 0x000000ffe500720c */ /* 0x000fe20003f66270 */
[----:B------:R-:W-:Y:S01]  /*1fe90*/  @!P0 IMAD.IADD R225, R225, 0x1, -R3 ;  /* 0x00000001e1e18824 */ /* 0x000fe200078e0a03 */
[----:B------:R-:W2:Y:S01]  /*1fea0*/  LDL.LU R235, [R1+0x7c4] ;  /* 0x0007c40001eb7983 */ /* 0x000ea20000300800 */
[----:B----4-:R-:W-:-:S02]  /*1feb0*/  IABS R229, R251 ;  /* 0x000000fb00e57213 */ /* 0x010fc40000000000 */
[----:B------:R-:W-:Y:S02]  /*1fec0*/  ISETP.GE.AND P0, PT, R251, RZ, PT ;  /* 0x000000fffb00720c */ /* 0x000fe40003f06270 */
[----:B------:R-:W4:Y:S01]  /*1fed0*/  LDL.LU R251, [R1+0x7c8] ;  /* 0x0007c80001fb7983 */ /* 0x000f220000300800 */
[C---:B------:R-:W-:Y:S02]  /*1fee0*/  ISETP.GT.U32.AND P6, PT, R3.reuse, R220, PT ;  /* 0x000000dc0300720c */ /* 0x040fe40003fc4070 */
[----:B------:R-:W-:Y:S01]  /*1fef0*/  ISETP.GE.AND P2, PT, R226, RZ, PT ;  /* 0x000000ffe200720c */ /* 0x000fe20003f46270 */
[----:B------:R-:W-:Y:S01]  /*1ff00*/  @!P5 IMAD.MOV R219, RZ, RZ, -R219 ;  /* 0x000000ffffdbd224 */ /* 0x000fe200078e0adb */
[----:B------:R-:W4:Y:S09]  /*1ff10*/  LDL.LU R240, [R1+0x7cc] ;  /* 0x0007cc0001f07983 */ /* 0x000f320000300800 */
[--C-:B------:R-:W-:Y:S01]  /*1ff20*/  @!P6 IMAD.IADD R220, R220, 0x1, -R3.reuse ;  /* 0x00000001dcdce824 */ /* 0x100fe200078e0a03 */
[C---:B------:R-:W-:Y:S01]  /*1ff30*/  ISETP.GT.U32.AND P6, PT, R3.reuse, R224, PT ;  /* 0x000000e00300720c */ /* 0x040fe20003fc4070 */
[C---:B------:R-:W-:Y:S01]  /*1ff40*/  IMAD.HI.U32 R5, R4.reuse, R229, RZ ;  /* 0x000000e504057227 */ /* 0x040fe200078e00ff */
[----:B---3--:R-:W-:Y:S01]  /*1ff50*/  IABS R226, R228 ;  /* 0x000000e400e27213 */ /* 0x008fe20000000000 */
[----:B------:R-:W3:Y:S04]  /*1ff60*/  LDL.LU R239, [R1+0x7d0] ;  /* 0x0007d00001ef7983 */ /* 0x000ee80000300800 */
[----:B------:R-:W-:Y:S01]  /*1ff70*/  IMAD.HI.U32 R2, R4, R226, RZ ;  /* 0x000000e204027227 */ /* 0x000fe200078e00ff */
[----:B------:R-:W3:Y:S05]  /*1ff80*/  LDL.LU R237, [R1+0x7d4] ;  /* 0x0007d40001ed7983 */ /* 0x000eea0000300800 */
[----:B------:R-:W-:Y:S01]  /*1ff90*/  @!P6 IMAD.IADD R224, R224, 0x1, -R3 ;  /* 0x00000001e0e0e824 */ /* 0x000fe200078e0a03 */
[----:B------:R-:W3:Y:S04]  /*1ffa0*/  LDL.LU R238, [R1+0x7d8] ;  /* 0x0007d80001ee7983 */ /* 0x000ee80000300800 */
[----:B------:R-:W-:Y:S01]  /*1ffb0*/  ISETP.GT.U32.AND P5, PT, R3, R224, PT ;  /* 0x000000e00300720c */ /* 0x000fe20003fa4070 */
[----:B------:R-:W-:-:S02]  /*1ffc0*/  IMAD.MOV R2, RZ, RZ, -R2 ;  /* 0x000000ffff027224 */ /* 0x000fc400078e0a02 */
[----:B------:R-:W-:Y:S02]  /*1ffd0*/  IMAD.MOV R5, RZ, RZ, -R5 ;  /* 0x000000ffff057224 */ /* 0x000fe400078e0a05 */
[C---:B------:R-:W-:Y:S02]  /*1ffe0*/  IMAD R226, R3.reuse, R2, R226 ;  /* 0x0000000203e27224 */ /* 0x040fe400078e02e2 */
[----:B------:R-:W-:Y:S02]  /*1fff0*/  IMAD R229, R3, R5, R229 ;  /* 0x0000000503e57224 */ /* 0x000fe400078e02e5 */
[----:B------:R-:W-:-:S04]  /*20000*/  @!P3 IMAD.MOV R225, RZ, RZ, -R225 ;  /* 0x000000ffffe1b224 */ /* 0x000fc800078e0ae1 */
[----:B------:R-:W-:Y:S01]  /*20010*/  @!P5 IMAD.IADD R224, R224, 0x1, -R3 ;  /* 0x00000001e0e0d824 */ /* 0x000fe200078e0a03 */
[C---:B------:R-:W-:Y:S02]  /*20020*/  ISETP.GT.U32.AND P5, PT, R3.reuse, R226, PT ;  /* 0x000000e20300720c */ /* 0x040fe40003fa4070 */
[C---:B------:R-:W-:Y:S02]  /*20030*/  ISETP.GT.U32.AND P3, PT, R3.reuse, R229, PT ;  /* 0x000000e50300720c */ /* 0x040fe40003f64070 */
[----:B------:R-:W-:-:S09]  /*20040*/  ISETP.GT.U32.AND P6, PT, R3, R223, PT ;  /* 0x000000df0300720c */ /* 0x000fd20003fc4070 */
[--C-:B------:R-:W-:Y:S02]  /*20050*/  @!P5 IMAD.IADD R226, R226, 0x1, -R3.reuse ;  /* 0x00000001e2e2d824 */ /* 0x100fe400078e0a03 */
[----:B------:R-:W-:-:S03]  /*20060*/  @!P3 IMAD.IADD R229, R229, 0x1, -R3 ;  /* 0x00000001e5e5b824 */ /* 0x000fc600078e0a03 */
[C---:B------:R-:W-:Y:S02]  /*20070*/  ISETP.GT.U32.AND P5, PT, R3.reuse, R226, PT ;  /* 0x000000e20300720c */ /* 0x040fe40003fa4070 */
[----:B------:R-:W-:Y:S01]  /*20080*/  ISETP.GT.U32.AND P3, PT, R3, R229, PT ;  /* 0x000000e50300720c */ /* 0x000fe20003f64070 */
[----:B------:R-:W-:Y:S01]  /*20090*/  @!P6 IMAD.IADD R223, R223, 0x1, -R3 ;  /* 0x00000001dfdfe824 */ /* 0x000fe200078e0a03 */
[----:B------:R-:W-:Y:S02]  /*200a0*/  ISETP.GE.AND P6, PT, R228, RZ, PT ;  /* 0x000000ffe400720c */ /* 0x000fe40003fc6270 */
[----:B------:R-:W-:Y:S01]  /*200b0*/  IABS R228, R230 ;  /* 0x000000e600e47213 */ /* 0x000fe20000000000 */
[----:B------:R-:W-:Y:S01]  /*200c0*/  @!P4 IMAD.MOV R223, RZ, RZ, -R223 ;  /* 0x000000ffffdfc224 */ /* 0x000fe200078e0adf */
[----:B------:R-:W-:-:S05]  /*200d0*/  ISETP.GE.AND P4, PT, R230, RZ, PT ;  /* 0x000000ffe600720c */ /* 0x000fca0003f86270 */
[--C-:B------:R-:W-:Y:S02]  /*200e0*/  @!P5 IMAD.IADD R226, R226, 0x1, -R3.reuse ;  /* 0x00000001e2e2d824 */ /* 0x100fe400078e0a03 */
[----:B------:R-:W-:Y:S02]  /*200f0*/  @!P3 IMAD.IADD R229, R229, 0x1, -R3 ;  /* 0x00000001e5e5b824 */ /* 0x000fe400078e0a03 */
[----:B------:R-:W-:Y:S02]  /*20100*/  @!P6 IMAD.MOV R226, RZ, RZ, -R226 ;  /* 0x000000ffffe2e224 */ /* 0x000fe400078e0ae2 */
[----:B------:R-:W-:Y:S01]  /*20110*/  @!P0 IMAD.MOV R229, RZ, RZ, -R229 ;  /* 0x000000ffffe58224 */ /* 0x000fe200078e0ae5 */
[----:B--2---:R-:W-:Y:S02]  /*20120*/  IABS R230, R233 ;  /* 0x000000e900e67213 */ /* 0x004fe40000000000 */
[----:B------:R-:W-:Y:S02]  /*20130*/  ISETP.GE.AND P6, PT, R233, RZ, PT ;  /* 0x000000ffe900720c */ /* 0x000fe40003fc6270 */
[----:B------:R-:W-:Y:S01]  /*20140*/  IABS R227, R231 ;  /* 0x000000e700e37213 */ /* 0x000fe20000000000 */
[----:B------:R-:W-:Y:S01]  /*20150*/  @!P1 IMAD.MOV R220, RZ, RZ, -R220 ;  /* 0x000000ffffdc9224 */ /* 0x000fe200078e0adc */
[----:B------:R-:W-:-:S03]  /*20160*/  ISETP.GE.AND P1, PT, R232, RZ, PT ;  /* 0x000000ffe800720c */ /* 0x000fc60003f26270 */
[----:B------:R-:W-:-:S04]  /*20170*/  IMAD.HI.U32 R2, R4, R227, RZ ;  /* 0x000000e304027227 */ /* 0x000fc800078e00ff */
[----:B------:R-:W-:Y:S01]  /*20180*/  IMAD.MOV R2, RZ, RZ, -R2 ;  /* 0x000000ffff027224 */ /* 0x000fe200078e0a02 */
[----:B----4-:R-:W-:Y:S02]  /*20190*/  IABS R233, R251 ;  /* 0x000000fb00e97213 */ /* 0x010fe40000000000 */
[----:B------:R-:W-:Y:S02]  /*201a0*/  ISETP.GE.AND P0, PT, R251, RZ, PT ;  /* 0x000000fffb00720c */ /* 0x000fe40003f06270 */
[----:B------:R-:W2:Y:S01]  /*201b0*/  LDL.LU R251, [R1+0x7f0] ;  /* 0x0007f00001fb7983 */ /* 0x000ea20000300800 */
[C---:B------:R-:W-:Y:S02]  /*201c0*/  IMAD R227, R3.reuse, R2, R227 ;  /* 0x0000000203e37224 */ /* 0x040fe400078e02e3 */
[----:B------:R-:W-:Y:S02]  /*201d0*/  @!P1 IMAD.MOV R224, RZ, RZ, -R224 ;  /* 0x000000ffffe09224 */ /* 0x000fe400078e0ae0 */
[----:B------:R-:W-:Y:S01]  /*201e0*/  @!P2 IMAD.MOV R222, RZ, RZ, -R222 ;  /* 0x000000ffffdea224 */ /* 0x000fe200078e0ade */
[----:B------:R-:W-:Y:S01]  /*201f0*/  ISETP.GT.U32.AND P1, PT, R3, R227, PT ;  /* 0x000000e30300720c */ /* 0x000fe20003f24070 */
[----:B------:R-:W-:Y:S01]  /*20200*/  IMAD.HI.U32 R2, R4, R228, RZ ;  /* 0x000000e404027227 */ /* 0x000fe200078e00ff */
[----:B------:R-:W-:Y:S01]  /*20210*/  IABS R232, R235 ;  /* 0x000000eb00e87213 */ /* 0x000fe20000000000 */
[----:B------:R-:W4:Y:S02]  /*20220*/  LDL.LU R241, [R1+0x7dc] ;  /* 0x0007dc0001f17983 */ /* 0x000f240000300800 */
[----:B------:R-:W-:Y:S01]  /*20230*/  IMAD.MOV R2, RZ, RZ, -R2 ;  /* 0x000000ffff027224 */ /* 0x000fe200078e0a02 */
[----:B------:R-:W-:Y:S01]  /*20240*/  ISETP.GE.AND P2, PT, R231, RZ, PT ;  /* 0x000000ffe700720c */ /* 0x000fe20003f46270 */
[----:B------:R-:W4:Y:S02]  /*20250*/  LDL.LU R244, [R1+0x7e0] ;  /* 0x0007e00001f47983 */ /* 0x000f240000300800 */
[----:B------:R-:W-:-:S04]  /*20260*/  IMAD R228, R3, R2, R228 ;  /* 0x0000000203e47224 */ /* 0x000fc800078e02e4 */
[----:B------:R-:W-:Y:S01]  /*20270*/  @!P1 IMAD.IADD R227, R227, 0x1, -R3 ;  /* 0x00000001e3e39824 */ /* 0x000fe200078e0a03 */
[----:B------:R-:W-:Y:S01]  /*20280*/  IABS R231, R236 ;  /* 0x000000ec00e77213 */ /* 0x000fe20000000000 */
[C---:B------:R-:W-:Y:S01]  /*20290*/  IMAD.HI.U32 R2, R4.reuse, R230, RZ ;  /* 0x000000e604027227 */ /* 0x040fe200078e00ff */
[C---:B------:R-:W-:Y:S02]  /*202a0*/  ISETP.GT.U32.AND P5, PT, R3.reuse, R228, PT ;  /* 0x000000e40300720c */ /* 0x040fe40003fa4070 */
[----:B------:R-:W-:Y:S01]  /*202b0*/  ISETP.GT.U32.AND P1, PT, R3, R227, PT ;  /* 0x000000e30300720c */ /* 0x000fe20003f24070 */
[----:B------:R-:W-:Y:S02]  /*202c0*/  IMAD.MOV R2, RZ, RZ, -R2 ;  /* 0x000000ffff027224 */ /* 0x000fe400078e0a02 */
[----:B------:R-:W-:-:S04]  /*202d0*/  IMAD.HI.U32 R5, R4, R231, RZ ;  /* 0x000000e704057227 */ /* 0x000fc800078e00ff */
[----:B------:R-:W-:Y:S02]  /*202e0*/  IMAD R230, R3, R2, R230 ;  /* 0x0000000203e67224 */ /* 0x000fe400078e02e6 */
[----:B------:R-:W-:Y:S02]  /*202f0*/  IMAD.MOV R2, RZ, RZ, -R5 ;  /* 0x000000ffff027224 */ /* 0x000fe400078e0a05 */
[--C-:B------:R-:W-:Y:S02]  /*20300*/  @!P5 IMAD.IADD R228, R228, 0x1, -R3.reuse ;  /* 0x00000001e4e4d824 */ /* 0x100fe400078e0a03 */
[----:B------:R-:W-:Y:S02]  /*20310*/  @!P1 IMAD.IADD R227, R227, 0x1, -R3 ;  /* 0x00000001e3e39824 */ /* 0x000fe400078e0a03 */
[C---:B------:R-:W-:Y:S01]  /*20320*/  IMAD R231, R3.reuse, R2, R231 ;  /* 0x0000000203e77224 */ /* 0x040fe200078e02e7 */
[----:B------:R-:W-:Y:S01]  /*20330*/  ISETP.GT.U32.AND P5, PT, R3, R228, PT ;  /* 0x000000e40300720c */ /* 0x000fe20003fa4070 */
[----:B------:R-:W-:-:S03]  /*20340*/  @!P2 IMAD.MOV R227, RZ, RZ, -R227 ;  /* 0x000000ffffe3a224 */ /* 0x000fc600078e0ae3 */
[----:B------:R-:W-:Y:S01]  /*20350*/  ISETP.GT.U32.AND P2, PT, R3, R231, PT ;  /* 0x000000e70300720c */ /* 0x000fe20003f44070 */
[----:B------:R-:W-:-:S04]  /*20360*/  IMAD.HI.U32 R2, R4, R232, RZ ;  /* 0x000000e804027227 */ /* 0x000fc800078e00ff */
[----:B------:R-:W-:Y:S01]  /*20370*/  IMAD.MOV R2, RZ, RZ, -R2 ;  /* 0x000000ffff027224 */ /* 0x000fe200078e0a02 */
[----:B------:R-:W-:-:S03]  /*20380*/  IABS R234, R240 ;  /* 0x000000f000ea7213 */ /* 0x000fc60000000000 */
[--C-:B------:R-:W-:Y:S02]  /*20390*/  @!P5 IMAD.IADD R228, R228, 0x1, -R3.reuse ;  /* 0x00000001e4e4d824 */ /* 0x100fe400078e0a03 */
[----:B------:R-:W-:Y:S02]  /*203a0*/  IMAD R232, R3, R2, R232 ;  /* 0x0000000203e87224 */ /* 0x000fe400078e02e8 */
[----:B------:R-:W-:Y:S02]  /*203b0*/  @!P2 IMAD.IADD R231, R231, 0x1, -R3 ;  /* 0x00000001e7e7a824 */ /* 0x000fe400078e0a03 */
[----:B------:R-:W-:-:S04]  /*203c0*/  IMAD.HI.U32 R2, R4, R233, RZ ;  /* 0x000000e904027227 */ /* 0x000fc800078e00ff */
[----:B------:R-:W-:Y:S01]  /*203d0*/  @!P4 IMAD.MOV R228, RZ, RZ, -R228 ;  /* 0x000000ffffe4c224 */ /* 0x000fe200078e0ae4 */
[----:B------:R-:W-:Y:S01]  /*203e0*/  ISETP.GT.U32.AND P4, PT, R3, R231, PT ;  /* 0x000000e70300720c */ /* 0x000fe20003f84070 */
[----:B------:R-:W-:Y:S02]  /*203f0*/  IMAD.MOV R2, RZ, RZ, -R2 ;  /* 0x000000ffff027224 */ /* 0x000fe400078e0a02 */
[----:B------:R-:W-:-:S04]  /*20400*/  IMAD.HI.U32 R5, R4, R234, RZ ;  /* 0x000000ea04057227 */ /* 0x000fc800078e00ff */
[----:B------:R-:W-:Y:S02]  /*20410*/  IMAD R233, R3, R2, R233 ;  /* 0x0000000203e97224 */ /* 0x000fe400078e02e9 */
[----:B------:R-:W-:-:S04]  /*20420*/  IMAD.MOV R2, RZ, RZ, -R5 ;  /* 0x000000ffff027224 */ /* 0x000fc800078e0a05 */
[----:B------:R-:W-:Y:S02]  /*20430*/  IMAD R234, R3, R2, R234 ;  /* 0x0000000203ea7224 */ /* 0x000fe400078e02ea */
[----:B------:R-:W-:-:S03]  /*20440*/  @!P4 IMAD.IADD R231, R231, 0x1, -R3 ;  /* 0x00000001e7e7c824 */ /* 0x000fc600078e0a03 */
[----:B------:R-:W-:Y:S02]  /*20450*/  ISETP.GT.U32.AND P4, PT, R3, R234, PT ;  /* 0x000000ea0300720c */ /* 0x000fe40003f84070 */
[----:B------:R-:W-:Y:S02]  /*20460*/  ISETP.GE.AND P5, PT, R236, RZ, PT ;  /* 0x000000ffec00720c */ /* 0x000fe40003fa6270 */
[----:B---3--:R-:W-:-:S09]  /*20470*/  IABS R236, R237 ;  /* 0x000000ed00ec7213 */ /* 0x008fd20000000000 */
[----:B------:R-:W-:Y:S02]  /*20480*/  @!P4 IMAD.IADD R234, R234, 0x1, -R3 ;  /* 0x00000001eaeac824 */ /* 0x000fe400078e0a03 */
[----:B------:R-:W-:-:S03]  /*20490*/  @!P5 IMAD.MOV R231, RZ, RZ, -R231 ;  /* 0x000000ffffe7d224 */ /* 0x000fc600078e0ae7 */
[----:B------:R-:W-:Y:S01]  /*204a0*/  ISETP.GT.U32.AND P5, PT, R3, R234, PT ;  /* 0x000000ea0300720c */ /* 0x000fe20003fa4070 */
[----:B------:R-:W-:-:S04]  /*204b0*/  IMAD.HI.U32 R5, R4, R236, RZ ;  /* 0x000000ec04057227 */ /* 0x000fc800078e00ff */
[----:B------:R-:W-:-:S04]  /*204c0*/  IMAD.MOV R5, RZ, RZ, -R5 ;  /* 0x000000ffff057224 */ /* 0x000fc800078e0a05 */
[----:B------:R-:W-:-:S04]  /*204d0*/  IMAD R236, R3, R5, R236 ;  /* 0x0000000503ec7224 */ /* 0x000fc800078e02ec */
[----:B------:R-:W-:Y:S01]  /*204e0*/  @!P5 IMAD.IADD R234, R234, 0x1, -R3 ;  /* 0x00000001eaead824 */ /* 0x000fe200078e0a03 */
[----:B--2---:R-:W-:Y:S02]  /*204f0*/  ISETP.GE.AND P5, PT, R251, RZ, PT ;  /* 0x000000fffb00720c */ /* 0x004fe40003fa6270 */
[----:B------:R-:W-:Y:S02]  /*20500*/  IABS R5, R251 ;  /* 0x000000fb00057213 */ /* 0x000fe40000000000 */
[----:B------:R-:W2:Y:S04]  /*20510*/  LDL.LU R251, [R1+0x7e4] ;  /* 0x0007e40001fb7983 */ /* 0x000ea80000300800 */
[----:B0-----:R-:W3:Y:S04]  /*20520*/  LDL.LU R20, [R1+0x7e8] ;  /* 0x0007e80001147983 */ /* 0x001ee80000300800 */
[----:B------:R-:W3:Y:S04]  /*20530*/  LDL.LU R19, [R1+0x7ec] ;  /* 0x0007ec0001137983 */ /* 0x000ee80000300800 */
        /* <DEDUP_REMOVED lines=11> */
[----:B------:R-:W3:Y:S01]  /*205f0*/  LDL.LU R9, [R1+0x820] ;  /* 0x0008200001097983 */ /* 0x000ee20000300800 */
[----:B------:R-:W-:-:S13]  /*20600*/  ISETP.GT.U32.AND P1, PT, R3, R230, PT ;  /* 0x000000e60300720c */ /* 0x000fda0003f24070 */
[----:B------:R-:W-:-:S05]  /*20610*/  @!P1 IMAD.IADD R230, R230, 0x1, -R3 ;  /* 0x00000001e6e69824 */ /* 0x000fca00078e0a03 */
[----:B------:R-:W-:-:S13]  /*20620*/  ISETP.GT.U32.AND P1, PT, R3, R230, PT ;  /* 0x000000e60300720c */ /* 0x000fda0003f24070 */
[----:B------:R-:W-:Y:S01]  /*20630*/  @!P1 IMAD.IADD R230, R230, 0x1, -R3 ;  /* 0x00000001e6e69824 */ /* 0x000fe200078e0a03 */
[C---:B------:R-:W-:Y:S02]  /*20640*/  ISETP.GT.U32.AND P1, PT, R3.reuse, R233, PT ;  /* 0x000000e90300720c */ /* 0x040fe40003f24070 */
[----:B------:R-:W-:Y:S01]  /*20650*/  ISETP.GT.U32.AND P3, PT, R3, R232, PT ;  /* 0x000000e80300720c */ /* 0x000fe20003f64070 */
[----:B------:R-:W-:-:S10]  /*20660*/  @!P6 IMAD.MOV R230, RZ, RZ, -R230 ;  /* 0x000000ffffe6e224 */ /* 0x000fd400078e0ae6 */
[----:B------:R-:W-:-:S05]  /*20670*/  @!P1 IMAD.IADD R233, R233, 0x1, -R3 ;  /* 0x00000001e9e99824 */ /* 0x000fca00078e0a03 */
[----:B------:R-:W-:Y:S02]  /*20680*/  ISETP.GT.U32.AND P6, PT, R3, R233, PT ;  /* 0x000000e90300720c */ /* 0x000fe40003fc4070 */
[----:B------:R-:W-:Y:S02]  /*20690*/  ISETP.GE.AND P2, PT, R235, RZ, PT ;  /* 0x000000ffeb00720c */ /* 0x000fe40003f46270 */
[----:B------:R-:W-:Y:S01]  /*206a0*/  IABS R235, R239 ;  /* 0x000000ef00eb7213 */ /* 0x000fe20000000000 */
[----:B------:R-:W-:-:S04]  /*206b0*/  @!P3 IMAD.IADD R232, R232, 0x1, -R3 ;  /* 0x00000001e8e8b824 */ /* 0x000fc800078e0a03 */
[----:B------:R-:W-:-:S04]  /*206c0*/  IMAD.HI.U32 R2, R4, R235, RZ ;  /* 0x000000eb04027227 */ /* 0x000fc800078e00ff */
[----:B------:R-:W-:Y:S01]  /*206d0*/  @!P6 IMAD.IADD R233, R233, 0x1, -R3 ;  /* 0x00000001e9e9e824 */ /* 0x000fe200078e0a03 */
[----:B------:R-:W-:Y:S01]  /*206e0*/  ISETP.GT.U32.AND P3, PT, R3, R232, PT ;  /* 0x000000e80300720c */ /* 0x000fe20003f64070 */
[----:B------:R-:W-:Y:S01]  /*206f0*/  IMAD.MOV R2, RZ, RZ, -R2 ;  /* 0x000000ffff027224 */ /* 0x000fe200078e0a02 */
[----:B------:R-:W-:Y:S01]  /*20700*/  ISETP.GE.AND P4, PT, R237, RZ, PT ;  /* 0x000000ffed00720c */ /* 0x000fe20003f86270 */
[----:B------:R-:W-:Y:S01]  /*20710*/  @!P0 IMAD.MOV R233, RZ, RZ, -R233 ;  /* 0x000000ffffe98224 */ /* 0x000fe200078e0ae9 */
[----:B------:R-:W-:Y:S02]  /*20720*/  IABS R237, R238 ;  /* 0x000000ee00ed7213 */ /* 0x000fe40000000000 */
[C---:B------:R-:W-:Y:S01]  /*20730*/  ISETP.GT.U32.AND P0, PT, R3.reuse, R236, PT ;  /* 0x000000ec0300720c */ /* 0x040fe20003f04070 */
[----:B------:R-:W-:Y:S01]  /*20740*/  IMAD R235, R3, R2, R235 ;  /* 0x0000000203eb7224 */ /* 0x000fe200078e02eb */
[----:B------:R-:W-:Y:S01]  /*20750*/  ISETP.GE.AND P1, PT, R240, RZ, PT ;  /* 0x000000fff000720c */ /* 0x000fe20003f26270 */
[----:B------:R-:W-:-:S03]  /*20760*/  IMAD.HI.U32 R2, R4, R237, RZ ;  /* 0x000000ed04027227 */ /* 0x000fc600078e00ff */
[----:B------:R-:W-:Y:S01]  /*20770*/  ISETP.GT.U32.AND P6, PT, R3, R235, PT ;  /* 0x000000eb0300720c */ /* 0x000fe20003fc4070 */
[----:B------:R-:W-:Y:S02]  /*20780*/  IMAD.MOV R2, RZ, RZ, -R2 ;  /* 0x000000ffff027224 */ /* 0x000fe400078e0a02 */
[----:B------:R-:W-:Y:S01]  /*20790*/  @!P3 IMAD.IADD R232, R232, 0x1, -R3 ;  /* 0x00000001e8e8b824 */ /* 0x000fe200078e0a03 */
[----:B------:R-:W-:Y:S01]  /*207a0*/  ISETP.GE.AND P3, PT, R239, RZ, PT ;  /* 0x000000ffef00720c */ /* 0x000fe20003f66270 */
[C---:B------:R-:W-:Y:S01]  /*207b0*/  IMAD R237, R3.reuse, R2, R237 ;  /* 0x0000000203ed7224 */ /* 0x040fe200078e02ed */
[----:B----4-:R-:W-:Y:S01]  /*207c0*/  IABS R239, R241 ;  /* 0x000000f100ef7213 */ /* 0x010fe20000000000 */
[----:B------:R-:W-:Y:S01]  /*207d0*/  @!P0 IMAD.IADD R236, R236, 0x1, -R3 ;  /* 0x00000001ecec8824 */ /* 0x000fe200078e0a03 */
[----:B------:R-:W-:Y:S01]  /*207e0*/  IABS R240, R244 ;  /* 0x000000f400f07213 */ /* 0x000fe20000000000 */
[----:B------:R-:W-:Y:S01]  /*207f0*/  @!P1 IMAD.MOV R234, RZ, RZ, -R234 ;  /* 0x000000ffffea9224 */ /* 0x000fe200078e0aea */
[C---:B------:R-:W-:Y:S01]  /*20800*/  ISETP.GT.U32.AND P1, PT, R3.reuse, R237, PT ;  /* 0x000000ed0300720c */ /* 0x040fe20003f24070 */
[----:B------:R-:W-:Y:S01]  /*20810*/  IMAD.MOV.U32 R6, RZ, RZ, R5 ;  /* 0x000000ffff067224 */ /* 0x000fe200078e0005 */
[----:B------:R-:W-:Y:S01]  /*20820*/  ISETP.GT.U32.AND P0, PT, R3, R236, PT ;  /* 0x000000ec0300720c */ /* 0x000fe20003f04070 */
[----:B------:R-:W-:-:S04]  /*20830*/  IMAD.HI.U32 R5, R4, R239, RZ ;  /* 0x000000ef04057227 */ /* 0x000fc800078e00ff */
[----:B------:R-:W-:Y:S02]  /*20840*/  @!P6 IMAD.IADD R235, R235, 0x1, -R3 ;  /* 0x00000001ebebe824 */ /* 0x000fe400078e0a03 */
[----:B------:R-:W-:-:S04]  /*20850*/  IMAD.HI.U32 R2, R4, R240, RZ ;  /* 0x000000f004027227 */ /* 0x000fc800078e00ff */
[----:B------:R-:W-:Y:S01]  /*20860*/  IMAD.MOV R5, RZ, RZ, -R5 ;  /* 0x000000ffff057224 */ /* 0x000fe200078e0a05 */
[C---:B------:R-:W-:Y:S01]  /*20870*/  ISETP.GT.U32.AND P6, PT, R3.reuse, R235, PT ;  /* 0x000000eb0300720c */ /* 0x040fe20003fc4070 */
[----:B------:R-:W-:Y:S02]  /*20880*/  IMAD.MOV R2, RZ, RZ, -R2 ;  /* 0x000000ffff027224 */ /* 0x000fe400078e0a02 */
[C---:B------:R-:W-:Y:S02]  /*20890*/  IMAD R239, R3.reuse, R5, R239 ;  /* 0x0000000503ef7224 */ /* 0x040fe400078e02ef */
[----:B------:R-:W-:Y:S02]  /*208a0*/  IMAD R240, R3, R2, R240 ;  /* 0x0000000203f07224 */ /* 0x000fe400078e02f0 */
[--C-:B------:R-:W-:Y:S02]  /*208b0*/  @!P0 IMAD.IADD R236, R236, 0x1, -R3.reuse ;  /* 0x00000001ecec8824 */ /* 0x100fe400078e0a03 */
[----:B------:R-:W-:Y:S01]  /*208c0*/  @!P1 IMAD.IADD R237, R237, 0x1, -R3 ;  /* 0x00000001eded9824 */ /* 0x000fe200078e0a03 */
[C---:B------:R-:W-:Y:S01]  /*208d0*/  ISETP.GT.U32.AND P1, PT, R3.reuse, R239, PT ;  /* 0x000000ef0300720c */ /* 0x040fe20003f24070 */
[----:B------:R-:W-:Y:S01]  /*208e0*/  @!P2 IMAD.MOV R232, RZ, RZ, -R232 ;  /* 0x000000ffffe8a224 */ /* 0x000fe200078e0ae8 */
[----:B------:R-:W-:Y:S01]  /*208f0*/  ISETP.GE.AND P2, PT, R238, RZ, PT ;  /* 0x000000ffee00720c */ /* 0x000fe20003f46270 */
[----:B------:R-:W-:Y:S01]  /*20900*/  @!P4 IMAD.MOV R236, RZ, RZ, -R236 ;  /* 0x000000ffffecc224 */ /* 0x000fe200078e0aec */
[----:B------:R-:W-:Y:S01]  /*20910*/  ISETP.GT.U32.AND P4, PT, R3, R240, PT ;  /* 0x000000f00300720c */ /* 0x000fe20003f84070 */
[----:B------:R-:W-:-:S04]  /*20920*/  IMAD.HI.U32 R238, R4, R6, RZ ;  /* 0x0000000604ee7227 */ /* 0x000fc800078e00ff */
[--C-:B------:R-:W-:Y:S01]  /*20930*/  @!P6 IMAD.IADD R235, R235, 0x1, -R3.reuse ;  /* 0x00000001ebebe824 */ /* 0x100fe200078e0a03 */
[----:B------:R-:W-:Y:S01]  /*20940*/  ISETP.GE.AND P6, PT, R241, RZ, PT ;  /* 0x000000fff100720c */ /* 0x000fe20003fc6270 */
[----:B------:R-:W-:Y:S02]  /*20950*/  IMAD.MOV R238, RZ, RZ, -R238 ;  /* 0x000000ffffee7224 */ /* 0x000fe400078e0aee */
[--C-:B------:R-:W-:Y:S02]  /*20960*/  @!P1 IMAD.IADD R239, R239, 0x1, -R3.reuse ;  /* 0x00000001efef9824 */ /* 0x100fe400078e0a03 */
[C---:B------:R-:W-:Y:S02]  /*20970*/  IMAD R238, R3.reuse, R238, R6 ;  /* 0x000000ee03ee7224 */ /* 0x040fe400078e0206 */
[----:B------:R-:W-:Y:S01]  /*20980*/  @!P4 IMAD.IADD R240, R240, 0x1, -R3 ;  /* 0x00000001f0f0c824 */ /* 0x000fe200078e0a03 */
[C---:B------:R-:W-:Y:S02]  /*20990*/  ISETP.GT.U32.AND P1, PT, R3.reuse, R239, PT ;  /* 0x000000ef0300720c */ /* 0x040fe40003f24070 */
[C---:B------:R-:W-:Y:S01]  /*209a0*/  ISETP.GT.U32.AND P0, PT, R3.reuse, R238, PT ;  /* 0x000000ee0300720c */ /* 0x040fe20003f04070 */
[----:B------:R-:W-:Y:S01]  /*209b0*/  @!P3 IMAD.MOV R235, RZ, RZ, -R235 ;  /* 0x000000ffffebb224 */ /* 0x000fe200078e0aeb */
[----:B------:R-:W-:-:S02]  /*209c0*/  ISETP.GT.U32.AND P3, PT, R3, R237, PT ;  /* 0x000000ed0300720c */ /* 0x000fc40003f64070 */
[----:B------:R-:W-:-:S07]  /*209d0*/  ISETP.GT.U32.AND P4, PT, R3, R240, PT ;  /* 0x000000f00300720c */ /* 0x000fce0003f84070 */
[--C-:B------:R-:W-:Y:S02]  /*209e0*/  @!P1 IMAD.IADD R239, R239, 0x1, -R3.reuse ;  /* 0x00000001efef9824 */ /* 0x100fe400078e0a03 */
[--C-:B------:R-:W-:Y:S02]  /*209f0*/  @!P0 IMAD.IADD R238, R238, 0x1, -R3.reuse ;  /* 0x00000001eeee8824 */ /* 0x100fe400078e0a03 */
[--C-:B------:R-:W-:Y:S01]  /*20a00*/  @!P3 IMAD.IADD R237, R237, 0x1, -R3.reuse ;  /* 0x00000001ededb824 */ /* 0x100fe200078e0a03 */
[----:B------:R-:W-:Y:S01]  /*20a10*/  ISETP.GE.AND P3, PT, R244, RZ, PT ;  /* 0x000000fff400720c */ /* 0x000fe20003f66270 */
[----:B------:R-:W-:Y:S01]  /*20a20*/  @!P4 IMAD.IADD R240, R240, 0x1, -R3 ;  /* 0x00000001f0f0c824 */ /* 0x000fe200078e0a03 */
[----:B------:R-:W-:-:S13]  /*20a30*/  ISETP.GT.U32.AND P0, PT, R3, R238, PT ;  /* 0x000000ee0300720c */ /* 0x000fda0003f04070 */
[----:B------:R-:W-:Y:S02]  /*20a40*/  @!P0 IMAD.IADD R238, R238, 0x1, -R3 ;  /* 0x00000001eeee8824 */ /* 0x000fe400078e0a03 */
[----:B------:R-:W-:Y:S01]  /*20a50*/  @!P2 IMAD.MOV R237, RZ, RZ, -R237 ;  /* 0x000000ffffeda224 */ /* 0x000fe200078e0aed */
[----:B--2---:R-:W-:Y:S02]  /*20a60*/  IABS R241, R251 ;  /* 0x000000fb00f17213 */ /* 0x004fe40000000000 */
[----:B---3--:R-:W-:-:S03]  /*20a70*/  IABS R242, R20 ;  /* 0x0000001400f27213 */ /* 0x008fc60000000000 */
[----:B------:R-:W-:Y:S01]  /*20a80*/  IMAD.HI.U32 R2, R4, R241, RZ ;  /* 0x000000f104027227 */ /* 0x000fe200078e00ff */
[----:B------:R-:W-:-:S03]  /*20a90*/  IABS R243, R19 ;  /* 0x0000001300f37213 */ /* 0x000fc60000000000 */
[----:B------:R-:W-:Y:S02]  /*20aa0*/  IMAD.MOV R2, RZ, RZ, -R2 ;  /* 0x000000ffff027224 */ /* 0x000fe400078e0a02 */
[----:B------:R-:W-:-:S04]  /*20ab0*/  IMAD.HI.U32 R5, R4, R242, RZ ;  /* 0x000000f204057227 */ /* 0x000fc800078e00ff */
[----:B------:R-:W-:Y:S02]  /*20ac0*/  IMAD R241, R3, R2, R241 ;  /* 0x0000000203f17224 */ /* 0x000fe400078e02f1 */
[----:B------:R-:W-:-:S04]  /*20ad0*/  IMAD.HI.U32 R6, R4, R243, RZ ;  /* 0x000000f304067227 */ /* 0x000fc800078e00ff */
[----:B------:R-:W-:Y:S02]  /*20ae0*/  IMAD.MOV R2, RZ, RZ, -R5 ;  /* 0x000000ffff027224 */ /* 0x000fe400078e0a05 */
[----:B------:R-:W-:Y:S02]  /*20af0*/  IMAD.MOV R5, RZ, RZ, -R6 ;  /* 0x000000ffff057224 */ /* 0x000fe400078e0a06 */
[C---:B------:R-:W-:Y:S02]  /*20b00*/  IMAD R242, R3.reuse, R2, R242 ;  /* 0x0000000203f27224 */ /* 0x040fe400078e02f2 */
[----:B------:R-:W-:-:S03]  /*20b10*/  IMAD R243, R3, R5, R243 ;  /* 0x0000000503f37224 */ /* 0x000fc600078e02f3 */
[C---:B------:R-:W-:Y:S02]  /*20b20*/  ISETP.GT.U32.AND P1, PT, R3.reuse, R242, PT ;  /* 0x000000f20300720c */ /* 0x040fe40003f24070 */
[----:B------:R-:W-:Y:S02]  /*20b30*/  ISETP.GT.U32.AND P4, PT, R3, R243, PT ;  /* 0x000000f30300720c */ /* 0x000fe40003f84070 */
[----:B------:R-:W-:-:S05]  /*20b40*/  IABS R244, R18 ;  /* 0x0000001200f47213 */ /* 0x000fca0000000000 */
[----:B------:R-:W-:Y:S01]  /*20b50*/  IMAD.HI.U32 R2, R4, R244, RZ ;  /* 0x000000f404027227 */ /* 0x000fe200078e00ff */
[----:B------:R-:W-:-:S03]  /*20b60*/  IABS R245, R17 ;  /* 0x0000001100f57213 */ /* 0x000fc60000000000 */
[--C-:B------:R-:W-:Y:S02]  /*20b70*/  @!P1 IMAD.IADD R242, R242, 0x1, -R3.reuse ;  /* 0x00000001f2f29824 */ /* 0x100fe400078e0a03 */
[----:B------:R-:W-:Y:S01]  /*20b80*/  IMAD.MOV R2, RZ, RZ, -R2 ;  /* 0x000000ffff027224 */ /* 0x000fe200078e0a02 */
[----:B------:R-:W-:Y:S01]  /*20b90*/  ISETP.GT.U32.AND P0, PT, R3, R241, PT ;  /* 0x000000f10300720c */ /* 0x000fe20003f04070 */
[----:B------:R-:W-:Y:S01]  /*20ba0*/  @!P4 IMAD.IADD R243, R243, 0x1, -R3 ;  /* 0x00000001f3f3c824 */ /* 0x000fe200078e0a03 */
[C---:B------:R-:W-:Y:S01]  /*20bb0*/  ISETP.GT.U32.AND P4, PT, R3.reuse, R242, PT ;  /* 0x000000f20300720c */ /* 0x040fe20003f84070 */
[----:B------:R-:W-:Y:S01]  /*20bc0*/  IMAD R244, R3, R2, R244 ;  /* 0x0000000203f47224 */ /* 0x000fe200078e02f4 */
[----:B------:R-:W-:Y:S01]  /*20bd0*/  IABS R247, R15 ;  /* 0x0000000f00f77213 */ /* 0x000fe20000000000 */
[----:B------:R-:W-:-:S04]  /*20be0*/  IMAD.HI.U32 R2, R4, R245, RZ ;  /* 0x000000f504027227 */ /* 0x000fc800078e00ff */
[----:B------:R-:W-:Y:S02]  /*20bf0*/  IMAD.MOV R2, RZ, RZ, -R2 ;  /* 0x000000ffff027224 */ /* 0x000fe400078e0a02 */
[----:B------:R-:W-:Y:S01]  /*20c00*/  IMAD.HI.U32 R6, R4, R247, RZ ;  /* 0x000000f704067227 */ /* 0x000fe200078e00ff */
[----:B------:R-:W-:-:S03]  /*20c10*/  IABS R248, R14 ;  /* 0x0000000e00f87213 */ /* 0x000fc60000000000 */
[----:B------:R-:W-:Y:S02]  /*20c20*/  IMAD R245, R3, R2, R245 ;  /* 0x0000000203f57224 */ /* 0x000fe400078e02f5 */
[----:B------:R-:W-:Y:S02]  /*20c30*/  IMAD.MOV R2, RZ, RZ, -R6 ;  /* 0x000000ffff027224 */ /* 0x000fe400078e0a06 */
[--C-:B------:R-:W-:Y:S02]  /*20c40*/  @!P0 IMAD.IADD R241, R241, 0x1, -R3.reuse ;  /* 0x00000001f1f18824 */ /* 0x100fe400078e0a03 */
[----:B------:R-:W-:Y:S01]  /*20c50*/  @!P4 IMAD.IADD R242, R242, 0x1, -R3 ;  /* 0x00000001f2f2c824 */ /* 0x000fe200078e0a03 */
[C---:B------:R-:W-:Y:S01]  /*20c60*/  ISETP.GT.U32.AND P4, PT, R3.reuse, R245, PT ;  /* 0x000000f50300720c */ /* 0x040fe20003f84070 */
[C---:B------:R-:W-:Y:S02]  /*20c70*/  IMAD R247, R3.reuse, R2, R247 ;  /* 0x0000000203f77224 */ /* 0x040fe400078e02f7 */
[----:B------:R-:W-:Y:S01]  /*20c80*/  IMAD.HI.U32 R2, R4, R248, RZ ;  /* 0x000000f804027227 */ /* 0x000fe200078e00ff */
[----:B------:R-:W-:-:S03]  /*20c90*/  ISETP.GT.U32.AND P1, PT, R3, R241, PT ;  /* 0x000000f10300720c */ /* 0x000fc60003f24070 */
[----:B------:R-:W-:Y:S01]  /*20ca0*/  IMAD.MOV R2, RZ, RZ, -R2 ;  /* 0x000000ffff027224 */ /* 0x000fe200078e0a02 */
[----:B------:R-:W-:-:S03]  /*20cb0*/  IABS R249, R13 ;  /* 0x0000000d00f97213 */ /* 0x000fc60000000000 */
[----:B------:R-:W-:Y:S02]  /*20cc0*/  IMAD R248, R3, R2, R248 ;  /* 0x0000000203f87224 */ /* 0x000fe400078e02f8 */
[----:B------:R-:W-:Y:S01]  /*20cd0*/  @!P4 IMAD.IADD R245, R245, 0x1, -R3 ;  /* 0x00000001f5f5c824 */ /* 0x000fe200078e0a03 */
[----:B------:R-:W-:Y:S01]  /*20ce0*/  IABS R246, R16 ;  /* 0x0000001000f67213 */ /* 0x000fe20000000000 */
[----:B------:R-:W-:Y:S01]  /*20cf0*/  IMAD.HI.U32 R2, R4, R249, RZ ;  /* 0x000000f904027227 */ /* 0x000fe200078e00ff */
[----:B------:R-:W-:-:S03]  /*20d00*/  ISETP.GT.U32.AND P4, PT, R3, R248, PT ;  /* 0x000000f80300720c */ /* 0x000fc60003f84070 */
[----:B------:R-:W-:Y:S01]  /*20d10*/  @!P1 IMAD.IADD R241, R241, 0x1, -R3 ;  /* 0x00000001f1f19824 */ /* 0x000fe200078e0a03 */
[C---:B------:R-:W-:Y:S01]  /*20d20*/  ISETP.GT.U32.AND P1, PT, R3.reuse, R244, PT ;  /* 0x000000f40300720c */ /* 0x040fe20003f24070 */
[----:B------:R-:W-:Y:S02]  /*20d30*/  IMAD.MOV R2, RZ, RZ, -R2 ;  /* 0x000000ffff027224 */ /* 0x000fe400078e0a02 */
[----:B------:R-:W-:Y:S01]  /*20d40*/  IMAD.HI.U32 R5, R4, R246, RZ ;  /* 0x000000f604057227 */ /* 0x000fe200078e00ff */
[C---:B------:R-:W-:Y:S02]  /*20d50*/  ISETP.GT.U32.AND P2, PT, R3.reuse, R243, PT ;  /* 0x000000f30300720c */ /* 0x040fe40003f44070 */
[----:B------:R-:W-:Y:S01]  /*20d60*/  IABS R250, R12 ;  /* 0x0000000c00fa7213 */ /* 0x000fe20000000000 */
[----:B------:R-:W-:Y:S02]  /*20d70*/  IMAD R249, R3, R2, R249 ;  /* 0x0000000203f97224 */ /* 0x000fe400078e02f9 */
[----:B------:R-:W-:-:S02]  /*20d80*/  IMAD.MOV R5, RZ, RZ, -R5 ;  /* 0x000000ffff057224 */ /* 0x000fc400078e0a05 */
[----:B------:R-:W-:Y:S01]  /*20d90*/  @!P4 IMAD.IADD R248, R248, 0x1, -R3 ;  /* 0x00000001f8f8c824 */ /* 0x000fe200078e0a03 */
[C---:B------:R-:W-:Y:S01]  /*20da0*/  ISETP.GT.U32.AND P4, PT, R3.reuse, R249, PT ;  /* 0x000000f90300720c */ /* 0x040fe20003f84070 */
[----:B------:R-:W-:Y:S02]  /*20db0*/  IMAD R246, R3, R5, R246 ;  /* 0x0000000503f67224 */ /* 0x000fe400078e02f6 */
[----:B------:R-:W-:-:S04]  /*20dc0*/  IMAD.HI.U32 R5, R4, R250, RZ ;  /* 0x000000fa04057227 */ /* 0x000fc800078e00ff */
[----:B------:R-:W-:Y:S01]  /*20dd0*/  @!P1 IMAD.IADD R244, R244, 0x1, -R3 ;  /* 0x00000001f4f49824 */ /* 0x000fe200078e0a03 */
[----:B------:R-:W-:Y:S01]  /*20de0*/  ISETP.GT.U32.AND P1, PT, R3, R247, PT ;  /* 0x000000f70300720c */ /* 0x000fe20003f24070 */
[----:B------:R-:W-:Y:S01]  /*20df0*/  IMAD.MOV R5, RZ, RZ, -R5 ;  /* 0x000000ffff057224 */ /* 0x000fe200078e0a05 */
[----:B------:R-:W-:Y:S01]  /*20e00*/  ISETP.GE.AND P0, PT, R251, RZ, PT ;  /* 0x000000fffb00720c */ /* 0x000fe20003f06270 */
[--C-:B------:R-:W-:Y:S01]  /*20e10*/  @!P2 IMAD.IADD R243, R243, 0x1, -R3.reuse ;  /* 0x00000001f3f3a824 */ /* 0x100fe200078e0a03 */
[----:B------:R-:W-:Y:S01]  /*20e20*/  IABS R251, R252 ;  /* 0x000000fc00fb7213 */ /* 0x000fe20000000000 */
[C---:B------:R-:W-:Y:S01]  /*20e30*/  IMAD R250, R3.reuse, R5, R250 ;  /* 0x0000000503fa7224 */ /* 0x040fe200078e02fa */
[----:B------:R-:W-:Y:S01]  /*20e40*/  ISETP.GT.U32.AND P2, PT, R3, R246, PT ;  /* 0x000000f60300720c */ /* 0x000fe20003f44070 */
[----:B------:R-:W-:Y:S02]  /*20e50*/  @!P4 IMAD.IADD R249, R249, 0x1, -R3 ;  /* 0x00000001f9f9c824 */ /* 0x000fe400078e0a03 */
[----:B------:R-:W-:Y:S01]  /*20e60*/  IMAD.HI.U32 R6, R4, R251, RZ ;  /* 0x000000fb04067227 */ /* 0x000fe200078e00ff */
[----:B------:R-:W-:-:S03]  /*20e70*/  ISETP.GT.U32.AND P4, PT, R3, R250, PT ;  /* 0x000000fa0300720c */ /* 0x000fc60003f84070 */
[----:B------:R-:W-:Y:S02]  /*20e80*/  IMAD.MOV R6, RZ, RZ, -R6 ;  /* 0x000000ffff067224 */ /* 0x000fe400078e0a06 */
[----:B------:R-:W-:Y:S01]  /*20e90*/  @!P1 IMAD.IADD R247, R247, 0x1, -R3 ;  /* 0x00000001f7f79824 */ /* 0x000fe200078e0a03 */
[----:B------:R-:W-:Y:S02]  /*20ea0*/  ISETP.GE.AND P1, PT, R19, RZ, PT ;  /* 0x000000ff1300720c */ /* 0x000fe40003f26270 */
[----:B------:R-:W-:Y:S01]  /*20eb0*/  IABS R2, R11 ;  /* 0x0000000b00027213 */ /* 0x000fe20000000000 */
[----:B------:R-:W-:Y:S01]  /*20ec0*/  IMAD R251, R3, R6, R251 ;  /* 0x0000000603fb7224 */ /* 0x000fe200078e02fb */
[----:B------:R-:W-:Y:S01]  /*20ed0*/  IABS R5, R8 ;  /* 0x0000000800057213 */ /* 0x000fe20000000000 */
[----:B------:R-:W-:Y:S01]  /*20ee0*/  @!P2 IMAD.IADD R246, R246, 0x1, -R3 ;  /* 0x00000001f6f6a824 */ /* 0x000fe200078e0a03 */
[----:B------:R-:W-:Y:S02]  /*20ef0*/  IABS R6, R0 ;  /* 0x0000000000067213 */ /* 0x000fe40000000000 */
[----:B------:R-:W-:Y:S01]  /*20f00*/  ISETP.GE.AND P2, PT, R20, RZ, PT ;  /* 0x000000ff1400720c */ /* 0x000fe20003f46270 */
[----:B------:R-:W-:Y:S01]  /*20f10*/  IMAD.HI.U32 R20, R4, R2, RZ ;  /* 0x0000000204147227 */ /* 0x000fe200078e00ff */
[----:B------:R-:W-:-:S03]  /*20f20*/  IABS R7, R10 ;  /* 0x0000000a00077213 */ /* 0x000fc60000000000 */
[----:B-1----:R-:W-:Y:S01]  /*20f30*/  IMAD.HI.U32 R23, R4, R5, RZ ;  /* 0x0000000504177227 */ /* 0x002fe200078e00ff */
[----:B------:R-:W-:-:S03]  /*20f40*/  IABS R19, R9 ;  /* 0x0000000900137213 */ /* 0x000fc60000000000 */
[----:B------:R-:W-:-:S04]  /*20f50*/  IMAD.HI.U32 R22, R4, R6, RZ ;  /* 0x0000000604167227 */ /* 0x000fc800078e00ff */
[----:B------:R-:W-:Y:S01]  /*20f60*/  @!P4 IMAD.IADD R250, R250, 0x1, -R3 ;  /* 0x00000001fafac824 */ /* 0x000fe200078e0a03 */
[----:B------:R-:W-:Y:S01]  /*20f70*/  ISETP.GT.U32.AND P4, PT, R3, R244, PT ;  /* 0x000000f40300720c */ /* 0x000fe20003f84070 */
[----:B------:R-:W-:-:S04]  /*20f80*/  IMAD.HI.U32 R21, R4, R7, RZ ;  /* 0x0000000704157227 */ /* 0x000fc800078e00ff */
[----:B------:R-:W-:Y:S02]  /*20f90*/  IMAD.MOV R20, RZ, RZ, -R20 ;  /* 0x000000ffff147224 */ /* 0x000fe400078e0a14 */
[----:B------:R-:W-:Y:S02]  /*20fa0*/  IMAD.MOV R23, RZ, RZ, -R23 ;  /* 0x000000ffff177224 */ /* 0x000fe400078e0a17 */
[----:B------:R-:W-:Y:S02]  /*20fb0*/  IMAD.MOV R22, RZ, RZ, -R22 ;  /* 0x000000ffff167224 */ /* 0x000fe400078e0a16 */
[----:B------:R-:W-:Y:S01]  /*20fc0*/  @!P1 IMAD.MOV R243, RZ, RZ, -R243 ;  /* 0x000000fffff39224 */ /* 0x000fe200078e0af3 */
[C---:B------:R-:W-:Y:S01]  /*20fd0*/  ISETP.GT.U32.AND P1, PT, R3.reuse, R249, PT ;  /* 0x000000f90300720c */ /* 0x040fe20003f24070 */
[----:B------:R-:W-:Y:S02]  /*20fe0*/  IMAD.MOV R21, RZ, RZ, -R21 ;  /* 0x000000ffff157224 */ /* 0x000fe400078e0a15 */
[----:B------:R-:W-:-:S02]  /*20ff0*/  IMAD R2, R3, R20, R2 ;  /* 0x0000001403027224 */ /* 0x000fc400078e0202 */
[----:B------:R-:W-:-:S04]  /*21000*/  IMAD.HI.U32 R20, R4, R19, RZ ;  /* 0x0000001304147227 */ /* 0x000fc800078e00ff */
[C---:B------:R-:W-:Y:S02]  /*21010*/  IMAD R4, R3.reuse, R23, R5 ;  /* 0x0000001703047224 */ /* 0x040fe400078e0205 */
[C---:B------:R-:W-:Y:S02]  /*21020*/  IMAD R5, R3.reuse, R22, R6 ;  /* 0x0000001603057224 */ /* 0x040fe400078e0206 */
[C---:B------:R-:W-:Y:S02]  /*21030*/  IMAD R6, R3.reuse, R21, R7 ;  /* 0x0000001503067224 */ /* 0x040fe400078e0207 */
[----:B------:R-:W-:Y:S02]  /*21040*/  IMAD.MOV R7, RZ, RZ, -R20 ;  /* 0x000000ffff077224 */ /* 0x000fe400078e0a14 */
[----:B------:R-:W-:Y:S01]  /*21050*/  @!P4 IMAD.IADD R244, R244, 0x1, -R3 ;  /* 0x00000001f4f4c824 */ /* 0x000fe200078e0a03 */
[C---:B------:R-:W-:Y:S01]  /*21060*/  ISETP.GT.U32.AND P4, PT, R3.reuse, R251, PT ;  /* 0x000000fb0300720c */ /* 0x040fe20003f84070 */
[----:B------:R-:W-:-:S02]  /*21070*/  IMAD R7, R3, R7, R19 ;  /* 0x0000000703077224 */ /* 0x000fc400078e0213 */
[----:B------:R-:W-:Y:S02]  /*21080*/  @!P1 IMAD.IADD R249, R249, 0x1, -R3 ;  /* 0x00000001f9f99824 */ /* 0x000fe400078e0a03 */
[----:B------:R-:W-:Y:S01]  /*21090*/  @!P5 IMAD.MOV R238, RZ, RZ, -R238 ;  /* 0x000000ffffeed224 */ /* 0x000fe200078e0aee */
[C---:B------:R-:W-:Y:S02]  /*210a0*/  ISETP.GT.U32.AND P1, PT, R3.reuse, R7, PT ;  /* 0x000000070300720c */ /* 0x040fe40003f24070 */
[C---:B------:R-:W-:Y:S01]  /*210b0*/  ISETP.GT.U32.AND P5, PT, R3.reuse, R245, PT ;  /* 0x000000f50300720c */ /* 0x040fe20003fa4070 */
[----:B------:R-:W-:Y:S01]  /*210c0*/  @!P3 IMAD.MOV R240, RZ, RZ, -R240 ;  /* 0x000000fffff0b224 */ /* 0x000fe200078e0af0 */
[----:B------:R-:W-:-:S03]  /*210d0*/  ISETP.GT.U32.AND P3, PT, R3, R246, PT ;  /* 0x000000f60300720c */ /* 0x000fc60003f64070 */
[----:B------:R-:W-:-:S06]  /*210e0*/  @!P4 IMAD.IADD R251, R251, 0x1, -R3 ;  /* 0x00000001fbfbc824 */ /* 0x000fcc00078e0a03 */
[--C-:B------:R-:W-:Y:S01]  /*210f0*/  @!P1 IMAD.IADD R7, R7, 0x1, -R3.reuse ;  /* 0x0000000107079824 */ /* 0x100fe200078e0a03 */
[----:B------:R-:W-:Y:S01]  /*21100*/  ISETP.GT.U32.AND P1, PT, R3, R251, PT ;  /* 0x000000fb0300720c */ /* 0x000fe20003f24070 */
[--C-:B------:R-:W-:Y:S01]  /*21110*/  @!P5 IMAD.IADD R245, R245, 0x1, -R3.reuse ;  /* 0x00000001f5f5d824 */ /* 0x100fe200078e0a03 */
[C---:B------:R-:W-:Y:S01]  /*21120*/  ISETP.GT.U32.AND P5, PT, R3.reuse, R2, PT ;  /* 0x000000020300720c */ /* 0x040fe20003fa4070 */
[----:B------:R-:W-:Y:S01]  /*21130*/  @!P3 IMAD.IADD R246, R246, 0x1, -R3 ;  /* 0x00000001f6f6b824 */ /* 0x000fe200078e0a03 */
[C---:B------:R-:W-:Y:S01]  /*21140*/  ISETP.GT.U32.AND P3, PT, R3.reuse, R4, PT ;  /* 0x000000040300720c */ /* 0x040fe20003f64070 */
[----:B------:R-:W-:Y:S01]  /*21150*/  @!P0 IMAD.MOV R241, RZ, RZ, -R241 ;  /* 0x000000fffff18224 */ /* 0x000fe200078e0af1 */
[----:B------:R-:W-:-:S07]  /*21160*/  ISETP.GT.U32.AND P0, PT, R3, R247, PT ;  /* 0x000000f70300720c */ /* 0x000fce0003f04070 */
[--C-:B------:R-:W-:Y:S01]  /*21170*/  @!P1 IMAD.IADD R251, R251, 0x1, -R3.reuse ;  /* 0x00000001fbfb9824 */ /* 0x100fe200078e0a03 */
[----:B------:R-:W-:Y:S01]  /*21180*/  ISETP.GE.AND P1, PT, R252, RZ, PT ;  /* 0x000000fffc00720c */ /* 0x000fe20003f26270 */
[--C-:B------:R-:W-:Y:S01]  /*21190*/  @!P5 IMAD.IADD R2, R2, 0x1, -R3.reuse ;  /* 0x000000010202d824 */ /* 0x100fe200078e0a03 */
[----:B------:R-:W-:Y:S01]  /*211a0*/  ISETP.GE.AND P5, PT, R16, RZ, PT ;  /* 0x000000ff1000720c */ /* 0x000fe20003fa6270 */
[----:B------:R-:W0:Y:S01]  /*211b0*/  LDC R252, c[0x0][0x230] ;  /* 0x00008c00fffc7b82 */ /* 0x000e220000000800 */
[--C-:B------:R-:W-:Y:S02]  /*211c0*/  @!P3 IMAD.IADD R4, R4, 0x1, -R3.reuse ;  /* 0x000000010404b824 */ /* 0x100fe400078e0a03 */
[----:B------:R-:W-:Y:S01]  /*211d0*/  @!P2 IMAD.MOV R242, RZ, RZ, -R242 ;  /* 0x000000fffff2a224 */ /* 0x000fe200078e0af2 */
[----:B------:R-:W-:Y:S01]  /*211e0*/  ISETP.GT.U32.AND P2, PT, R3, R248, PT ;  /* 0x000000f80300720c */ /* 0x000fe20003f44070 */
[----:B------:R-:W-:Y:S01]  /*211f0*/  @!P0 IMAD.IADD R247, R247, 0x1, -R3 ;  /* 0x00000001f7f78824 */ /* 0x000fe200078e0a03 */
[----:B------:R-:W-:-:S06]  /*21200*/  ISETP.GT.U32.AND P0, PT, R3, R5, PT ;  /* 0x000000050300720c */ /* 0x000fcc0003f04070 */
[----:B------:R-:W-:Y:S01]  /*21210*/  @!P5 IMAD.MOV R246, RZ, RZ, -R246 ;  /* 0x000000fffff6d224 */ /* 0x000fe200078e0af6 */
[C---:B------:R-:W-:Y:S01]  /*21220*/  ISETP.GT.U32.AND P5, PT, R3.reuse, R4, PT ;  /* 0x000000040300720c */ /* 0x040fe20003fa4070 */
[----:B------:R-:W-:Y:S01]  /*21230*/  @!P6 IMAD.MOV R239, RZ, RZ, -R239 ;  /* 0x000000ffffefe224 */ /* 0x000fe200078e0aef */
[C---:B------:R-:W-:Y:S02]  /*21240*/  ISETP.GT.U32.AND P6, PT, R3.reuse, R250, PT ;  /* 0x000000fa0300720c */ /* 0x040fe40003fc4070 */
[----:B------:R-:W-:Y:S01]  /*21250*/  @!P2 IMAD.IADD R248, R248, 0x1, -R3 ;  /* 0x00000001f8f8a824 */ /* 0x000fe200078e0a03 */
[----:B------:R-:W-:Y:S01]  /*21260*/  ISETP.GT.U32.AND P2, PT, R3, R6, PT ;  /* 0x000000060300720c */ /* 0x000fe20003f44070 */
[----:B0-----:R-:W-:-:S07]  /*21270*/  VIADD R252, R252, 0x7f ;  /* 0x0000007ffcfc7836 */ /* 0x001fce0000000000 */
[--C-:B------:R-:W-:Y:S01]  /*21280*/  @!P5 IMAD.IADD R4, R4, 0x1, -R3.reuse ;  /* 0x000000010404d824 */ /* 0x100fe200078e0a03 */
[----:B------:R-:W-:Y:S02]  /*21290*/  ISETP.GE.AND P5, PT, R8, RZ, PT ;  /* 0x000000ff0800720c */ /* 0x000fe40003fa6270 */
[----:B------:R-:W-:Y:S01]  /*212a0*/  SHF.R.S32.HI R8, RZ, 0x1f, R252 ;  /* 0x0000001fff087819 */ /* 0x000fe200000114fc */
[----:B------:R-:W-:Y:S01]  /*212b0*/  @!P0 IMAD.IADD R5, R5, 0x1, -R3 ;  /* 0x0000000105058824 */ /* 0x000fe200078e0a03 */
[----:B------:R-:W-:Y:S02]  /*212c0*/  ISETP.GE.AND P4, PT, R17, RZ, PT ;  /* 0x000000ff1100720c */ /* 0x000fe40003f86270 */
[----:B------:R-:W-:Y:S02]  /*212d0*/  ISETP.GE.AND P3, PT, R15, RZ, PT ;  /* 0x000000ff0f00720c */ /* 0x000fe40003f66270 */
[----:B------:R-:W-:Y:S02]  /*212e0*/  ISETP.GE.AND P0, PT, R14, RZ, PT ;  /* 0x000000ff0e00720c */ /* 0x000fe40003f06270 */
[----:B------:R-:W-:-:S02]  /*212f0*/  LEA.HI R8, R8, R252, RZ, 0x7 ;  /* 0x000000fc08087211 */ /* 0x000fc400078f38ff */
[----:B------:R-:W0:Y:S01]  /*21300*/  S2R R252, SR_TID.X ;  /* 0x0000000000fc7919 */ /* 0x000e220000002100 */
[----:B------:R-:W-:Y:S01]  /*21310*/  @!P6 IMAD.IADD R250, R250, 0x1, -R3 ;  /* 0x00000001fafae824 */ /* 0x000fe200078e0a03 */
[----:B------:R1:W-:Y:S01]  /*21320*/  STL [R1+0x1d58], R0 ;  /* 0x001d580001007387 */ /* 0x0003e20000100800 */
[----:B------:R-:W-:-:S03]  /*21330*/  ISETP.GE.AND P6, PT, R18, RZ, PT ;  /* 0x000000ff1200720c */ /* 0x000fc60003fc6270 */
[----:B------:R-:W2:Y:S01]  /*21340*/  LDL.LU R21, [R1+0x5e8] ;  /* 0x0005e80001157983 */ /* 0x000ea20000300800 */
[----:B------:R-:W-:Y:S01]  /*21350*/  @!P2 IMAD.IADD R6, R6, 0x1, -R3 ;  /* 0x000000010606a824 */ /* 0x000fe200078e0a03 */
[----:B------:R-:W-:Y:S02]  /*21360*/  ISETP.GE.AND P2, PT, R13, RZ, PT ;  /* 0x000000ff0d00720c */ /* 0x000fe40003f46270 */
[----:B------:R-:W3:Y:S01]  /*21370*/  LDL.LU R20, [R1+0x5e4] ;  /* 0x0005e40001147983 */ /* 0x000ee20000300800 */
[----:B------:R-:W-:Y:S01]  /*21380*/  @!P4 IMAD.MOV R245, RZ, RZ, -R245 ;  /* 0x000000fffff5c224 */ /* 0x000fe200078e0af5 */
[C---:B------:R-:W-:Y:S02]  /*21390*/  ISETP.GT.U32.AND P4, PT, R3.reuse, R2, PT ;  /* 0x000000020300720c */ /* 0x040fe40003f84070 */
[----:B------:R-:W4:Y:S01]  /*213a0*/  LDL.LU R19, [R1+0x5e0] ;  /* 0x0005e00001137983 */ /* 0x000f220000300800 */
[----:B------:R-:W-:Y:S01]  /*213b0*/  @!P3 IMAD.MOV R247, RZ, RZ, -R247 ;  /* 0x000000fffff7b224 */ /* 0x000fe200078e0af7 */
[----:B------:R-:W-:-:S02]  /*213c0*/  ISETP.GT.U32.AND P3, PT, R3, R5, PT ;  /* 0x000000050300720c */ /* 0x000fc40003f64070 */
[----:B------:R-:W4:Y:S01]  /*213d0*/  LDL.LU R18, [R1+0x5dc] ;  /* 0x0005dc0001127983 */ /* 0x000f220000300800 */
[----:B------:R-:W-:Y:S01]  /*213e0*/  @!P0 IMAD.MOV R248, RZ, RZ, -R248 ;  /* 0x000000fffff88224 */ /* 0x000fe200078e0af8 */
[C---:B------:R-:W-:Y:S02]  /*213f0*/  ISETP.GT.U32.AND P0, PT, R3.reuse, R6, PT ;  /* 0x000000060300720c */ /* 0x040fe40003f04070 */
[----:B------:R-:W4:Y:S04]  /*21400*/  LDL.LU R17, [R1+0x5cc] ;  /* 0x0005cc0001117983 */ /* 0x000f280000300800 */
[----:B------:R-:W4:Y:S04]  /*21410*/  LDL.LU R16, [R1+0x5c8] ;  /* 0x0005c80001107983 */ /* 0x000f280000300800 */
[----:B------:R-:W4:Y:S01]  /*21420*/  LDL.LU R15, [R1+0x5bc] ;  /* 0x0005bc00010f7983 */ /* 0x000f220000300800 */
[----:B------:R-:W-:Y:S01]  /*21430*/  @!P6 IMAD.MOV R244, RZ, RZ, -R244 ;  /* 0x000000fffff4e224 */ /* 0x000fe200078e0af4 */
[----:B------:R-:W-:Y:S01]  /*21440*/  ISETP.GE.AND P6, PT, R12, RZ, PT ;  /* 0x000000ff0c00720c */ /* 0x000fe20003fc6270 */
[----:B------:R-:W-:Y:S01]  /*21450*/  @!P2 IMAD.MOV R249, RZ, RZ, -R249 ;  /* 0x000000fffff9a224 */ /* 0x000fe200078e0af9 */
[----:B------:R-:W4:Y:S01]  /*21460*/  LDL.LU R14, [R1+0x5b8] ;  /* 0x0005b800010e7983 */ /* 0x000f220000300800 */
[----:B------:R-:W-:-:S03]  /*21470*/  ISETP.GT.U32.AND P2, PT, R3, R7, PT ;  /* 0x000000070300720c */ /* 0x000fc60003f44070 */
[----:B------:R-:W4:Y:S01]  /*21480*/  LDL.LU R13, [R1+0x5ac] ;  /* 0x0005ac00010d7983 */ /* 0x000f220000300800 */
[----:B------:R-:W-:-:S03]  /*21490*/  @!P4 IMAD.IADD R2, R2, 0x1, -R3 ;  /* 0x000000010202c824 */ /* 0x000fc600078e0a03 */
[----:B------:R-:W4:Y:S01]  /*214a0*/  LDL.LU R12, [R1+0x5a8] ;  /* 0x0005a800010c7983 */ /* 0x000f220000300800 */
[----:B------:R-:W-:Y:S01]  /*214b0*/  ISETP.GE.AND P4, PT, R11, RZ, PT ;  /* 0x000000ff0b00720c */ /* 0x000fe20003f86270 */
[--C-:B------:R-:W-:Y:S01]  /*214c0*/  @!P3 IMAD.IADD R5, R5, 0x1, -R3.reuse ;  /* 0x000000010505b824 */ /* 0x100fe200078e0a03 */
[----:B------:R-:W-:Y:S01]  /*214d0*/  ISETP.GE.AND P3, PT, R10, RZ, PT ;  /* 0x000000ff0a00720c */ /* 0x000fe20003f66270 */
[----:B------:R-:W-:Y:S01]  /*214e0*/  @!P0 IMAD.IADD R6, R6, 0x1, -R3 ;  /* 0x0000000106068824 */ /* 0x000fe200078e0a03 */
[----:B------:R-:W4:Y:S01]  /*214f0*/  LDL.LU R11, [R1+0x5a4] ;  /* 0x0005a400010b7983 */ /* 0x000f220000300800 */
[----:B------:R-:W-:-:S03]  /*21500*/  ISETP.GE.AND P0, PT, R9, RZ, PT ;  /* 0x000000ff0900720c */ /* 0x000fc60003f06270 */
[----:B------:R-:W4:Y:S04]  /*21510*/  LDL.LU R10, [R1+0x598] ;  /* 0x00059800010a7983 */ /* 0x000f280000300800 */
[----:B------:R-:W4:Y:S01]  /*21520*/  LDL.LU R9, [R1+0x594] ;  /* 0x0005940001097983 */ /* 0x000f220000300800 */
[----:B0-----:R-:W-:Y:S01]  /*21530*/  LOP3.LUT R252, R252, 0x7f, RZ, 0xc0, !PT ;  /* 0x0000007ffcfc7812 */ /* 0x001fe200078ec0ff */
[----:B------:R-:W-:Y:S02]  /*21540*/  @!P2 IMAD.IADD R7, R7, 0x1, -R3 ;  /* 0x000000010707a824 */ /* 0x000fe400078e0a03 */
[----:B------:R-:W4:Y:S01]  /*21550*/  LDL.LU R8, [R1+0x590] ;  /* 0x0005900001087983 */ /* 0x000f220000300800 */
[----:B------:R-:W-:Y:S01]  /*21560*/  ISETP.GE.AND P2, PT, R0, RZ, PT ;  /* 0x000000ff0000720c */ /* 0x000fe20003f46270 */
[----:B-1----:R-:W-:-:S02]  /*21570*/  IMAD R0, R252, UR5, RZ ;  /* 0x00000005fc007c24 */ /* 0x002fc4000f8e02ff */
[----:B------:R-:W4:Y:S01]  /*21580*/  LDL.LU R252, [R1+0x58c] ;  /* 0x00058c0001fc7983 */ /* 0x000f220000300800 */
[----:B------:R-:W-:Y:S02]  /*21590*/  @!P6 IMAD.MOV R250, RZ, RZ, -R250 ;  /* 0x000000fffffae224 */ /* 0x000fe400078e0afa */
[----:B------:R-:W-:Y:S01]  /*215a0*/  @!P1 IMAD.MOV R251, RZ, RZ, -R251 ;  /* 0x000000fffffb9224 */ /* 0x000fe200078e0afb */
[----:B------:R-:W-:Y:S01]  /*215b0*/  IADD3 R3, P6, R0, UR8, RZ ;  /* 0x0000000800037c10 */ /* 0x000fe2000ffde0ff */
[----:B------:R-:W-:Y:S01]  /*215c0*/  @!P4 IMAD.MOV R2, RZ, RZ, -R2 ;  /* 0x000000ffff02c224 */ /* 0x000fe200078e0a02 */
[----:B------:R-:W-:Y:S01]  /*215d0*/  ISETP.NE.AND P1, PT, R125, RZ, PT ;  /* 0x000000ff7d00720c */ /* 0x000fe20003f25270 */
[----:B------:R-:W-:Y:S01]  /*215e0*/  ULDC UR8, c[0x0][0x234] ;  /* 0x00008d0000087ab9 */ /* 0x000fe20000000800 */
[----:B------:R-:W-:Y:S01]  /*215f0*/  LOP3.LUT R125, RZ, R125, RZ, 0x33, !PT ;  /* 0x0000007dff7d7212 */ /* 0x000fe200078e33ff */
[----:B------:R2:W-:Y:S03]  /*21600*/  STL [R1+0x1d64], R3 ;  /* 0x001d640301007387 */ /* 0x0005e60000100800 */
[----:B--2---:R-:W-:-:S02]  /*21610*/  SEL R3, R125, R21, !P1 ;  /* 0x000000157d037207 */ /* 0x004fc40004800000 */
[----:B---3--:R-:W-:-:S03]  /*21620*/  SEL R20, R125, R20, !P1 ;  /* 0x000000147d147207 */ /* 0x008fc60004800000 */
[----:B------:R0:W-:Y:S01]  /*21630*/  STL [R1+0xcc], R3 ;  /* 0x0000cc0301007387 */ /* 0x0001e20000100800 */
[----:B----4-:R-:W-:-:S03]  /*21640*/  SEL R19, R125, R19, !P1 ;  /* 0x000000137d137207 */ /* 0x010fc60004800000 */
[----:B------:R-:W-:Y:S01]  /*21650*/  STL [R1+0xd4], R20 ;  /* 0x0000d41401007387 */ /* 0x000fe20000100800 */
[----:B0-----:R-:W-:-:S03]  /*21660*/  SEL R3, R125, R18, !P1 ;  /* 0x000000127d037207 */ /* 0x001fc60004800000 */
[----:B------:R-:W-:Y:S01]  /*21670*/  STL [R1+0xf0], R19 ;  /* 0x0000f01301007387 */ /* 0x000fe20000100800 */
[C---:B------:R-:W-:Y:S02]  /*21680*/  SEL R17, R125.reuse, R17, !P1 ;  /* 0x000000117d117207 */ /* 0x040fe40004800000 */
[C---:B------:R-:W-:Y:S01]  /*21690*/  SEL R16, R125.reuse, R16, !P1 ;  /* 0x000000107d107207 */ /* 0x040fe20004800000 */
[----:B------:R0:W-:Y:S04]  /*216a0*/  STL [R1+0xfc], R3 ;  /* 0x0000fc0301007387 */ /* 0x0001e80000100800 */
[----:B------:R-:W-:Y:S01]  /*216b0*/  STL [R1+0x154], R17 ;  /* 0x0001541101007387 */ /* 0x000fe20000100800 */
[----:B0-----:R-:W-:-:S03]  /*216c0*/  SEL R3, R125, R15, !P1 ;  /* 0x0000000f7d037207 */ /* 0x001fc60004800000 */
[----:B------:R-:W-:Y:S01]  /*216d0*/  STL [R1+0x1a4], R16 ;  /* 0x0001a41001007387 */ /* 0x000fe20000100800 */
[C---:B------:R-:W-:Y:S02]  /*216e0*/  SEL R14, R125.reuse, R14, !P1 ;  /* 0x0000000e7d0e7207 */ /* 0x040fe40004800000 */
[C---:B------:R-:W-:Y:S01]  /*216f0*/  SEL R13, R125.reuse, R13, !P1 ;  /* 0x0000000d7d0d7207 */ /* 0x040fe20004800000 */
[----:B------:R0:W-:Y:S04]  /*21700*/  STL [R1+0x1d4], R3 ;  /* 0x0001d40301007387 */ /* 0x0001e80000100800 */
[----:B------:R-:W-:Y:S01]  /*21710*/  STL [R1+0x1e4], R14 ;  /* 0x0001e40e01007387 */ /* 0x000fe20000100800 */
[C---:B------:R-:W-:Y:S02]  /*21720*/  SEL R11, R125.reuse, R11, !P1 ;  /* 0x0000000b7d0b7207 */ /* 0x040fe40004800000 */
[C---:B0-----:R-:W-:Y:S01]  /*21730*/  SEL R3, R125.reuse, R12, !P1 ;  /* 0x0000000c7d037207 */ /* 0x041fe20004800000 */
[----:B------:R-:W-:Y:S01]  /*21740*/  STL [R1+0x1ec], R13 ;  /* 0x0001ec0d01007387 */ /* 0x000fe20000100800 */
[----:B------:R-:W-:-:S03]  /*21750*/  SEL R10, R125, R10, !P1 ;  /* 0x0000000a7d0a7207 */ /* 0x000fc60004800000 */
[----:B------:R0:W-:Y:S04]  /*21760*/  STL [R1+0x1fc], R3 ;  /* 0x0001fc0301007387 */ /* 0x0001e80000100800 */
[----:B------:R-:W-:Y:S01]  /*21770*/  STL [R1+0x214], R11 ;  /* 0x0002140b01007387 */ /* 0x000fe20000100800 */
[----:B0-----:R-:W-:-:S03]  /*21780*/  SEL R3, R125, R9, !P1 ;  /* 0x000000097d037207 */ /* 0x001fc60004800000 */
[----:B------:R-:W-:Y:S01]  /*21790*/  STL [R1+0x220], R10 ;  /* 0x0002200a01007387 */ /* 0x000fe20000100800 */
[----:B------:R-:W-:-:S03]  /*217a0*/  SEL R9, R125, R8, !P1 ;  /* 0x000000087d097207 */ /* 0x000fc60004800000 */
[----:B------:R0:W-:Y:S01]  /*217b0*/  STL [R1+0x254], R3 ;  /* 0x0002540301007387 */ /* 0x0001e20000100800 */
[----:B------:R-:W-:-:S03]  /*217c0*/  SEL R8, R125, R252, !P1 ;  /* 0x000000fc7d087207 */ /* 0x000fc60004800000 */
[----:B0-----:R-:W2:Y:S04]  /*217d0*/  LDL.LU R3, [R1+0x588] ;  /* 0x0005880001037983 */ /* 0x001ea80000300800 */
[----:B------:R0:W-:Y:S04]  /*217e0*/  STL [R1+0x25c], R9 ;  /* 0x00025c0901007387 */ /* 0x0001e80000100800 */
[----:B------:R-:W3:Y:S04]  /*217f0*/  LDL.LU R36, [R1+0x580] ;  /* 0x0005800001247983 */ /* 0x000ee80000300800 */
[----:B------:R1:W-:Y:S04]  /*21800*/  STL [R1+0x260], R8 ;  /* 0x0002600801007387 */ /* 0x0003e80000100800 */
[----:B------:R-:W4:Y:S04]  /*21810*/  LDL.LU R35, [R1+0x578] ;  /* 0x0005780001237983 */ /* 0x000f280000300800 */
        /* <DEDUP_REMOVED lines=25> */
[----:B0-----:R-:W4:Y:S04]  /*219b0*/  LDL.LU R9, [R1+0x4cc] ;  /* 0x0004cc0001097983 */ /* 0x001f280000300800 */
[----:B-1----:R-:W4:Y:S04]  /*219c0*/  LDL.LU R8, [R1+0x4c8] ;  /* 0x0004c80001087983 */ /* 0x002f280000300800 */
[----:B------:R-:W4:Y:S01]  /*219d0*/  LDL.LU R252, [R1+0x414] ;  /* 0x0004140001fc7983 */ /* 0x000f220000300800 */
[----:B--2---:R-:W-:-:S05]  /*219e0*/  SEL R3, R125, R3, !P1 ;  /* 0x000000037d037207 */ /* 0x004fca0004800000 */
[----:B------:R3:W-:Y:S02]  /*219f0*/  STL [R1+0x274], R3 ;  /* 0x0002740301007387 */ /* 0x0007e40000100800 */
[C---:B---3--:R-:W-:Y:S02]  /*21a00*/  SEL R3, R125.reuse, R36, !P1 ;  /* 0x000000247d037207 */ /* 0x048fe40004800000 */
[C---:B----4-:R-:W-:Y:S02]  /*21a10*/  SEL R35, R125.reuse, R35, !P1 ;  /* 0x000000237d237207 */ /* 0x050fe40004800000 */
        /* <DEDUP_REMOVED lines=13> */
[----:B------:R0:W-:Y:S01]  /*21af0*/  STL [R1+0x2cc], R3 ;  /* 0x0002cc0301007387 */ /* 0x0001e20000100800 */
[----:B------:R-:W-:-:S03]  /*21b00*/  SEL R26, R125, R26, !P1 ;  /* 0x0000001a7d1a7207 */ /* 0x000fc60004800000 */
[----:B------:R-:W-:Y:S01]  /*21b10*/  STL [R1+0x2e4], R29 ;  /* 0x0002e41d01007387 */ /* 0x000fe20000100800 */
[C---:B------:R-:W-:Y:S02]  /*21b20*/  SEL R25, R125.reuse, R25, !P1 ;  /* 0x000000197d197207 */ /* 0x040fe40004800000 */
[C---:B0-----:R-:W-:Y:S01]  /*21b30*/  SEL R3, R125.reuse, R27, !P1 ;  /* 0x0000001b7d037207 */ /* 0x041fe20004800000 */
[----:B------:R-:W-:Y:S04]  /*21b40*/  STL [R1+0x2e8], R28 ;  /* 0x0002e81c01007387 */ /* 0x000fe80000100800 */
        /* <DEDUP_REMOVED lines=499> */
[C---:B------:R-:W-:Y:S02]  /*23a80*/  SEL R9, R125.reuse, R8, !P1 ;  /* 0x000000087d097207 */ /* 0x040fe40004800000 */
[C---:B------:R-:W-:Y:S01]  /*23a90*/  SEL R8, R125.reuse, R252, !P1 ;  /* 0x000000fc7d087207 */ /* 0x040fe20004800000 */
[----:B------:R0:W-:Y:S04]  /*23aa0*/  STL [R1+0x39c], R3 ;  /* 0x00039c0301007387 */ /* 0x0001e80000100800 */
        /* <DEDUP_REMOVED lines=34> */
[----:B------:R0:W-:Y:S01]  /*23cd0*/  STL [R1+0x380], R3 ;  /* 0x0003800301007387 */ /* 0x0001e20000100800 */
[C---:B---3--:R-:W-:Y:S02]  /*23ce0*/  SEL R36, R125.reuse, R36, !P1 ;  /* 0x000000247d247207 */ /* 0x048fe40004800000 */
[----:B----4-:R-:W-:-:S03]  /*23cf0*/  SEL R35, R125, R35, !P1 ;  /* 0x000000237d237207 */ /* 0x010fc60004800000 */
[----:B------:R-:W-:Y:S01]  /*23d00*/  STL [R1+0x378], R36 ;  /* 0x0003782401007387 */ /* 0x000fe20000100800 */
[----:B0-----:R-:W-:-:S03]  /*23d10*/  SEL R3, R125, R34, !P1 ;  /* 0x000000227d037207 */ /* 0x001fc60004800000 */
[----:B------:R-:W-:Y:S01]  /*23d20*/  STL [R1+0x36c], R35 ;  /* 0x00036c2301007387 */ /* 0x000fe20000100800 */
[----:B------:R-:W-:-:S03]  /*23d30*/  SEL R33, R125, R33, !P1 ;  /* 0x000000217d217207 */ /* 0x000fc60004800000 */
[----:B------:R0:W-:Y:S01]  /*23d40*/  STL [R1+0x360], R3 ;  /* 0x0003600301007387 */ /* 0x0001e20000100800 */
[----:B------:R-:W-:-:S03]  /*23d50*/  SEL R32, R125, R32, !P1 ;  /* 0x000000207d207207 */ /* 0x000fc60004800000 */
        /* <DEDUP_REMOVED lines=45> */
[----:B0-----:R-:W-:-:S03]  /*24030*/  SEL R3, R125, R10, !P1 ;  /* 0x0000000a7d037207 */ /* 0x001fc60004800000 */
[----:B------:R-:W-:Y:S04]  /*24040*/  STL [R1+0x2a8], R11 ;  /* 0x0002a80b01007387 */ /* 0x000fe80000100800 */
[----:B------:R0:W-:Y:S04]  /*24050*/  STL [R1+0x2a0], R3 ;  /* 0x0002a00301007387 */ /* 0x0001e80000100800 */
[----:B------:R1:W-:Y:S04]  /*24060*/  STL [R1+0x298], R9 ;  /* 0x0002980901007387 */ /* 0x0003e80000100800 */
[----:B------:R-:W2:Y:S01]  /*24070*/  LDL.LU R36, [R1+0x78] ;  /* 0x0000780001247983 */ /* 0x000ea20000300800 */
[----:B0-----:R-:W-:-:S03]  /*24080*/  SEL R3, R125, R252, !P1 ;  /* 0x000000fc7d037207 */ /* 0x001fc60004800000 */
[----:B------:R0:W-:Y:S04]  /*24090*/  STL [R1+0x290], R8 ;  /* 0x0002900801007387 */ /* 0x0001e80000100800 */
[----:B------:R-:W3:Y:S04]  /*240a0*/  LDL.LU R35, [R1+0x74] ;  /* 0x0000740001237983 */ /* 0x000ee80000300800 */
[----:B------:R4:W-:Y:S04]  /*240b0*/  STL [R1+0x288], R3 ;  /* 0x0002880301007387 */ /* 0x0009e80000100800 */
        /* <DEDUP_REMOVED lines=25> */
[----:B-1----:R-:W3:Y:S04]  /*24250*/  LDL.LU R9, [R1+0xc] ;  /* 0x00000c0001097983 */ /* 0x002ee80000300800 */
[----:B0-----:R-:W3:Y:S04]  /*24260*/  LDL.LU R8, [R1+0x8] ;  /* 0x0000080001087983 */ /* 0x001ee80000300800 */
[----:B------:R-:W3:Y:S04]  /*24270*/  LDL.LU R252, [R1+0x4] ;  /* 0x0000040001fc7983 */ /* 0x000ee80000300800 */
[----:B----4-:R-:W4:Y:S01]  /*24280*/  LDL.LU R3, [R1] ;  /* 0x0000000001037983 */ /* 0x010f220000300800 */
[----:B--2---:R-:W-:-:S05]  /*24290*/  SEL R36, R125, R36, !P1 ;  /* 0x000000247d247207 */ /* 0x004fca0004800000 */
[----:B------:R0:W-:Y:S01]  /*242a0*/  STL [R1+0x27c], R36 ;  /* 0x00027c2401007387 */ /* 0x0001e20000100800 */
[----:B---3--:R-:W-:-:S03]  /*242b0*/  SEL R35, R125, R35, !P1 ;  /* 0x000000237d237207 */ /* 0x008fc60004800000 */
[----:B0-----:R-:W2:Y:S01]  /*242c0*/  LDL.LU R36, [R1+0x1e50] ;  /* 0x001e500001247983 */ /* 0x001ea20000300800 */
[----:B------:R-:W-:-:S03]  /*242d0*/  SEL R34, R125, R34, !P1 ;  /* 0x000000227d227207 */ /* 0x000fc60004800000 */
[----:B------:R0:W-:Y:S01]  /*242e0*/  STL [R1+0x278], R35 ;  /* 0x0002782301007387 */ /* 0x0001e20000100800 */
[C---:B------:R-:W-:Y:S02]  /*242f0*/  SEL R33, R125.reuse, R33, !P1 ;  /* 0x000000217d217207 */ /* 0x040fe40004800000 */
[C---:B------:R-:W-:Y:S01]  /*24300*/  SEL R32, R125.reuse, R32, !P1 ;  /* 0x000000207d207207 */ /* 0x040fe20004800000 */
[----:B0-----:R-:W3:Y:S01]  /*24310*/  LDL.LU R35, [R1+0x1e4c] ;  /* 0x001e4c0001237983 */ /* 0x001ee20000300800 */
[----:B------:R-:W-:-:S03]  /*24320*/  SEL R31, R125, R31, !P1 ;  /* 0x0000001f7d1f7207 */ /* 0x000fc60004800000 */
[----:B------:R0:W-:Y:S01]  /*24330*/  STL [R1+0x270], R34 ;  /* 0x0002702201007387 */ /* 0x0001e20000100800 */
[C---:B------:R-:W-:Y:S02]  /*24340*/  SEL R30, R125.reuse, R30, !P1 ;  /* 0x0000001e7d1e7207 */ /* 0x040fe40004800000 */
[C---:B------:R-:W-:Y:S01]  /*24350*/  SEL R29, R125.reuse, R29, !P1 ;  /* 0x0000001d7d1d7207 */ /* 0x040fe20004800000 */
[----:B0-----:R-:W2:Y:S04]  /*24360*/  LDL.LU R34, [R1+0x1e48] ;  /* 0x001e480001227983 */ /* 0x001ea80000300800 */
[----:B------:R0:W-:Y:S01]  /*24370*/  STL [R1+0x268], R33 ;  /* 0x0002682101007387 */ /* 0x0001e20000100800 */
[C---:B------:R-:W-:Y:S02]  /*24380*/  SEL R28, R125.reuse, R28, !P1 ;  /* 0x0000001c7d1c7207 */ /* 0x040fe40004800000 */
[C---:B------:R-:W-:Y:S01]  /*24390*/  SEL R27, R125.reuse, R27, !P1 ;  /* 0x0000001b7d1b7207 */ /* 0x040fe20004800000 */
[----:B0-----:R-:W3:Y:S04]  /*243a0*/  LDL.LU R33, [R1+0x1e44] ;  /* 0x001e440001217983 */ /* 0x001ee80000300800 */
[----:B------:R0:W-:Y:S01]  /*243b0*/  STL [R1+0x264], R32 ;  /* 0x0002642001007387 */ /* 0x0001e20000100800 */
[----:B------:R-:W-:-:S03]  /*243c0*/  SEL R26, R125, R26, !P1 ;  /* 0x0000001a7d1a7207 */ /* 0x000fc60004800000 */
[----:B0-----:R-:W2:Y:S04]  /*243d0*/  LDL.LU R32, [R1+0x1e40] ;  /* 0x001e400001207983 */ /* 0x001ea80000300800 */
[----:B------:R0:W-:Y:S01]  /*243e0*/  STL [R1+0x258], R31 ;  /* 0x0002581f01007387 */ /* 0x0001e20000100800 */
[----:B------:R-:W-:-:S03]  /*243f0*/  SEL R25, R125, R25, !P1 ;  /* 0x000000197d197207 */ /* 0x000fc60004800000 */
        /* <DEDUP_REMOVED lines=55> */
[----:B------:R0:W-:Y:S04]  /*24770*/  STL [R1+0x1e0], R12 ;  /* 0x0001e00c01007387 */ /* 0x0001e80000100800 */
[----:B0-----:R-:W2:Y:S04]  /*24780*/  LDL.LU R12, [R1+0x1df0] ;  /* 0x001df000010c7983 */ /* 0x001ea80000300800 */
[----:B------:R0:W-:Y:S04]  /*24790*/  STL [R1+0x1dc], R11 ;  /* 0x0001dc0b01007387 */ /* 0x0001e80000100800 */
        /* <DEDUP_REMOVED lines=8> */
[----:B0-----:R-:W3:Y:S01]  /*24820*/  LDL.LU R252, [R1+0x1ddc] ;  /* 0x001ddc0001fc7983 */ /* 0x001ee20000300800 */
[----:B----4-:R-:W-:-:S05]  /*24830*/  SEL R3, R125, R3, !P1 ;  /* 0x000000037d037207 */ /* 0x010fca0004800000 */
[----:B------:R3:W-:Y:S01]  /*24840*/  STL [R1+0x1c0], R3 ;  /* 0x0001c00301007387 */ /* 0x0007e20000100800 */
[C---:B------:R-:W-:Y:S02]  /*24850*/  SEL R84, R125.reuse, R84, !P1 ;  /* 0x000000547d547207 */ /* 0x040fe40004800000 */
[C---:B------:R-:W-:Y:S02]  /*24860*/  SEL R85, R125.reuse, R85, !P1 ;  /* 0x000000557d557207 */ /* 0x040fe40004800000 */
[C---:B------:R-:W-:Y:S02]  /*24870*/  SEL R86, R125.reuse, R86, !P1 ;  /* 0x000000567d567207 */ /* 0x040fe40004800000 */
[C---:B------:R-:W-:Y:S02]  /*24880*/  SEL R87, R125.reuse, R87, !P1 ;  /* 0x000000577d577207 */ /* 0x040fe40004800000 */
[C---:B------:R-:W-:Y:S02]  /*24890*/  SEL R88, R125.reuse, R88, !P1 ;  /* 0x000000587d587207 */ /* 0x040fe40004800000 */
[----:B------:R-:W-:-:S02]  /*248a0*/  SEL R89, R125, R89, !P1 ;  /* 0x000000597d597207 */ /* 0x000fc40004800000 */
        /* <DEDUP_REMOVED lines=21> */
[C---:B---3--:R-:W-:Y:S02]  /*24a00*/  SEL R3, R125.reuse, R252, !P1 ;  /* 0x000000fc7d037207 */ /* 0x048fe40004800000 */
[C---:B--2---:R-:W-:Y:S02]  /*24a10*/  SEL R252, R125.reuse, R8, !P1 ;  /* 0x000000087dfc7207 */ /* 0x044fe40004800000 */
[C---:B------:R-:W-:Y:S01]  /*24a20*/  SEL R8, R125.reuse, R9, !P1 ;  /* 0x000000097d087207 */ /* 0x040fe20004800000 */
[----:B------:R0:W-:Y:S01]  /*24a30*/  STL [R1+0x1b8], R3 ;  /* 0x0001b80301007387 */ /* 0x0001e20000100800 */
[----:B------:R-:W-:-:S03]  /*24a40*/  SEL R9, R125, R11, !P1 ;  /* 0x0000000b7d097207 */ /* 0x000fc60004800000 */
[----:B------:R-:W-:Y:S01]  /*24a50*/  STL [R1+0x1b4], R252 ;  /* 0x0001b4fc01007387 */ /* 0x000fe20000100800 */
[----:B0-----:R-:W-:-:S03]  /*24a60*/  SEL R3, R125, R10, !P1 ;  /* 0x0000000a7d037207 */ /* 0x001fc60004800000 */
[----:B------:R0:W-:Y:S04]  /*24a70*/  STL [R1+0x1ac], R8 ;  /* 0x0001ac0801007387 */ /* 0x0001e80000100800 */
[----:B------:R1:W-:Y:S01]  /*24a80*/  STL [R1+0x1a8], R3 ;  /* 0x0001a80301007387 */ /* 0x0003e20000100800 */
[----:B0-----:R-:W-:-:S03]  /*24a90*/  SEL R8, R125, R12, !P1 ;  /* 0x0000000c7d087207 */ /* 0x001fc60004800000 */
[----:B------:R0:W-:Y:S01]  /*24aa0*/  STL [R1+0x1a0], R9 ;  /* 0x0001a00901007387 */ /* 0x0001e20000100800 */
[----:B-1----:R-:W-:-:S03]  /*24ab0*/  SEL R3, R125, R13, !P1 ;  /* 0x0000000d7d037207 */ /* 0x002fc60004800000 */
[----:B------:R1:W-:Y:S04]  /*24ac0*/  STL [R1+0x19c], R8 ;  /* 0x00019c0801007387 */ /* 0x0003e80000100800 */
[----:B------:R2:W-:Y:S01]  /*24ad0*/  STL [R1+0x198], R3 ;  /* 0x0001980301007387 */ /* 0x0005e20000100800 */
[C---:B0-----:R-:W-:Y:S02]  /*24ae0*/  SEL R9, R125.reuse, R14, !P1 ;  /* 0x0000000e7d097207 */ /* 0x041fe40004800000 */
[----:B-1----:R-:W-:-:S03]  /*24af0*/  SEL R8, R125, R15, !P1 ;  /* 0x0000000f7d087207 */ /* 0x002fc60004800000 */
[----:B------:R0:W-:Y:S01]  /*24b00*/  STL [R1+0x190], R9 ;  /* 0x0001900901007387 */ /* 0x0001e20000100800 */
[----:B--2---:R-:W-:-:S03]  /*24b10*/  SEL R3, R125, R16, !P1 ;  /* 0x000000107d037207 */ /* 0x004fc60004800000 */
        /* <DEDUP_REMOVED lines=126> */
[----:B------:R1:W-:Y:S01]  /*25300*/  STL [R1+0x1c], R8 ;  /* 0x00001c0801007387 */ /* 0x0003e20000100800 */
[----:B------:R-:W-:-:S03]  /*25310*/  SEL R252, R125, R83, !P1 ;  /* 0x000000537dfc7207 */ /* 0x000fc60004800000 */
[----:B------:R2:W-:Y:S01]  /*25320*/  STL [R1+0x14], R3 ;  /* 0x0000140301007387 */ /* 0x0005e20000100800 */
[C---:B0-----:R-:W-:Y:S02]  /*25330*/  SEL R9, R125.reuse, R80, !P1 ;  /* 0x000000507d097207 */ /* 0x041fe40004800000 */
[C---:B-1----:R-:W-:Y:S02]  /*25340*/  SEL R8, R125.reuse, R81, !P1 ;  /* 0x000000517d087207 */ /* 0x042fe40004800000 */
[C---:B--2---:R-:W-:Y:S01]  /*25350*/  SEL R3, R125.reuse, R82, !P1 ;  /* 0x000000527d037207 */ /* 0x044fe20004800000 */
[----:B------:R0:W-:Y:S04]  /*25360*/  STL [R1+0x10], R9 ;  /* 0x0000100901007387 */ /* 0x0001e80000100800 */
[----:B------:R-:W-:Y:S04]  /*25370*/  STL [R1+0x1d68], R3 ;  /* 0x001d680301007387 */ /* 0x000fe80000100800 */
[----:B------:R1:W-:Y:S04]  /*25380*/  STL [R1+0x8], R8 ;  /* 0x0000080801007387 */ /* 0x0003e80000100800 */
[----:B------:R-:W-:Y:S04]  /*25390*/  STL [R1+0x1d6c], R252 ;  /* 0x001d6cfc01007387 */ /* 0x000fe80000100800 */
        /* <DEDUP_REMOVED lines=15> */
[----:B------:R2:W-:Y:S04]  /*25490*/  STL [R1+0x1dac], R99 ;  /* 0x001dac6301007387 */ /* 0x0005e80000100800 */
[----:B------:R-:W-:Y:S04]  /*254a0*/  STL [R1+0x1db0], R100 ;  /* 0x001db06401007387 */ /* 0x000fe80000100800 */
[----:B------:R-:W-:Y:S04]  /*254b0*/  STL [R1+0x1db4], R101 ;  /* 0x001db46501007387 */ /* 0x000fe80000100800 */
[----:B------:R-:W-:Y:S04]  /*254c0*/  STL [R1+0x1db8], R102 ;  /* 0x001db86601007387 */ /* 0x000fe80000100800 */
[----:B------:R-:W-:Y:S04]  /*254d0*/  STL [R1+0x1dbc], R103 ;  /* 0x001dbc6701007387 */ /* 0x000fe80000100800 */
[----:B------:R-:W-:Y:S04]  /*254e0*/  STL [R1+0x1dc0], R104 ;  /* 0x001dc06801007387 */ /* 0x000fe80000100800 */
[----:B------:R-:W-:Y:S01]  /*254f0*/  STL [R1+0x1dc4], R105 ;  /* 0x001dc46901007387 */ /* 0x000fe20000100800 */
[----:B------:R-:W-:-:S03]  /*25500*/  SEL R80, R125, R2, !P1 ;  /* 0x000000027d507207 */ /* 0x000fc60004800000 */
[----:B------:R-:W-:Y:S01]  /*25510*/  STL [R1+0x1dc8], R106 ;  /* 0x001dc86a01007387 */ /* 0x000fe20000100800 */
[----:B------:R-:W-:Y:S01]  /*25520*/  LEA.HI.X.SX32 R2, R0, UR9, 0x1, P6 ;  /* 0x0000000900027c11 */ /* 0x000fe2000b0f0eff */
[----:B------:R-:W-:Y:S02]  /*25530*/  ULDC UR9, c[0x0][0x240] ;  /* 0x0000900000097ab9 */ /* 0x000fe40000000800 */
[----:B------:R-:W-:Y:S04]  /*25540*/  STL [R1+0x1dcc], R107 ;  /* 0x001dcc6b01007387 */ /* 0x000fe80000100800 */
[----:B------:R-:W-:Y:S04]  /*25550*/  STL [R1+0x1dd0], R108 ;  /* 0x001dd06c01007387 */ /* 0x000fe80000100800 */
[----:B------:R-:W-:Y:S04]  /*25560*/  STL [R1+0x1dd4], R109 ;  /* 0x001dd46d01007387 */ /* 0x000fe80000100800 */
[----:B------:R-:W-:Y:S04]  /*25570*/  STL [R1+0x1dd8], R110 ;  /* 0x001dd86e01007387 */ /* 0x000fe80000100800 */
[----:B------:R-:W3:Y:S04]  /*25580*/  LDL.LU R0, [R1+0x5f4] ;  /* 0x0005f40001007983 */ /* 0x000ee80000300800 */
[----:B------:R-:W4:Y:S04]  /*25590*/  LDL.LU R35, [R1+0xcc] ;  /* 0x0000cc0001237983 */ /* 0x000f280000300800 */
[----:B------:R-:W2:Y:S04]  /*255a0*/  LDL.LU R34, [R1+0xd4] ;  /* 0x0000d40001227983 */ /* 0x000ea80000300800 */
        /* <DEDUP_REMOVED lines=24> */
[----:B0-----:R-:W2:Y:S04]  /*25730*/  LDL.LU R9, [R1+0x320] ;  /* 0x0003200001097983 */ /* 0x001ea80000300800 */
[----:B-1----:R-:W2:Y:S04]  /*25740*/  LDL.LU R8, [R1+0x328] ;  /* 0x0003280001087983 */ /* 0x002ea80000300800 */
[----:B------:R0:W-:Y:S01]  /*25750*/  STL [R1+0x1d60], R2 ;  /* 0x001d600201007387 */ /* 0x0001e20000100800 */
[----:B---3--:R-:W-:-:S05]  /*25760*/  IMAD R0, R0, UR8, RZ ;  /* 0x0000000800007c24 */ /* 0x008fca000f8e02ff */
[----:B------:R1:W-:Y:S01]  /*25770*/  STL [R1+0x1d5c], R0 ;  /* 0x001d5c0001007387 */ /* 0x0003e20000100800 */
[----:B----4-:R-:W-:-:S03]  /*25780*/  IMAD R79, R35, UR9, RZ ;  /* 0x00000009234f7c24 */ /* 0x010fc6000f8e02ff */
[----:B------:R-:W3:Y:S01]  /*25790*/  LDL.LU R38, [R1+0x3c4] ;  /* 0x0003c40001267983 */ /* 0x000ee20000300800 */
[----:B--2---:R-:W-:-:S03]  /*257a0*/  IMAD R78, R34, UR9, RZ ;  /* 0x00000009224e7c24 */ /* 0x004fc6000f8e02ff */
[----:B------:R-:W2:Y:S01]  /*257b0*/  LDL.LU R37, [R1+0x3cc] ;  /* 0x0003cc0001257983 */ /* 0x000ea20000300800 */
[----:B------:R-:W-:-:S03]  /*257c0*/  IMAD R77, R33, UR9, RZ ;  /* 0x00000009214d7c24 */ /* 0x000fc6000f8e02ff */
[----:B------:R-:W4:Y:S01]  /*257d0*/  LDL.LU R36, [R1+0x3d0] ;  /* 0x0003d00001247983 */ /* 0x000f220000300800 */
        /* <DEDUP_REMOVED lines=49> */
[----:B------:R-:W4:Y:S04]  /*25af0*/  LDL.LU R11, [R1+0x444] ;  /* 0x00044400010b7983 */ /* 0x000f280000300800 */
[----:B------:R-:W4:Y:S04]  /*25b00*/  LDL.LU R10, [R1+0x448] ;  /* 0x00044800010a7983 */ /* 0x000f280000300800 */
[----:B------:R-:W4:Y:S04]  /*25b10*/  LDL.LU R9, [R1+0x44c] ;  /* 0x00044c0001097983 */ /* 0x000f280000300800 */
[----:B------:R-:W4:Y:S01]  /*25b20*/  LDL.LU R8, [R1+0x450] ;  /* 0x0004500001087983 */ /* 0x000f220000300800 */
[----:B---3--:R-:W-:-:S02]  /*25b30*/  IMAD R51, R38, UR9, RZ ;  /* 0x0000000926337c24 */ /* 0x008fc4000f8e02ff */
[----:B--2---:R-:W-:Y:S02]  /*25b40*/  IMAD R50, R37, UR9, RZ ;  /* 0x0000000925327c24 */ /* 0x004fe4000f8e02ff */
[----:B----4-:R-:W-:Y:S02]  /*25b50*/  IMAD R49, R36, UR9, RZ ;  /* 0x0000000924317c24 */ /* 0x010fe4000f8e02ff */
[----:B------:R-:W-:Y:S02]  /*25b60*/  IMAD R46, R33, UR9, RZ ;  /* 0x00000009212e7c24 */ /* 0x000fe4000f8e02ff */
[----:B------:R-:W-:Y:S02]  /*25b70*/  IMAD R45, R32, UR9, RZ ;  /* 0x00000009202d7c24 */ /* 0x000fe4000f8e02ff */
[----:B------:R-:W-:Y:S02]  /*25b80*/  IMAD R44, R31, UR9, RZ ;  /* 0x000000091f2c7c24 */ /* 0x000fe4000f8e02ff */
[----:B------:R-:W-:-:S02]  /*25b90*/  IMAD R43, R30, UR9, RZ ;  /* 0x000000091e2b7c24 */ /* 0x000fc4000f8e02ff */
[----:B------:R-:W-:Y:S02]  /*25ba0*/  IMAD R42, R29, UR9, RZ ;  /* 0x000000091d2a7c24 */ /* 0x000fe4000f8e02ff */
[----:B------:R-:W-:Y:S02]  /*25bb0*/  IMAD R41, R28, UR9, RZ ;  /* 0x000000091c297c24 */ /* 0x000fe4000f8e02ff */
        /* <DEDUP_REMOVED lines=8> */
[----:B------:R-:W2:Y:S01]  /*25c40*/  LDL.LU R20, [R1+0x454] ;  /* 0x0004540001147983 */ /* 0x000ea20000300800 */
[----:B------:R-:W-:-:S03]  /*25c50*/  IMAD R32, R19, UR9, RZ ;  /* 0x0000000913207c24 */ /* 0x000fc6000f8e02ff */
[----:B------:R-:W3:Y:S01]  /*25c60*/  LDL.LU R19, [R1+0x45c] ;  /* 0x00045c0001137983 */ /* 0x000ee20000300800 */
        /* <DEDUP_REMOVED lines=14> */
[----:B------:R-:W-:Y:S02]  /*25d50*/  IMAD R35, R22, UR9, RZ ;  /* 0x0000000916237c24 */ /* 0x000fe4000f8e02ff */
[----:B------:R-:W-:Y:S02]  /*25d60*/  IMAD R24, R11, UR9, RZ ;  /* 0x000000090b187c24 */ /* 0x000fe4000f8e02ff */
[----:B------:R-:W4:Y:S01]  /*25d70*/  LDL.LU R11, [R1+0x47c] ;  /* 0x00047c00010b7983 */ /* 0x000f220000300800 */
[----:B------:R-:W-:Y:S02]  /*25d80*/  IMAD R23, R10, UR9, RZ ;  /* 0x000000090a177c24 */ /* 0x000fe4000f8e02ff */
[----:B------:R-:W-:Y:S01]  /*25d90*/  IMAD R34, R21, UR9, RZ ;  /* 0x0000000915227c24 */ /* 0x000fe2000f8e02ff */
[----:B------:R-:W4:Y:S01]  /*25da0*/  LDL.LU R10, [R1+0x480] ;  /* 0x00048000010a7983 */ /* 0x000f220000300800 */
[----:B------:R-:W-:-:S03]  /*25db0*/  IMAD R22, R9, UR9, RZ ;  /* 0x0000000909167c24 */ /* 0x000fc6000f8e02ff */
[----:B------:R-:W4:Y:S01]  /*25dc0*/  LDL.LU R9, [R1+0x484] ;  /* 0x0004840001097983 */ /* 0x000f220000300800 */
[----:B------:R-:W-:-:S03]  /*25dd0*/  IMAD R21, R8, UR9, RZ ;  /* 0x0000000908157c24 */ /* 0x000fc6000f8e02ff */
[----:B------:R-:W4:Y:S04]  /*25de0*/  LDL.LU R8, [R1+0x488] ;  /* 0x0004880001087983 */ /* 0x000f280000300800 */
[----:B------:R-:W2:Y:S04]  /*25df0*/  LDL.LU R99, [R1+0x48c] ;  /* 0x00048c0001637983 */ /* 0x000ea80000300800 */
[----:B------:R-:W3:Y:S04]  /*25e00*/  LDL.LU R98, [R1+0x490] ;  /* 0x0004900001627983 */ /* 0x000ee80000300800 */
[----:B------:R-:W4:Y:S04]  /*25e10*/  LDL.LU R97, [R1+0x494] ;  /* 0x0004940001617983 */ /* 0x000f280000300800 */
[----:B------:R-:W4:Y:S04]  /*25e20*/  LDL.LU R96, [R1+0x498] ;  /* 0x0004980001607983 */ /* 0x000f280000300800 */
[----:B------:R-:W0:Y:S04]  /*25e30*/  LDL.LU R95, [R1+0x49c] ;  /* 0x00049c00015f7983 */ /* 0x000e280000300800 */
[----:B------:R-:W2:Y:S04]  /*25e40*/  LDL.LU R94, [R1+0x4a0] ;  /* 0x0004a000015e7983 */ /* 0x000ea80000300800 */
[----:B------:R-:W1:Y:S04]  /*25e50*/  LDL.LU R93, [R1+0x4a4] ;  /* 0x0004a400015d7983 */ /* 0x000e680000300800 */
[----:B------:R-:W3:Y:S04]  /*25e60*/  LDL.LU R92, [R1+0x4a8] ;  /* 0x0004a800015c7983 */ /* 0x000ee80000300800 */
        /* <DEDUP_REMOVED lines=9> */
[----:B------:R-:W4:Y:S01]  /*25f00*/  LDL.LU R3, [R1+0x4b8] ;  /* 0x0004b80001037983 */ /* 0x000f220000300800 */
[----:B------:R-:W-:-:S02]  /*25f10*/  @!P5 IMAD.MOV R4, RZ, RZ, -R4 ;  /* 0x000000ffff04d224 */ /* 0x000fc400078e0a04 */
[----:B------:R-:W-:Y:S02]  /*25f20*/  @!P2 IMAD.MOV R5, RZ, RZ, -R5 ;  /* 0x000000ffff05a224 */ /* 0x000fe400078e0a05 */
[----:B------:R-:W-:Y:S02]  /*25f30*/  @!P3 IMAD.MOV R6, RZ, RZ, -R6 ;  /* 0x000000ffff06b224 */ /* 0x000fe400078e0a06 */
[----:B------:R-:W-:Y:S01]  /*25f40*/  @!P0 IMAD.MOV R7, RZ, RZ, -R7 ;  /* 0x000000ffff078224 */ /* 0x000fe200078e0a07 */
        /* <DEDUP_REMOVED lines=93> */
[----:B------:R-:W-:Y:S01]  /*26520*/  SEL R205, R125, R205, !P1 ;  /* 0x000000cd7dcd7207 */ /* 0x000fe20004800000 */
[----:B0-----:R-:W-:-:S02]  /*26530*/  IMAD R2, R95, UR9, RZ ;  /* 0x000000095f027c24 */ /* 0x001fc4000f8e02ff */
[----:B--2---:R-:W-:-:S03]  /*26540*/  IMAD R94, R94, UR9, RZ ;  /* 0x000000095e5e7c24 */ /* 0x004fc6000f8e02ff */
[----:B------:R3:W-:Y:S01]  /*26550*/  STL [R1], R2 ;  /* 0x0000000201007387 */ /* 0x0007e20000100800 */
[----:B-1----:R-:W-:-:S03]  /*26560*/  IMAD R0, R93, UR9, RZ ;  /* 0x000000095d007c24 */ /* 0x002fc6000f8e02ff */
[----:B------:R-:W-:Y:S04]  /*26570*/  STL [R1+0xc], R94 ;  /* 0x00000c5e01007387 */ /* 0x000fe80000100800 */
[----:B------:R0:W-:Y:S01]  /*26580*/  STL [R1+0x18], R0 ;  /* 0x0000180001007387 */ /* 0x0001e20000100800 */
[----:B---3--:R-:W-:Y:S02]  /*26590*/  IMAD R2, R92, UR9, RZ ;  /* 0x000000095c027c24 */ /* 0x008fe4000f8e02ff */
[----:B----4-:R-:W-:-:S03]  /*265a0*/  IMAD R91, R91, UR9, RZ ;  /* 0x000000095b5b7c24 */ /* 0x010fc6000f8e02ff */
[----:B------:R1:W-:Y:S01]  /*265b0*/  STL [R1+0x24], R2 ;  /* 0x0000240201007387 */ /* 0x0003e20000100800 */
[----:B0-----:R-:W-:-:S03]  /*265c0*/  IMAD R0, R90, UR9, RZ ;  /* 0x000000095a007c24 */ /* 0x001fc6000f8e02ff */
[----:B------:R-:W-:Y:S01]  /*265d0*/  STL [R1+0x34], R91 ;  /* 0x0000345b01007387 */ /* 0x000fe20000100800 */
[----:B------:R-:W-:-:S03]  /*265e0*/  IMAD R88, R88, UR9, RZ ;  /* 0x0000000958587c24 */ /* 0x000fc6000f8e02ff */
[----:B------:R0:W-:Y:S01]  /*265f0*/  STL [R1+0x3c], R0 ;  /* 0x00003c0001007387 */ /* 0x0001e20000100800 */
[----:B-1----:R-:W-:-:S05]  /*26600*/  IMAD R2, R89, UR9, RZ ;  /* 0x0000000959027c24 */ /* 0x002fca000f8e02ff */
        /* <DEDUP_REMOVED lines=8> */
[----:B------:R-:W-:Y:S04]  /*26690*/  STL [R1+0x80], R85 ;  /* 0x0000805501007387 */ /* 0x000fe80000100800 */
[----:B------:R0:W-:Y:S01]  /*266a0*/  STL [R1+0x8c], R0 ;  /* 0x00008c0001007387 */ /* 0x0001e20000100800 */
[----:B-1----:R-:W-:Y:S02]  /*266b0*/  IMAD R2, R252, UR9, RZ ;  /* 0x00000009fc027c24 */ /* 0x002fe4000f8e02ff */
[----:B------:R-:W-:Y:S01]  /*266c0*/  IMAD R3, R3, UR9, RZ ;  /* 0x0000000903037c24 */ /* 0x000fe2000f8e02ff */
[----:B0-----:R-:W2:Y:S04]  /*266d0*/  LDL.LU R0, [R1+0x3c0] ;  /* 0x0003c00001007983 */ /* 0x001ea80000300800 */
[----:B------:R0:W-:Y:S04]  /*266e0*/  STL [R1+0x98], R2 ;  /* 0x0000980201007387 */ /* 0x0001e80000100800 */
[----:B0-----:R-:W3:Y:S04]  /*266f0*/  LDL.LU R2, [R1+0x3bc] ;  /* 0x0003bc0001027983 */ /* 0x001ee80000300800 */
        /* <DEDUP_REMOVED lines=9> */
[----:B------:R-:W-:-:S03]  /*26790*/  SEL R206, R125, R206, !P1 ;  /* 0x000000ce7dce7207 */ /* 0x000fc60004800000 */
[----:B------:R-:W4:Y:S01]  /*267a0*/  LDL.LU R102, [R1+0x5d0] ;  /* 0x0005d00001667983 */ /* 0x000f220000300800 */
[C---:B------:R-:W-:Y:S02]  /*267b0*/  SEL R207, R125.reuse, R207, !P1 ;  /* 0x000000cf7dcf7207 */ /* 0x040fe40004800000 */
[C---:B------:R-:W-:Y:S01]  /*267c0*/  SEL R208, R125.reuse, R208, !P1 ;  /* 0x000000d07dd07207 */ /* 0x040fe20004800000 */
[----:B------:R-:W4:Y:S01]  /*267d0*/  LDL.LU R101, [R1+0x5cc] ;  /* 0x0005cc0001657983 */ /* 0x000f220000300800 */
[C---:B------:R-:W-:Y:S02]  /*267e0*/  SEL R209, R125.reuse, R209, !P1 ;  /* 0x000000d17dd17207 */ /* 0x040fe40004800000 */
[C---:B------:R-:W-:Y:S01]  /*267f0*/  SEL R210, R125.reuse, R210, !P1 ;  /* 0x000000d27dd27207 */ /* 0x040fe20004800000 */
[----:B------:R-:W4:Y:S01]  /*26800*/  LDL.LU R100, [R1+0x5c8] ;  /* 0x0005c80001647983 */ /* 0x000f220000300800 */
        /* <DEDUP_REMOVED lines=44> */
[----:B------:R-:W-:Y:S01]  /*26ad0*/  SEL R125, R125, R7, !P1 ;  /* 0x000000077d7d7207 */ /* 0x000fe20004800000 */
[----:B------:R-:W-:Y:S02]  /*26ae0*/  IMAD R7, R99, UR9, RZ ;  /* 0x0000000963077c24 */ /* 0x000fe4000f8e02ff */
[----:B------:R-:W4:Y:S01]  /*26af0*/  LDL.LU R99, [R1+0x5c4] ;  /* 0x0005c40001637983 */ /* 0x000f220000300800 */
[----:B------:R-:W-:Y:S02]  /*26b00*/  IMAD R6, R98, UR9, RZ ;  /* 0x0000000962067c24 */ /* 0x000fe4000f8e02ff */
[----:B------:R-:W-:Y:S01]  /*26b10*/  IMAD R5, R97, UR9, RZ ;  /* 0x0000000961057c24 */ /* 0x000fe2000f8e02ff */
[----:B------:R-:W4:Y:S01]  /*26b20*/  LDL.LU R98, [R1+0x5c0] ;  /* 0x0005c00001627983 */ /* 0x000f220000300800 */
[----:B------:R-:W-:-:S03]  /*26b30*/  IMAD R4, R96, UR9, RZ ;  /* 0x0000000960047c24 */ /* 0x000fc6000f8e02ff */
        /* <DEDUP_REMOVED lines=15> */
[----:B0-----:R-:W4:Y:S01]  /*26c30*/  LDL.LU R3, [R1+0x580] ;  /* 0x0005800001037983 */ /* 0x001f220000300800 */
[----:B--2---:R-:W-:-:S05]  /*26c40*/  IMAD R0, R0, UR9, RZ ;  /* 0x0000000900007c24 */ /* 0x004fca000f8e02ff */
[----:B------:R3:W-:Y:S02]  /*26c50*/  STL [R1+0xb4], R0 ;  /* 0x0000b40001007387 */ /* 0x0007e40000100800 */
[----:B---3--:R-:W-:-:S05]  /*26c60*/  IMAD R0, R2, UR9, RZ ;  /* 0x0000000902007c24 */ /* 0x008fca000f8e02ff */
[----:B------:R0:W-:Y:S01]  /*26c70*/  STL [R1+0xbc], R0 ;  /* 0x0000bc0001007387 */ /* 0x0001e20000100800 */
[----:B----4-:R-:W-:Y:S02]  /*26c80*/  IMAD R2, R110, UR9, RZ ;  /* 0x000000096e027c24 */ /* 0x010fe4000f8e02ff */
[----:B------:R-:W-:-:S03]  /*26c90*/  IMAD R109, R109, UR9, RZ ;  /* 0x000000096d6d7c24 */ /* 0x000fc6000f8e02ff */
[----:B------:R1:W-:Y:S01]  /*26ca0*/  STL [R1+0xcc], R2 ;  /* 0x0000cc0201007387 */ /* 0x0003e20000100800 */
[----:B0-----:R-:W-:-:S03]  /*26cb0*/  IMAD R0, R108, UR9, RZ ;  /* 0x000000096c007c24 */ /* 0x001fc6000f8e02ff */
[----:B------:R-:W-:Y:S04]  /*26cc0*/  STL [R1+0xd4], R109 ;  /* 0x0000d46d01007387 */ /* 0x000fe80000100800 */
[----:B------:R0:W-:Y:S01]  /*26cd0*/  STL [R1+0xe4], R0 ;  /* 0x0000e40001007387 */ /* 0x0001e20000100800 */
[----:B-1----:R-:W-:Y:S02]  /*26ce0*/  IMAD R2, R107, UR9, RZ ;  /* 0x000000096b027c24 */ /* 0x002fe4000f8e02ff */
[----:B------:R-:W-:-:S03]  /*26cf0*/  IMAD R106, R106, UR9, RZ ;  /* 0x000000096a6a7c24 */ /* 0x000fc6000f8e02ff */
        /* <DEDUP_REMOVED lines=12> */
[----:B------:R1:W-:Y:S04]  /*26dc0*/  STL [R1+0x13c], R2 ;  /* 0x00013c0201007387 */ /* 0x0003e80000100800 */
[----:B------:R-:W-:Y:S01]  /*26dd0*/  STL [R1+0x14c], R100 ;  /* 0x00014c6401007387 */ /* 0x000fe20000100800 */
[----:B0-----:R-:W-:Y:S02]  /*26de0*/  IMAD R0, R99, UR9, RZ ;  /* 0x0000000963007c24 */ /* 0x001fe4000f8e02ff */
[----:B-1----:R-:W-:-:S03]  /*26df0*/  IMAD R2, R98, UR9, RZ ;  /* 0x0000000962027c24 */ /* 0x002fc6000f8e02ff */
[----:B------:R0:W-:Y:S01]  /*26e00*/  STL [R1+0x154], R0 ;  /* 0x0001540001007387 */ /* 0x0001e20000100800 */
[----:B------:R-:W-:-:S03]  /*26e10*/  IMAD R97, R97, UR9, RZ ;  /* 0x0000000961617c24 */ /* 0x000fc6000f8e02ff */
[----:B------:R1:W-:Y:S01]  /*26e20*/  STL [R1+0x164], R2 ;  /* 0x0001640201007387 */ /* 0x0003e20000100800 */
[----:B0-----:R-:W-:-:S03]  /*26e30*/  IMAD R0, R96, UR9, RZ ;  /* 0x0000000960007c24 */ /* 0x001fc6000f8e02ff */
[----:B------:R-:W-:Y:S01]  /*26e40*/  STL [R1+0x170], R97 ;  /* 0x0001706101007387 */ /* 0x000fe20000100800 */
[----:B-1----:R-:W-:-:S03]  /*26e50*/  IMAD R2, R95, UR9, RZ ;  /* 0x000000095f027c24 */ /* 0x002fc6000f8e02ff */
[----:B------:R0:W-:Y:S01]  /*26e60*/  STL [R1+0x17c], R0 ;  /* 0x00017c0001007387 */ /* 0x0001e20000100800 */
[----:B------:R-:W-:-:S03]  /*26e70*/  IMAD R94, R94, UR9, RZ ;  /* 0x000000095e5e7c24 */ /* 0x000fc6000f8e02ff */
[----:B------:R1:W-:Y:S01]  /*26e80*/  STL [R1+0x188], R2 ;  /* 0x0001880201007387 */ /* 0x0003e20000100800 */
[----:B0-----:R-:W-:-:S03]  /*26e90*/  IMAD R0, R93, UR9, RZ ;  /* 0x000000095d007c24 */ /* 0x001fc6000f8e02ff */
[----:B------:R-:W-:Y:S01]  /*26ea0*/  STL [R1+0x194], R94 ;  /* 0x0001945e01007387 */ /* 0x000fe20000100800 */
[----:B------:R-:W-:Y:S02]  /*26eb0*/  IMAD R91, R91, UR9, RZ ;  /* 0x000000095b5b7c24 */ /* 0x000fe4000f8e02ff */
[----:B-1----:R-:W-:Y:S01]  /*26ec0*/  IMAD R2, R92, UR9, RZ ;  /* 0x000000095c027c24 */ /* 0x002fe2000f8e02ff */
[----:B------:R0:W-:Y:S04]  /*26ed0*/  STL [R1+0x1a4], R0 ;  /* 0x0001a40001007387 */ /* 0x0001e80000100800 */
        /* <DEDUP_REMOVED lines=15> */
[----:B-1----:R-:W-:-:S03]  /*26fd0*/  IMAD R2, R252, UR9, RZ ;  /* 0x00000009fc027c24 */ /* 0x002fc6000f8e02ff */
[----:B------:R0:W-:Y:S01]  /*26fe0*/  STL [R1+0x214], R0 ;  /* 0x0002140001007387 */ /* 0x0001e20000100800 */
[----:B------:R-:W-:-:S03]  /*26ff0*/  IMAD R3, R3, UR9, RZ ;  /* 0x0000000903037c24 */ /* 0x000fc6000f8e02ff */
        /* <DEDUP_REMOVED lines=68> */
[----:B-1----:R-:W-:Y:S02]  /*27440*/  IMAD R2, R95, UR9, RZ ;  /* 0x000000095f027c24 */ /* 0x002fe4000f8e02ff */
        /* <DEDUP_REMOVED lines=433> */
[----:B----4-:R-:W-:-:S05]  /*28f60*/  IMAD R2, R110, UR9, RZ ;  /* 0x000000096e027c24 */ /* 0x010fca000f8e02ff */
[----:B------:R1:W-:Y:S01]  /*28f70*/  STL [R1+0x160], R2 ;  /* 0x0001600201007387 */ /* 0x0003e20000100800 */
[----:B0-----:R-:W-:Y:S02]  /*28f80*/  IMAD R0, R109, UR9, RZ ;  /* 0x000000096d007c24 */ /* 0x001fe4000f8e02ff */
[----:B------:R-:W-:-:S03]  /*28f90*/  IMAD R108, R108, UR9, RZ ;  /* 0x000000096c6c7c24 */ /* 0x000fc6000f8e02ff */
[----:B------:R0:W-:Y:S01]  /*28fa0*/  STL [R1+0x15c], R0 ;  /* 0x00015c0001007387 */ /* 0x0001e20000100800 */
[----:B-1----:R-:W-:-:S03]  /*28fb0*/  IMAD R2, R107, UR9, RZ ;  /* 0x000000096b027c24 */ /* 0x002fc6000f8e02ff */
[----:B------:R-:W-:Y:S01]  /*28fc0*/  STL [R1+0x158], R108 ;  /* 0x0001586c01007387 */ /* 0x000fe20000100800 */
[----:B------:R-:W-:Y:S02]  /*28fd0*/  IMAD R105, R105, UR9, RZ ;  /* 0x0000000969697c24 */ /* 0x000fe4000f8e02ff */
[----:B0-----:R-:W-:Y:S01]  /*28fe0*/  IMAD R0, R106, UR9, RZ ;  /* 0x000000096a007c24 */ /* 0x001fe2000f8e02ff */
[----:B------:R0:W-:Y:S04]  /*28ff0*/  STL [R1+0x150], R2 ;  /* 0x0001500201007387 */ /* 0x0001e80000100800 */
[----:B------:R1:W-:Y:S01]  /*29000*/  STL [R1+0x148], R0 ;  /* 0x0001480001007387 */ /* 0x0003e20000100800 */
[----:B0-----:R-:W-:-:S03]  /*29010*/  IMAD R2, R104, UR9, RZ ;  /* 0x0000000968027c24 */ /* 0x001fc6000f8e02ff */
[----:B------:R-:W-:Y:S01]  /*29020*/  STL [R1+0x144], R105 ;  /* 0x0001446901007387 */ /* 0x000fe20000100800 */
[----:B-1----:R-:W-:-:S03]  /*29030*/  IMAD R0, R103, UR9, RZ ;  /* 0x0000000967007c24 */ /* 0x002fc6000f8e02ff */
[----:B------:R0:W-:Y:S01]  /*29040*/  STL [R1+0x140], R2 ;  /* 0x0001400201007387 */ /* 0x0001e20000100800 */
[----:B------:R-:W-:-:S03]  /*29050*/  IMAD R102, R102, UR9, RZ ;  /* 0x0000000966667c24 */ /* 0x000fc6000f8e02ff */
[----:B------:R1:W-:Y:S01]  /*29060*/  STL [R1+0x138], R0 ;  /* 0x0001380001007387 */ /* 0x0003e20000100800 */
[----:B------:R-:W-:Y:S02]  /*29070*/  IMAD R99, R99, UR9, RZ ;  /* 0x0000000963637c24 */ /* 0x000fe4000f8e02ff */
[----:B0-----:R-:W-:Y:S01]  /*29080*/  IMAD R2, R101, UR9, RZ ;  /* 0x0000000965027c24 */ /* 0x001fe2000f8e02ff */
[----:B------:R-:W-:Y:S01]  /*29090*/  STL [R1+0x134], R102 ;  /* 0x0001346601007387 */ /* 0x000fe20000100800 */
[----:B-1----:R-:W-:-:S03]  /*290a0*/  IMAD R0, R100, UR9, RZ ;  /* 0x0000000964007c24 */ /* 0x002fc6000f8e02ff */
[----:B------:R0:W-:Y:S04]  /*290b0*/  STL [R1+0x12c], R2 ;  /* 0x00012c0201007387 */ /* 0x0001e80000100800 */
        /* <DEDUP_REMOVED lines=23> */
[----:B------:R0:W-:Y:S01]  /*29230*/  STL [R1+0xe8], R2 ;  /* 0x0000e80201007387 */ /* 0x0001e20000100800 */
[----:B------:R-:W-:-:S03]  /*29240*/  IMAD R84, R84, UR9, RZ ;  /* 0x0000000954547c24 */ /* 0x000fc6000f8e02ff */
[----:B------:R1:W-:Y:S01]  /*29250*/  STL [R1+0xe0], R0 ;  /* 0x0000e00001007387 */ /* 0x0003e20000100800 */
[----:B0-----:R-:W-:-:S03]  /*29260*/  IMAD R2, R86, UR9, RZ ;  /* 0x0000000956027c24 */ /* 0x001fc6000f8e02ff */
[----:B------:R-:W-:Y:S01]  /*29270*/  STL [R1+0xdc], R87 ;  /* 0x0000dc5701007387 */ /* 0x000fe20000100800 */
[----:B-1----:R-:W-:-:S03]  /*29280*/  IMAD R0, R85, UR9, RZ ;  /* 0x0000000955007c24 */ /* 0x002fc6000f8e02ff */
[----:B------:R0:W-:Y:S04]  /*29290*/  STL [R1+0xd8], R2 ;  /* 0x0000d80201007387 */ /* 0x0001e80000100800 */
[----:B------:R1:W-:Y:S01]  /*292a0*/  STL [R1+0xd0], R0 ;  /* 0x0000d00001007387 */ /* 0x0003e20000100800 */
[----:B0-----:R-:W-:-:S03]  /*292b0*/  IMAD R2, R252, UR9, RZ ;  /* 0x00000009fc027c24 */ /* 0x001fc6000f8e02ff */
[----:B------:R0:W-:Y:S01]  /*292c0*/  STL [R1+0xc8], R84 ;  /* 0x0000c85401007387 */ /* 0x0001e20000100800 */
[----:B-1----:R-:W-:-:S03]  /*292d0*/  IMAD R0, R3, UR9, RZ ;  /* 0x0000000903007c24 */ /* 0x002fc6000f8e02ff */
[----:B------:R-:W2:Y:S04]  /*292e0*/  LDL.LU R110, [R1+0xb8] ;  /* 0x0000b800016e7983 */ /* 0x000ea80000300800 */
[----:B------:R-:W-:Y:S04]  /*292f0*/  STL [R1+0xc4], R2 ;  /* 0x0000c40201007387 */ /* 0x000fe80000100800 */
        /* <DEDUP_REMOVED lines=27> */
[----:B------:R-:W4:Y:S04]  /*294b0*/  LDL.LU R252, [R1+0x1c] ;  /* 0x00001c0001fc7983 */ /* 0x000f280000300800 */
[----:B------:R-:W4:Y:S04]  /*294c0*/  LDL.LU R3, [R1+0x14] ;  /* 0x0000140001037983 */ /* 0x000f280000300800 */
[----:B-1----:R-:W4:Y:S04]  /*294d0*/  LDL.LU R0, [R1+0x10] ;  /* 0x0000100001007983 */ /* 0x002f280000300800 */
[----:B------:R-:W4:Y:S01]  /*294e0*/  LDL.LU R2, [R1+0x8] ;  /* 0x0000080001027983 */ /* 0x000f220000300800 */
[----:B--2---:R-:W-:-:S05]  /*294f0*/  IMAD R110, R110, UR9, RZ ;  /* 0x000000096e6e7c24 */ /* 0x004fca000f8e02ff */
[----:B------:R0:W-:Y:S01]  /*29500*/  STL [R1+0xb8], R110 ;  /* 0x0000b86e01007387 */ /* 0x0001e20000100800 */
[----:B---3--:R-:W-:-:S03]  /*29510*/  IMAD R109, R109, UR9, RZ ;  /* 0x000000096d6d7c24 */ /* 0x008fc6000f8e02ff */
[----:B0-----:R-:W2:Y:S01]  /*29520*/  LDL.LU R110, [R1+0x1dd8] ;  /* 0x001dd800016e7983 */ /* 0x001ea20000300800 */
[----:B----4-:R-:W-:-:S03]  /*29530*/  IMAD R108, R108, UR9, RZ ;  /* 0x000000096c6c7c24 */ /* 0x010fc6000f8e02ff */
[----:B------:R0:W-:Y:S01]  /*29540*/  STL [R1+0xb0], R109 ;  /* 0x0000b06d01007387 */ /* 0x0001e20000100800 */
[----:B------:R-:W-:Y:S02]  /*29550*/  IMAD R107, R107, UR9, RZ ;  /* 0x000000096b6b7c24 */ /* 0x000fe4000f8e02ff */
[----:B------:R-:W-:Y:S01]  /*29560*/  IMAD R106, R106, UR9, RZ ;  /* 0x000000096a6a7c24 */ /* 0x000fe2000f8e02ff */
[----:B0-----:R-:W3:Y:S01]  /*29570*/  LDL.LU R109, [R1+0x1dd4] ;  /* 0x001dd400016d7983 */ /* 0x001ee20000300800 */
[----:B------:R-:W-:-:S03]  /*29580*/  IMAD R105, R105, UR9, RZ ;  /* 0x0000000969697c24 */ /* 0x000fc6000f8e02ff */
[----:B------:R0:W-:Y:S01]  /*29590*/  STL [R1+0xac], R108 ;  /* 0x0000ac6c01007387 */ /* 0x0001e20000100800 */
[----:B------:R-:W-:Y:S02]  /*295a0*/  IMAD R104, R104, UR9, RZ ;  /* 0x0000000968687c24 */ /* 0x000fe4000f8e02ff */
[----:B------:R-:W-:Y:S01]  /*295b0*/  IMAD R103, R103, UR9, RZ ;  /* 0x0000000967677c24 */ /* 0x000fe2000f8e02ff */
[----:B0-----:R-:W4:Y:S04]  /*295c0*/  LDL.LU R108, [R1+0x1dd0] ;  /* 0x001dd000016c7983 */ /* 0x001f280000300800 */
[----:B------:R0:W-:Y:S01]  /*295d0*/  STL [R1+0xa8], R107 ;  /* 0x0000a86b01007387 */ /* 0x0001e20000100800 */
[----:B------:R-:W-:Y:S02]  /*295e0*/  IMAD R102, R102, UR9, RZ ;  /* 0x0000000966667c24 */ /* 0x000fe4000f8e02ff */
[----:B------:R-:W-:Y:S01]  /*295f0*/  IMAD R101, R101, UR9, RZ ;  /* 0x0000000965657c24 */ /* 0x000fe2000f8e02ff */
[----:B0-----:R-:W2:Y:S04]  /*29600*/  LDL.LU R107, [R1+0x1dcc] ;  /* 0x001dcc00016b7983 */ /* 0x001ea80000300800 */
[----:B------:R0:W-:Y:S01]  /*29610*/  STL [R1+0xa0], R106 ;  /* 0x0000a06a01007387 */ /* 0x0001e20000100800 */
[----:B------:R-:W-:-:S03]  /*29620*/  IMAD R100, R100, UR9, RZ ;  /* 0x0000000964647c24 */ /* 0x000fc6000f8e02ff */
[----:B0-----:R-:W3:Y:S04]  /*29630*/  LDL.LU R106, [R1+0x1dc8] ;  /* 0x001dc800016a7983 */ /* 0x001ee80000300800 */
[----:B------:R0:W-:Y:S01]  /*29640*/  STL [R1+0x9c], R105 ;  /* 0x00009c6901007387 */ /* 0x0001e20000100800 */
[----:B------:R-:W-:-:S03]  /*29650*/  IMAD R99, R99, UR9, RZ ;  /* 0x0000000963637c24 */ /* 0x000fc6000f8e02ff */
[----:B0-----:R-:W4:Y:S04]  /*29660*/  LDL.LU R105, [R1+0x1dc4] ;  /* 0x001dc40001697983 */ /* 0x001f280000300800 */
[----:B------:R0:W-:Y:S01]  /*29670*/  STL [R1+0x94], R104 ;  /* 0x0000946801007387 */ /* 0x0001e20000100800 */
[----:B------:R-:W-:-:S03]  /*29680*/  IMAD R98, R98, UR9, RZ ;  /* 0x0000000962627c24 */ /* 0x000fc6000f8e02ff */
        /* <DEDUP_REMOVED lines=49> */
[----:B------:R0:W-:Y:S04]  /*299a0*/  STL [R1+0x30], R87 ;  /* 0x0000305701007387 */ /* 0x0001e80000100800 */
[----:B0-----:R-:W4:Y:S04]  /*299b0*/  LDL.LU R87, [R1+0x1d7c] ;  /* 0x001d7c0001577983 */ /* 0x001f280000300800 */
[----:B------:R0:W-:Y:S04]  /*299c0*/  STL [R1+0x2c], R86 ;  /* 0x00002c5601007387 */ /* 0x0001e80000100800 */
[----:B0-----:R-:W2:Y:S04]  /*299d0*/  LDL.LU R86, [R1+0x1d78] ;  /* 0x001d780001567983 */ /* 0x001ea80000300800 */
[----:B------:R0:W-:Y:S04]  /*299e0*/  STL [R1+0x28], R85 ;  /* 0x0000285501007387 */ /* 0x0001e80000100800 */
[----:B0-----:R-:W3:Y:S04]  /*299f0*/  LDL.LU R85, [R1+0x1d74] ;  /* 0x001d740001557983 */ /* 0x001ee80000300800 */
[----:B------:R0:W-:Y:S04]  /*29a00*/  STL [R1+0x20], R84 ;  /* 0x0000205401007387 */ /* 0x0001e80000100800 */
[----:B0-----:R-:W4:Y:S04]  /*29a10*/  LDL.LU R84, [R1+0x1d70] ;  /* 0x001d700001547983 */ /* 0x001f280000300800 */
[----:B------:R0:W-:Y:S04]  /*29a20*/  STL [R1+0x1c], R252 ;  /* 0x00001cfc01007387 */ /* 0x0001e80000100800 */
[----:B0-----:R-:W2:Y:S04]  /*29a30*/  LDL.LU R252, [R1+0x1d6c] ;  /* 0x001d6c0001fc7983 */ /* 0x001ea80000300800 */
[----:B------:R0:W-:Y:S04]  /*29a40*/  STL [R1+0x14], R3 ;  /* 0x0000140301007387 */ /* 0x0001e80000100800 */
[----:B0-----:R-:W3:Y:S01]  /*29a50*/  LDL.LU R3, [R1+0x1d68] ;  /* 0x001d680001037983 */ /* 0x001ee20000300800 */
[----:B------:R-:W-:-:S05]  /*29a60*/  IMAD R0, R0, UR9, RZ ;  /* 0x0000000900007c24 */ /* 0x000fca000f8e02ff */
[----:B------:R3:W-:Y:S02]  /*29a70*/  STL [R1+0x10], R0 ;  /* 0x0000100001007387 */ /* 0x0007e40000100800 */
[----:B---3--:R-:W-:Y:S02]  /*29a80*/  IMAD R0, R3, UR9, RZ ;  /* 0x0000000903007c24 */ /* 0x008fe4000f8e02ff */
[----:B------:R-:W3:Y:S01]  /*29a90*/  LDL.LU R3, [R1+0x1d64] ;  /* 0x001d640001037983 */ /* 0x000ee20000300800 */
[----:B------:R-:W-:-:S05]  /*29aa0*/  IMAD R2, R2, UR9, RZ ;  /* 0x0000000902027c24 */ /* 0x000fca000f8e02ff */
[----:B------:R3:W-:Y:S02]  /*29ab0*/  STL [R1+0x8], R2 ;  /* 0x0000080201007387 */ /* 0x0007e40000100800 */
[----:B---3--:R-:W-:-:S05]  /*29ac0*/  IADD3 R2, P0, R79, R3, RZ ;  /* 0x000000034f027210 */ /* 0x008fca0007f1e0ff */
[----:B------:R0:W-:Y:S02]  /*29ad0*/  STL [R1+0x938], R2 ;  /* 0x0009380201007387 */ /* 0x0001e40000100800 */
[----:B0-----:R-:W-:-:S05]  /*29ae0*/  IADD3 R2, P6, R78, R3, RZ ;  /* 0x000000034e027210 */ /* 0x001fca0007fde0ff */
        /* <DEDUP_REMOVED lines=10> */
[----:B------:R0:W-:Y:S04]  /*29b90*/  STL [R1+0x968], R2 ;  /* 0x0009680201007387 */ /* 0x0001e80000100800 */
[----:B0-----:R-:W3:Y:S01]  /*29ba0*/  LDL.LU R2, [R1+0x1d60] ;  /* 0x001d600001027983 */ /* 0x001ee20000300800 */
        /* <DEDUP_REMOVED lines=12> */
[----:B------:R-:W-:Y:S01]  /*29c70*/  IMAD R8, R8, UR9, RZ ;  /* 0x0000000908087c24 */ /* 0x000fe2000f8e02ff */
[-C--:B---3--:R-:W-:Y:S02]  /*29c80*/  LEA.HI.X.SX32 R79, R79, R2.reuse, 0x1, P0 ;  /* 0x000000024f4f7211 */ /* 0x088fe400000f0eff */
[----:B------:R-:W-:-:S03]  /*29c90*/  LEA.HI.X.SX32 R78, R78, R2, 0x1, P6 ;  /* 0x000000024e4e7211 */ /* 0x000fc600030f0eff */
[----:B------:R0:W-:Y:S01]  /*29ca0*/  STL [R1+0x934], R79 ;  /* 0x0009344f01007387 */ /* 0x0001e20000100800 */
[----:B------:R-:W-:Y:S02]  /*29cb0*/  LEA.HI.X.SX32 R76, R76, R2, 0x1, P4 ;  /* 0x000000024c4c7211 */ /* 0x000fe400020f0eff */
[----:B0-----:R-:W-:-:S05]  /*29cc0*/  IADD3 R79, P0, R72, R3, RZ ;  /* 0x00000003484f7210 */ /* 0x001fca0007f1e0ff */
[----:B------:R0:W-:Y:S04]  /*29cd0*/  STL [R1+0x970], R79 ;  /* 0x0009704f01007387 */ /* 0x0001e80000100800 */
[----:B------:R1:W-:Y:S01]  /*29ce0*/  STL [R1+0x93c], R78 ;  /* 0x00093c4e01007387 */ /* 0x0003e20000100800 */
[-C--:B0-----:R-:W-:Y:S02]  /*29cf0*/  IADD3 R79, P6, R71, R3.reuse, RZ ;  /* 0x00000003474f7210 */ /* 0x081fe40007fde0ff */
[----:B-1----:R-:W-:Y:S02]  /*29d00*/  LEA.HI.X.SX32 R78, R77, R2, 0x1, P5 ;  /* 0x000000024d4e7211 */ /* 0x002fe400028f0eff */
[-C--:B------:R-:W-:Y:S01]  /*29d10*/  IADD3 R77, P5, R70, R3.reuse, RZ ;  /* 0x00000003464d7210 */ /* 0x080fe20007fbe0ff */
[----:B------:R-:W-:Y:S04]  /*29d20*/  STL [R1+0x978], R79 ;  /* 0x0009784f01007387 */ /* 0x000fe80000100800 */
[----:B------:R0:W-:Y:S04]  /*29d30*/  STL [R1+0x944], R78 ;  /* 0x0009444e01007387 */ /* 0x0001e80000100800 */
[----:B------:R1:W-:Y:S04]  /*29d40*/  STL [R1+0x980], R77 ;  /* 0x0009804d01007387 */ /* 0x0003e80000100800 */
[----:B------:R3:W-:Y:S01]  /*29d50*/  STL [R1+0x94c], R76 ;  /* 0x00094c4c01007387 */ /* 0x0007e20000100800 */
[----:B0-----:R-:W-:-:S02]  /*29d60*/  IADD3 R78, P4, R69, R3, RZ ;  /* 0x00000003454e7210 */ /* 0x001fc40007f9e0ff */
[-C--:B-1----:R-:W-:Y:S02]  /*29d70*/  LEA.HI.X.SX32 R77, R75, R2.reuse, 0x1, P3 ;  /* 0x000000024b4d7211 */ /* 0x082fe400018f0eff */
[-C--:B------:R-:W-:Y:S02]  /*29d80*/  LEA.HI.X.SX32 R75, R74, R2.reuse, 0x1, P2 ;  /* 0x000000024a4b7211 */ /* 0x080fe400010f0eff */
[-C--:B---3--:R-:W-:Y:S01]  /*29d90*/  IADD3 R76, P3, R68, R3.reuse, RZ ;  /* 0x00000003444c7210 */ /* 0x088fe20007f7e0ff */
[----:B------:R-:W-:Y:S01]  /*29da0*/  STL [R1+0x988], R78 ;  /* 0x0009884e01007387 */ /* 0x000fe20000100800 */
[-C--:B------:R-:W-:Y:S02]  /*29db0*/  IADD3 R74, P2, R67, R3.reuse, RZ ;  /* 0x00000003434a7210 */ /* 0x080fe40007f5e0ff */
[----:B------:R-:W-:Y:S01]  /*29dc0*/  LEA.HI.X.SX32 R73, R73, R2, 0x1, P1 ;  /* 0x0000000249497211 */ /* 0x000fe200008f0eff */
[----:B------:R-:W-:Y:S04]  /*29dd0*/  STL [R1+0x954], R77 ;  /* 0x0009544d01007387 */ /* 0x000fe80000100800 */
        /* <DEDUP_REMOVED lines=198> */
[----:B------:R-:W-:Y:S02]  /*2aa40*/  LEA.HI.X.SX32 R24, R23, R2, 0x1, P0 ;  /* 0x0000000217187211 */ /* 0x000fe400000f0eff */
[-C--:B---3--:R-:W-:Y:S01]  /*2aa50*/  IADD3 R25, P1, R17, R3.reuse, RZ ;  /* 0x0000000311197210 */ /* 0x088fe20007f3e0ff */
[----:B------:R-:W-:Y:S01]  /*2aa60*/  STL [R1+0xb20], R27 ;  /* 0x000b201b01007387 */ /* 0x000fe20000100800 */
[----:B------:R-:W-:-:S03]  /*2aa70*/  IADD3 R23, P0, R16, R3, RZ ;  /* 0x0000000310177210 */ /* 0x000fc60007f1e0ff */
[----:B------:R-:W-:Y:S01]  /*2aa80*/  STL [R1+0xaec], R26 ;  /* 0x000aec1a01007387 */ /* 0x000fe20000100800 */
[----:B------:R-:W-:-:S03]  /*2aa90*/  LEA.HI.X.SX32 R22, R22, R2, 0x1, P6 ;  /* 0x0000000216167211 */ /* 0x000fc600030f0eff */
[----:B------:R-:W-:Y:S04]  /*2aaa0*/  STL [R1+0xb28], R25 ;  /* 0x000b281901007387 */ /* 0x000fe80000100800 */
[----:B------:R0:W-:Y:S04]  /*2aab0*/  STL [R1+0xaf4], R24 ;  /* 0x000af41801007387 */ /* 0x0001e80000100800 */
[----:B------:R1:W-:Y:S01]  /*2aac0*/  STL [R1+0xb30], R23 ;  /* 0x000b301701007387 */ /* 0x0003e20000100800 */
[----:B0-----:R-:W-:-:S03]  /*2aad0*/  IADD3 R24, P6, R15, R3, RZ ;  /* 0x000000030f187210 */ /* 0x001fc60007fde0ff */
[----:B------:R0:W-:Y:S01]  /*2aae0*/  STL [R1+0xafc], R22 ;  /* 0x000afc1601007387 */ /* 0x0001e20000100800 */
[----:B-1----:R-:W-:-:S03]  /*2aaf0*/  LEA.HI.X.SX32 R23, R21, R2, 0x1, P5 ;  /* 0x0000000215177211 */ /* 0x002fc600028f0eff */
[----:B------:R-:W-:Y:S01]  /*2ab00*/  STL [R1+0xb38], R24 ;  /* 0x000b381801007387 */ /* 0x000fe20000100800 */
[----:B------:R-:W-:-:S03]  /*2ab10*/  LEA.HI.X.SX32 R21, R20, R2, 0x1, P4 ;  /* 0x0000000214157211 */ /* 0x000fc600020f0eff */
[----:B------:R-:W-:Y:S01]  /*2ab20*/  STL [R1+0xb04], R23 ;  /* 0x000b041701007387 */ /* 0x000fe20000100800 */
[----:B0-----:R-:W-:-:S03]  /*2ab30*/  IADD3 R22, P5, R14, R3, RZ ;  /* 0x000000030e167210 */ /* 0x001fc60007fbe0ff */
[----:B------:R-:W3:Y:S01]  /*2ab40*/  LDL.LU R79, [R1] ;  /* 0x00000000014f7983 */ /* 0x000ee20000300800 */
[----:B------:R-:W-:-:S03]  /*2ab50*/  IADD3 R20, P4, R13, R3, RZ ;  /* 0x000000030d147210 */ /* 0x000fc60007f9e0ff */
[----:B------:R-:W-:Y:S01]  /*2ab60*/  STL [R1+0xb40], R22 ;  /* 0x000b401601007387 */ /* 0x000fe20000100800 */
[----:B------:R-:W-:-:S03]  /*2ab70*/  LEA.HI.X.SX32 R19, R19, R2, 0x1, P3 ;  /* 0x0000000213137211 */ /* 0x000fc600018f0eff */
[----:B------:R-:W-:Y:S04]  /*2ab80*/  STL [R1+0xb0c], R21 ;  /* 0x000b0c1501007387 */ /* 0x000fe80000100800 */
[----:B------:R-:W4:Y:S04]  /*2ab90*/  LDL.LU R65, [R1+0xc] ;  /* 0x00000c0001417983 */ /* 0x000f280000300800 */
[----:B------:R0:W-:Y:S04]  /*2aba0*/  STL [R1+0xb48], R20 ;  /* 0x000b481401007387 */ /* 0x0001e80000100800 */
[----:B------:R1:W-:Y:S04]  /*2abb0*/  STL [R1+0xb14], R19 ;  /* 0x000b141301007387 */ /* 0x0003e80000100800 */
[----:B------:R-:W2:Y:S01]  /*2abc0*/  LDL.LU R66, [R1+0x18] ;  /* 0x0000180001427983 */ /* 0x000ea20000300800 */
[----:B0-----:R-:W-:-:S02]  /*2abd0*/  IADD3 R20, P3, R12, R3, RZ ;  /* 0x000000030c147210 */ /* 0x001fc40007f7e0ff */
[----:B-1----:R-:W-:-:S03]  /*2abe0*/  LEA.HI.X.SX32 R19, R18, R2, 0x1, P2 ;  /* 0x0000000212137211 */ /* 0x002fc600010f0eff */
[----:B------:R-:W-:Y:S01]  /*2abf0*/  STL [R1+0xb50], R20 ;  /* 0x000b501401007387 */ /* 0x000fe20000100800 */
[-C--:B------:R-:W-:Y:S02]  /*2ac00*/  IADD3 R18, P2, R11, R3.reuse, RZ ;  /* 0x000000030b127210 */ /* 0x080fe40007f5e0ff */
[----:B------:R-:W-:Y:S01]  /*2ac10*/  LEA.HI.X.SX32 R17, R17, R2, 0x1, P1 ;  /* 0x0000000211117211 */ /* 0x000fe200008f0eff */
[----:B------:R-:W-:Y:S04]  /*2ac20*/  STL [R1+0xb1c], R19 ;  /* 0x000b1c1301007387 */ /* 0x000fe80000100800 */
[----:B------:R-:W2:Y:S04]  /*2ac30*/  LDL.LU R67, [R1+0x24] ;  /* 0x0000240001437983 */ /* 0x000ea80000300800 */
[----:B------:R0:W-:Y:S04]  /*2ac40*/  STL [R1+0xb58], R18 ;  /* 0x000b581201007387 */ /* 0x0001e80000100800 */
[----:B------:R1:W-:Y:S04]  /*2ac50*/  STL [R1+0xb24], R17 ;  /* 0x000b241101007387 */ /* 0x0003e80000100800 */
[----:B------:R-:W2:Y:S01]  /*2ac60*/  LDL.LU R68, [R1+0x34] ;  /* 0x0000340001447983 */ /* 0x000ea20000300800 */
[----:B0-----:R-:W-:-:S02]  /*2ac70*/  IADD3 R18, P1, R10, R3, RZ ;  /* 0x000000030a127210 */ /* 0x001fc40007f3e0ff */
[----:B-1----:R-:W-:-:S03]  /*2ac80*/  LEA.HI.X.SX32 R17, R16, R2, 0x1, P0 ;  /* 0x0000000210117211 */ /* 0x002fc600000f0eff */
[----:B------:R-:W-:Y:S01]  /*2ac90*/  STL [R1+0xb60], R18 ;  /* 0x000b601201007387 */ /* 0x000fe20000100800 */
[----:B------:R-:W-:-:S03]  /*2aca0*/  IADD3 R16, P0, R9, R3, RZ ;  /* 0x0000000309107210 */ /* 0x000fc60007f1e0ff */
[----:B------:R-:W-:Y:S01]  /*2acb0*/  STL [R1+0xb2c], R17 ;  /* 0x000b2c1101007387 */ /* 0x000fe20000100800 */
[----:B------:R-:W-:-:S03]  /*2acc0*/  LEA.HI.X.SX32 R15, R15, R2, 0x1, P6 ;  /* 0x000000020f0f7211 */ /* 0x000fc600030f0eff */
[----:B------:R-:W2:Y:S04]  /*2acd0*/  LDL.LU R69, [R1+0x3c] ;  /* 0x00003c0001457983 */ /* 0x000ea80000300800 */
[----:B------:R0:W-:Y:S04]  /*2ace0*/  STL [R1+0xb68], R16 ;  /* 0x000b681001007387 */ /* 0x0001e80000100800 */
[----:B------:R1:W-:Y:S04]  /*2acf0*/  STL [R1+0xb34], R15 ;  /* 0x000b340f01007387 */ /* 0x0003e80000100800 */
[----:B------:R-:W2:Y:S01]  /*2ad00*/  LDL.LU R70, [R1+0x4c] ;  /* 0x00004c0001467983 */ /* 0x000ea20000300800 */
[----:B0-----:R-:W-:-:S02]  /*2ad10*/  IADD3 R16, P6, R8, R3, RZ ;  /* 0x0000000308107210 */ /* 0x001fc40007fde0ff */
[----:B-1----:R-:W-:-:S03]  /*2ad20*/  LEA.HI.X.SX32 R15, R14, R2, 0x1, P5 ;  /* 0x000000020e0f7211 */ /* 0x002fc600028f0eff */
[----:B------:R-:W-:Y:S04]  /*2ad30*/  STL [R1+0xb70], R16 ;  /* 0x000b701001007387 */ /* 0x000fe80000100800 */
[----:B------:R-:W-:Y:S04]  /*2ad40*/  STL [R1+0xb3c], R15 ;  /* 0x000b3c0f01007387 */ /* 0x000fe80000100800 */
[----:B------:R-:W2:Y:S01]  /*2ad50*/  LDL.LU R71, [R1+0x58] ;  /* 0x0000580001477983 */ /* 0x000ea20000300800 */
[----:B------:R-:W-:Y:S02]  /*2ad60*/  IADD3 R14, P5, R7, R3, RZ ;  /* 0x00000003070e7210 */ /* 0x000fe40007fbe0ff */
[----:B------:R-:W-:-:S03]  /*2ad70*/  LEA.HI.X.SX32 R13, R13, R2, 0x1, P4 ;  /* 0x000000020d0d7211 */ /* 0x000fc600020f0eff */
[----:B------:R0:W-:Y:S04]  /*2ad80*/  STL [R1+0xb78], R14 ;  /* 0x000b780e01007387 */ /* 0x0001e80000100800 */
[----:B------:R1:W-:Y:S04]  /*2ad90*/  STL [R1+0xb44], R13 ;  /* 0x000b440d01007387 */ /* 0x0003e80000100800 */
[----:B------:R-:W2:Y:S01]  /*2ada0*/  LDL.LU R72, [R1+0x64] ;  /* 0x0000640001487983 */ /* 0x000ea20000300800 */
[----:B0-----:R-:W-:Y:S02]  /*2adb0*/  IADD3 R14, P4, R6, R3, RZ ;  /* 0x00000003060e7210 */ /* 0x001fe40007f9e0ff */
        /* <DEDUP_REMOVED lines=12> */
[----:B------:R-:W-:-:S03]  /*2ae80*/  LEA.HI.X.SX32 R9, R9, R2, 0x1, P0 ;  /* 0x0000000209097211 */ /* 0x000fc600000f0eff */
[----:B------:R-:W-:Y:S04]  /*2ae90*/  STL [R1+0xb5c], R11 ;  /* 0x000b5c0b01007387 */ /* 0x000fe80000100800 */
[----:B------:R-:W2:Y:S01]  /*2aea0*/  LDL.LU R75, [R1+0x8c] ;  /* 0x00008c00014b7983 */ /* 0x000ea20000300800 */
[-C--:B------:R-:W-:Y:S02]  /*2aeb0*/  LEA.HI.X.SX32 R7, R7, R2.reuse, 0x1, P5 ;  /* 0x0000000207077211 */ /* 0x080fe400028f0eff */
[----:B------:R-:W-:Y:S02]  /*2aec0*/  LEA.HI.X.SX32 R5, R5, R2, 0x1, P3 ;  /* 0x0000000205057211 */ /* 0x000fe400018f0eff */
[----:B---3--:R-:W-:-:S05]  /*2aed0*/  IADD3 R10, P1, R79, R3, RZ ;  /* 0x000000034f0a7210 */ /* 0x008fca0007f3e0ff */
[----:B------:R4:W-:Y:S04]  /*2aee0*/  STL [R1+0xb98], R10 ;  /* 0x000b980a01007387 */ /* 0x0009e80000100800 */
[----:B------:R0:W-:Y:S04]  /*2aef0*/  STL [R1+0xb64], R9 ;  /* 0x000b640901007387 */ /* 0x0001e80000100800 */
[----:B------:R-:W3:Y:S01]  /*2af00*/  LDL.LU R76, [R1+0x98] ;  /* 0x00009800014c7983 */ /* 0x000ee20000300800 */
[----:B----4-:R-:W-:Y:S02]  /*2af10*/  IADD3 R10, P0, R65, R3, RZ ;  /* 0x00000003410a7210 */ /* 0x010fe40007f1e0ff */
[----:B0-----:R-:W-:-:S03]  /*2af20*/  LEA.HI.X.SX32 R9, R8, R2, 0x1, P6 ;  /* 0x0000000208097211 */ /* 0x001fc600030f0eff */
[----:B------:R-:W-:Y:S01]  /*2af30*/  STL [R1+0xba0], R10 ;  /* 0x000ba00a01007387 */ /* 0x000fe20000100800 */
[----:B--2---:R-:W-:-:S03]  /*2af40*/  IADD3 R8, P6, R66, R3, RZ ;  /* 0x0000000342087210 */ /* 0x004fc60007fde0ff */
[----:B------:R-:W-:Y:S04]  /*2af50*/  STL [R1+0xb6c], R9 ;  /* 0x000b6c0901007387 */ /* 0x000fe80000100800 */
[----:B------:R-:W2:Y:S04]  /*2af60*/  LDL.LU R77, [R1+0xa4] ;  /* 0x0000a400014d7983 */ /* 0x000ea80000300800 */
[----:B------:R0:W-:Y:S04]  /*2af70*/  STL [R1+0xba8], R8 ;  /* 0x000ba80801007387 */ /* 0x0001e80000100800 */
[----:B------:R1:W-:Y:S04]  /*2af80*/  STL [R1+0xb74], R7 ;  /* 0x000b740701007387 */ /* 0x0003e80000100800 */
[----:B------:R-:W4:Y:S01]  /*2af90*/  LDL.LU R63, [R1+0xb4] ;  /* 0x0000b400013f7983 */ /* 0x000f220000300800 */
[----:B0-----:R-:W-:-:S02]  /*2afa0*/  IADD3 R8, P5, R67, R3, RZ ;  /* 0x0000000343087210 */ /* 0x001fc40007fbe0ff */
[----:B-1----:R-:W-:-:S03]  /*2afb0*/  LEA.HI.X.SX32 R7, R6, R2, 0x1, P4 ;  /* 0x0000000206077211 */ /* 0x002fc600020f0eff */
[----:B------:R-:W-:Y:S01]  /*2afc0*/  STL [R1+0xbb0], R8 ;  /* 0x000bb00801007387 */ /* 0x000fe20000100800 */
[----:B------:R-:W-:-:S03]  /*2afd0*/  IADD3 R6, P4, R68, R3, RZ ;  /* 0x0000000344067210 */ /* 0x000fc60007f9e0ff */
[----:B------:R-:W-:Y:S04]  /*2afe0*/  STL [R1+0xb7c], R7 ;  /* 0x000b7c0701007387 */ /* 0x000fe80000100800 */
[----:B------:R-:W4:Y:S04]  /*2aff0*/  LDL.LU R78, [R1+0xbc] ;  /* 0x0000bc00014e7983 */ /* 0x000f280000300800 */
[----:B------:R0:W-:Y:S04]  /*2b000*/  STL [R1+0xbb8], R6 ;  /* 0x000bb80601007387 */ /* 0x0001e80000100800 */
[----:B------:R1:W-:Y:S04]  /*2b010*/  STL [R1+0xb84], R5 ;  /* 0x000b840501007387 */ /* 0x0003e80000100800 */
[----:B------:R-:W4:Y:S01]  /*2b020*/  LDL.LU R64, [R1+0xcc] ;  /* 0x0000cc0001407983 */ /* 0x000f220000300800 */
[----:B0-----:R-:W-:-:S02]  /*2b030*/  IADD3 R6, P3, R69, R3, RZ ;  /* 0x0000000345067210 */ /* 0x001fc40007f7e0ff */
[----:B-1----:R-:W-:-:S03]  /*2b040*/  LEA.HI.X.SX32 R5, R4, R2, 0x1, P2 ;  /* 0x0000000204057211 */ /* 0x002fc600010f0eff */
[----:B------:R-:W-:Y:S01]  /*2b050*/  STL [R1+0xbc0], R6 ;  /* 0x000bc00601007387 */ /* 0x000fe20000100800 */
[----:B------:R-:W-:-:S03]  /*2b060*/  IADD3 R4, P2, R70, R3, RZ ;  /* 0x0000000346047210 */ /* 0x000fc60007f5e0ff */
[----:B------:R0:W-:Y:S02]  /*2b070*/  STL [R1+0xb8c], R5 ;  /* 0x000b8c0501007387 */ /* 0x0001e40000100800 */
[----:B0-----:R-:W-:Y:S02]  /*2b080*/  LEA.HI.X.SX32 R5, R79, R2, 0x1, P1 ;  /* 0x000000024f057211 */ /* 0x001fe400008f0eff */
[----:B------:R-:W4:Y:S04]  /*2b090*/  LDL.LU R79, [R1+0xd4] ;  /* 0x0000d400014f7983 */ /* 0x000f280000300800 */
[----:B------:R0:W-:Y:S04]  /*2b0a0*/  STL [R1+0xbc8], R4 ;  /* 0x000bc80401007387 */ /* 0x0001e80000100800 */
[----:B------:R1:W-:Y:S01]  /*2b0b0*/  STL [R1+0xb94], R5 ;  /* 0x000b940501007387 */ /* 0x0003e20000100800 */
[----:B0-----:R-:W-:-:S02]  /*2b0c0*/  IADD3 R4, P1, R71, R3, RZ ;  /* 0x0000000347047210 */ /* 0x001fc40007f3e0ff */
[-C--:B-1----:R-:W-:Y:S02]  /*2b0d0*/  LEA.HI.X.SX32 R5, R65, R2.reuse, 0x1, P0 ;  /* 0x0000000241057211 */ /* 0x082fe400000f0eff */
[----:B------:R-:W4:Y:S04]  /*2b0e0*/  LDL.LU R65, [R1+0xe4] ;  /* 0x0000e40001417983 */ /* 0x000f280000300800 */
[----:B------:R-:W-:Y:S04]  /*2b0f0*/  STL [R1+0xbd0], R4 ;  /* 0x000bd00401007387 */ /* 0x000fe80000100800 */
[----:B------:R0:W-:Y:S02]  /*2b100*/  STL [R1+0xb9c], R5 ;  /* 0x000b9c0501007387 */ /* 0x0001e40000100800 */
[----:B0-----:R-:W-:-:S02]  /*2b110*/  LEA.HI.X.SX32 R5, R66, R2, 0x1, P6 ;  /* 0x0000000242057211 */ /* 0x001fc400030f0eff */
[----:B------:R-:W4:Y:S01]  /*2b120*/  LDL.LU R66, [R1+0xf0] ;  /* 0x0000f00001427983 */ /* 0x000f220000300800 */
[----:B------:R-:W-:-:S05]  /*2b130*/  IADD3 R4, P0, R72, R3, RZ ;  /* 0x0000000348047210 */ /* 0x000fca0007f1e0ff */
[----:B------:R0:W-:Y:S04]  /*2b140*/  STL [R1+0xbd8], R4 ;  /* 0x000bd80401007387 */ /* 0x0001e80000100800 */
[----:B------:R1:W-:Y:S01]  /*2b150*/  STL [R1+0xba4], R5 ;  /* 0x000ba40501007387 */ /* 0x0003e20000100800 */
[-C--:B0-----:R-:W-:Y:S02]  /*2b160*/  IADD3 R4, P6, R73, R3.reuse, RZ ;  /* 0x0000000349047210 */ /* 0x081fe40007fde0ff */
[----:B-1----:R-:W-:Y:S02]  /*2b170*/  LEA.HI.X.SX32 R5, R67, R2, 0x1, P5 ;  /* 0x0000000243057211 */ /* 0x002fe400028f0eff */
[----:B------:R-:W4:Y:S04]  /*2b180*/  LDL.LU R67, [R1+0xfc] ;  /* 0x0000fc0001437983 */ /* 0x000f280000300800 */
[----:B------:R0:W-:Y:S04]  /*2b190*/  STL [R1+0xbe0], R4 ;  /* 0x000be00401007387 */ /* 0x0001e80000100800 */
[----:B------:R1:W-:Y:S01]  /*2b1a0*/  STL [R1+0xbac], R5 ;  /* 0x000bac0501007387 */ /* 0x0003e20000100800 */
[----:B0-----:R-:W-:-:S02]  /*2b1b0*/  IADD3 R4, P5, R74, R3, RZ ;  /* 0x000000034a047210 */ /* 0x001fc40007fbe0ff */
[----:B-1----:R-:W-:Y:S02]  /*2b1c0*/  LEA.HI.X.SX32 R5, R68, R2, 0x1, P4 ;  /* 0x0000000244057211 */ /* 0x002fe400020f0eff */
        /* <DEDUP_REMOVED lines=10> */
[----:B---3--:R-:W-:-:S05]  /*2b270*/  IADD3 R4, P3, R76, R3, RZ ;  /* 0x000000034c047210 */ /* 0x008fca0007f7e0ff */
[----:B------:R2:W-:Y:S04]  /*2b280*/  STL [R1+0xbf8], R4 ;  /* 0x000bf80401007387 */ /* 0x0005e80000100800 */
[----:B------:R0:W-:Y:S01]  /*2b290*/  STL [R1+0xbc4], R5 ;  /* 0x000bc40501007387 */ /* 0x0001e20000100800 */
[-C--:B--2---:R-:W-:Y:S02]  /*2b2a0*/  IADD3 R4, P2, R77, R3.reuse, RZ ;  /* 0x000000034d047210 */ /* 0x084fe40007f5e0ff */
[----:B0-----:R-:W-:Y:S02]  /*2b2b0*/  LEA.HI.X.SX32 R5, R71, R2, 0x1, P1 ;  /* 0x0000000247057211 */ /* 0x001fe400008f0eff */
[----:B------:R-:W2:Y:S04]  /*2b2c0*/  LDL.LU R71, [R1+0x130] ;  /* 0x0001300001477983 */ /* 0x000ea80000300800 */
[----:B------:R4:W-:Y:S04]  /*2b2d0*/  STL [R1+0xc00], R4 ;  /* 0x000c000401007387 */ /* 0x0009e80000100800 */
[----:B------:R0:W-:Y:S01]  /*2b2e0*/  STL [R1+0xbcc], R5 ;  /* 0x000bcc0501007387 */ /* 0x0001e20000100800 */
[----:B----4-:R-:W-:-:S02]  /*2b2f0*/  IADD3 R4, P1, R63, R3, RZ ;  /* 0x000000033f047210 */ /* 0x010fc40007f3e0ff */
[----:B0-----:R-:W-:Y:S02]  /*2b300*/  LEA.HI.X.SX32 R5, R72, R2, 0x1, P0 ;  /* 0x0000000248057211 */ /* 0x001fe400000f0eff */
[----:B------:R-:W3:Y:S04]  /*2b310*/  LDL.LU R72, [R1+0x13c] ;  /* 0x00013c0001487983 */ /* 0x000ee80000300800 */
        /* <DEDUP_REMOVED lines=49> */
[----:B--2---:R-:W-:-:S05]  /*2b630*/  IADD3 R4, P5, R71, R3, RZ ;  /* 0x0000000347047210 */ /* 0x004fca0007fbe0ff */
[----:B------:R-:W-:Y:S04]  /*2b640*/  STL [R1+0xc58], R4 ;  /* 0x000c580401007387 */ /* 0x000fe80000100800 */
[----:B------:R0:W-:Y:S02]  /*2b650*/  STL [R1+0xc24], R5 ;  /* 0x000c240501007387 */ /* 0x0001e40000100800 */
[----:B0-----:R-:W-:Y:S02]  /*2b660*/  LEA.HI.X.SX32 R5, R66, R2, 0x1, P3 ;  /* 0x0000000242057211 */ /* 0x001fe400018f0eff */
[-C--:B---3--:R-:W-:Y:S01]  /*2b670*/  IADD3 R4, P4, R72, R3.reuse, RZ ;  /* 0x0000000348047210 */ /* 0x088fe20007f9e0ff */
        /* <DEDUP_REMOVED lines=59> */
[----:B------:R-:W2:Y:S01]  /*2ba30*/  LDL.LU R63, [R1+0x254] ;  /* 0x00025400013f7983 */ /* 0x000ea20000300800 */
[----:B---3--:R-:W-:-:S05]  /*2ba40*/  IADD3 R4, P6, R67, R3, RZ ;  /* 0x0000000343047210 */ /* 0x008fca0007fde0ff */
[----:B------:R-:W-:Y:S04]  /*2ba50*/  STL [R1+0xcc0], R4 ;  /* 0x000cc00401007387 */ /* 0x000fe80000100800 */
[----:B------:R0:W-:Y:S02]  /*2ba60*/  STL [R1+0xc8c], R5 ;  /* 0x000c8c0501007387 */ /* 0x0001e40000100800 */
[----:B0-----:R-:W-:Y:S02]  /*2ba70*/  LEA.HI.X.SX32 R5, R78, R2, 0x1, P4 ;  /* 0x000000024e057211 */ /* 0x001fe400020f0eff */
[-C--:B----4-:R-:W-:Y:S01]  /*2ba80*/  IADD3 R4, P5, R68, R3.reuse, RZ ;  /* 0x0000000344047210 */ /* 0x090fe20007fbe0ff */
        /* <DEDUP_REMOVED lines=59> */
[----:B------:R-:W3:Y:S01]  /*2be40*/  LDL.LU R74, [R1+0x2c0] ;  /* 0x0002c000014a7983 */ /* 0x000ee20000300800 */
[----:B----4-:R-:W-:-:S05]  /*2be50*/  IADD3 R4, P0, R64, R3, RZ ;  /* 0x0000000340047210 */ /* 0x010fca0007f1e0ff */
[----:B------:R-:W-:Y:S04]  /*2be60*/  STL [R1+0x1140], R4 ;  /* 0x0011400401007387 */ /* 0x000fe80000100800 */
[----:B------:R0:W-:Y:S02]  /*2be70*/  STL [R1+0xcf4], R5 ;  /* 0x000cf40501007387 */ /* 0x0001e40000100800 */
[----:B0-----:R-:W-:Y:S02]  /*2be80*/  LEA.HI.X.SX32 R5, R75, R2, 0x1, P5 ;  /* 0x000000024b057211 */ /* 0x001fe400028f0eff */
[-C--:B------:R-:W-:Y:S01]  /*2be90*/  IADD3 R4, P6, R79, R3.reuse, RZ ;  /* 0x000000034f047210 */ /* 0x080fe20007fde0ff */
        /* <DEDUP_REMOVED lines=59> */
[----:B------:R-:W4:Y:S01]  /*2c250*/  LDL.LU R70, [R1+0x32c] ;  /* 0x00032c0001467983 */ /* 0x000f220000300800 */
[----:B------:R-:W-:-:S05]  /*2c260*/  IADD3 R4, P1, R76, R3, RZ ;  /* 0x000000034c047210 */ /* 0x000fca0007f3e0ff */
        /* <DEDUP_REMOVED lines=197> */
[-C--:B0-----:R-:W-:Y:S02]  /*2cec0*/  LEA.HI.X.SX32 R5, R76, R2.reuse, 0x1, P2 ;  /* 0x000000024c057211 */ /* 0x081fe400010f0eff */
[----:B------:R-:W-:Y:S01]  /*2ced0*/  IADD3 R4, P3, R65, R3, RZ ;  /* 0x0000000341047210 */ /* 0x000fe20007f7e0ff */
        /* <DEDUP_REMOVED lines=432> */
[----:B------:R0:W-:Y:S04]  /*2e9e0*/  STL [R1+0x1564], R5 ;  /* 0x0015640501007387 */ /* 0x0001e80000100800 */
[----:B------:R-:W4:Y:S01]  /*2e9f0*/  LDL.LU R62, [R1+0x168] ;  /* 0x00016800013e7983 */ /* 0x000f220000300800 */
[----:B0-----:R-:W-:-:S02]  /*2ea00*/  LEA.HI.X.SX32 R5, R63, R2, 0x1, P6 ;  /* 0x000000023f057211 */ /* 0x001fc400030f0eff */
        /* <DEDUP_REMOVED lines=10> */
[----:B--2---:R-:W-:-:S05]  /*2eab0*/  IADD3 R4, P5, R69, R3, RZ ;  /* 0x0000000345047210 */ /* 0x004fca0007fbe0ff */
[----:B------:R-:W-:Y:S04]  /*2eac0*/  STL [R1+0x15b0], R4 ;  /* 0x0015b00401007387 */ /* 0x000fe80000100800 */
[----:B------:R0:W-:Y:S02]  /*2ead0*/  STL [R1+0x157c], R5 ;  /* 0x00157c0501007387 */ /* 0x0001e40000100800 */
[----:B0-----:R-:W-:Y:S02]  /*2eae0*/  LEA.HI.X.SX32 R5, R79, R2, 0x1, P3 ;  /* 0x000000024f057211 */ /* 0x001fe400018f0eff */
[----:B------:R-:W2:Y:S01]  /*2eaf0*/  LDL.LU R79, [R1+0x158] ;  /* 0x00015800014f7983 */ /* 0x000ea20000300800 */
[----:B---3--:R-:W-:-:S05]  /*2eb00*/  IADD3 R4, P4, R70, R3, RZ ;  /* 0x0000000346047210 */ /* 0x008fca0007f9e0ff */
[----:B------:R-:W-:Y:S04]  /*2eb10*/  STL [R1+0x15b8], R4 ;  /* 0x0015b80401007387 */ /* 0x000fe80000100800 */
[----:B------:R0:W-:Y:S04]  /*2eb20*/  STL [R1+0x1584], R5 ;  /* 0x0015840501007387 */ /* 0x0001e80000100800 */
[----:B------:R-:W3:Y:S01]  /*2eb30*/  LDL.LU R64, [R1+0x150] ;  /* 0x0001500001407983 */ /* 0x000ee20000300800 */
[----:B0-----:R-:W-:Y:S02]  /*2eb40*/  LEA.HI.X.SX32 R5, R65, R2, 0x1, P2 ;  /* 0x0000000241057211 */ /* 0x001fe400010f0eff */
[----:B----4-:R-:W-:-:S05]  /*2eb50*/  IADD3 R4, P3, R71, R3, RZ ;  /* 0x0000000347047210 */ /* 0x010fca0007f7e0ff */
[----:B------:R-:W-:Y:S04]  /*2eb60*/  STL [R1+0x15c0], R4 ;  /* 0x0015c00401007387 */ /* 0x000fe80000100800 */
[----:B------:R0:W-:Y:S04]  /*2eb70*/  STL [R1+0x158c], R5 ;  /* 0x00158c0501007387 */ /* 0x0001e80000100800 */
[----:B------:R-:W4:Y:S01]  /*2eb80*/  LDL.LU R65, [R1+0x148] ;  /* 0x0001480001417983 */ /* 0x000f220000300800 */
[----:B0-----:R-:W-:Y:S02]  /*2eb90*/  LEA.HI.X.SX32 R5, R66, R2, 0x1, P1 ;  /* 0x0000000242057211 */ /* 0x001fe400008f0eff */
[----:B------:R-:W-:-:S05]  /*2eba0*/  IADD3 R4, P2, R72, R3, RZ ;  /* 0x0000000348047210 */ /* 0x000fca0007f5e0ff */
        /* <DEDUP_REMOVED lines=25> */
[----:B------:R0:W-:Y:S04]  /*2ed40*/  STL [R1+0x15f0], R4 ;  /* 0x0015f00401007387 */ /* 0x0001e80000100800 */
[----:B------:R1:W-:Y:S04]  /*2ed50*/  STL [R1+0x15bc], R5 ;  /* 0x0015bc0501007387 */ /* 0x0003e80000100800 */
[----:B------:R-:W4:Y:S01]  /*2ed60*/  LDL.LU R71, [R1+0x128] ;  /* 0x0001280001477983 */ /* 0x000f220000300800 */
[----:B0-----:R-:W-:Y:S02]  /*2ed70*/  IADD3 R4, P3, R62, R3, RZ ;  /* 0x000000033e047210 */ /* 0x001fe40007f7e0ff */
[----:B-1----:R-:W-:-:S03]  /*2ed80*/  LEA.HI.X.SX32 R5, R72, R2, 0x1, P2 ;  /* 0x0000000248057211 */ /* 0x002fc600010f0eff */
        /* <DEDUP_REMOVED lines=11> */
[----:B------:R-:W4:Y:S04]  /*2ee40*/  LDL.LU R74, [R1+0x114] ;  /* 0x00011400014a7983 */ /* 0x000f280000300800 */
[----:B------:R0:W-:Y:S02]  /*2ee50*/  STL [R1+0x15d4], R5 ;  /* 0x0015d40501007387 */ /* 0x0001e40000100800 */
[----:B0-----:R-:W-:-:S02]  /*2ee60*/  LEA.HI.X.SX32 R5, R75, R2, 0x1, P6 ;  /* 0x000000024b057211 */ /* 0x001fc400030f0eff */
[----:B------:R-:W-:Y:S02]  /*2ee70*/  LEA.HI.X.SX32 R6, R62, R2, 0x1, P3 ;  /* 0x000000023e067211 */ /* 0x000fe400018f0eff */
[----:B--2---:R-:W-:-:S05]  /*2ee80*/  IADD3 R4, P0, R79, R3, RZ ;  /* 0x000000034f047210 */ /* 0x004fca0007f1e0ff */
[----:B------:R3:W-:Y:S04]  /*2ee90*/  STL [R1+0x1610], R4 ;  /* 0x0016100401007387 */ /* 0x0007e80000100800 */
[----:B------:R-:W2:Y:S01]  /*2eea0*/  LDL.LU R75, [R1+0x110] ;  /* 0x00011000014b7983 */ /* 0x000ea20000300800 */
[----:B---3--:R-:W-:-:S03]  /*2eeb0*/  IADD3 R4, P6, R64, R3, RZ ;  /* 0x0000000340047210 */ /* 0x008fc60007fde0ff */
[----:B------:R0:W-:Y:S04]  /*2eec0*/  STL [R1+0x15dc], R5 ;  /* 0x0015dc0501007387 */ /* 0x0001e80000100800 */
[----:B------:R4:W-:Y:S01]  /*2eed0*/  STL [R1+0x1618], R4 ;  /* 0x0016180401007387 */ /* 0x0009e20000100800 */
[----:B0-----:R-:W-:-:S03]  /*2eee0*/  LEA.HI.X.SX32 R5, R76, R2, 0x1, P5 ;  /* 0x000000024c057211 */ /* 0x001fc600028f0eff */
[----:B------:R-:W3:Y:S04]  /*2eef0*/  LDL.LU R76, [R1+0x108] ;  /* 0x00010800014c7983 */ /* 0x000ee80000300800 */
[----:B------:R0:W-:Y:S01]  /*2ef00*/  STL [R1+0x15e4], R5 ;  /* 0x0015e40501007387 */ /* 0x0001e20000100800 */
[----:B----4-:R-:W-:Y:S02]  /*2ef10*/  IADD3 R4, P5, R65, R3, RZ ;  /* 0x0000000341047210 */ /* 0x010fe40007fbe0ff */
[----:B0-----:R-:W-:-:S03]  /*2ef20*/  LEA.HI.X.SX32 R5, R77, R2, 0x1, P4 ;  /* 0x000000024d057211 */ /* 0x001fc600020f0eff */
[----:B------:R0:W-:Y:S04]  /*2ef30*/  STL [R1+0x1620], R4 ;  /* 0x0016200401007387 */ /* 0x0001e80000100800 */
[----:B------:R-:W4:Y:S04]  /*2ef40*/  LDL.LU R77, [R1+0x104] ;  /* 0x00010400014d7983 */ /* 0x000f280000300800 */
[----:B------:R-:W-:Y:S01]  /*2ef50*/  STL [R1+0x15ec], R5 ;  /* 0x0015ec0501007387 */ /* 0x000fe20000100800 */
[----:B0-----:R-:W-:-:S05]  /*2ef60*/  IADD3 R4, P4, R66, R3, RZ ;  /* 0x0000000342047210 */ /* 0x001fca0007f9e0ff */
[----:B------:R0:W-:Y:S04]  /*2ef70*/  STL [R1+0x1628], R4 ;  /* 0x0016280401007387 */ /* 0x0001e80000100800 */
[----:B------:R-:W-:Y:S01]  /*2ef80*/  STL [R1+0x15f4], R6 ;  /* 0x0015f40601007387 */ /* 0x000fe20000100800 */
[----:B0-----:R-:W-:-:S03]  /*2ef90*/  LEA.HI.X.SX32 R4, R78, R2, 0x1, P2 ;  /* 0x000000024e047211 */ /* 0x001fc600010f0eff */
[----:B------:R-:W4:Y:S01]  /*2efa0*/  LDL.LU R78, [R1+0x100] ;  /* 0x00010000014e7983 */ /* 0x000f220000300800 */
[----:B------:R-:W-:-:S05]  /*2efb0*/  IADD3 R5, P3, R67, R3, RZ ;  /* 0x0000000343057210 */ /* 0x000fca0007f7e0ff */
[----:B------:R-:W-:Y:S04]  /*2efc0*/  STL [R1+0x1630], R5 ;  /* 0x0016300501007387 */ /* 0x000fe80000100800 */
[----:B------:R0:W-:Y:S04]  /*2efd0*/  STL [R1+0x15fc], R4 ;  /* 0x0015fc0401007387 */ /* 0x0001e80000100800 */
[----:B------:R-:W4:Y:S01]  /*2efe0*/  LDL.LU R61, [R1+0xf8] ;  /* 0x0000f800013d7983 */ /* 0x000f220000300800 */
[----:B0-----:R-:W-:Y:S02]  /*2eff0*/  LEA.HI.X.SX32 R4, R63, R2, 0x1, P1 ;  /* 0x000000023f047211 */ /* 0x001fe400008f0eff */
[----:B------:R-:W-:-:S05]  /*2f000*/  IADD3 R5, P2, R68, R3, RZ ;  /* 0x0000000344057210 */ /* 0x000fca0007f5e0ff */
[----:B------:R-:W-:Y:S04]  /*2f010*/  STL [R1+0x1638], R5 ;  /* 0x0016380501007387 */ /* 0x000fe80000100800 */
[----:B------:R0:W-:Y:S02]  /*2f020*/  STL [R1+0x1604], R4 ;  /* 0x0016040401007387 */ /* 0x0001e40000100800 */
[----:B0-----:R-:W-:Y:S02]  /*2f030*/  LEA.HI.X.SX32 R4, R79, R2, 0x1, P0 ;  /* 0x000000024f047211 */ /* 0x001fe400000f0eff */
        /* <DEDUP_REMOVED lines=13> */
[----:B------:R-:W-:Y:S01]  /*2f110*/  STL [R1+0x161c], R4 ;  /* 0x00161c0401007387 */ /* 0x000fe20000100800 */
[----:B------:R-:W-:Y:S02]  /*2f120*/  IADD3 R6, P5, R72, R3, RZ ;  /* 0x0000000348067210 */ /* 0x000fe40007fbe0ff */
[----:B0-----:R-:W-:-:S03]  /*2f130*/  LEA.HI.X.SX32 R5, R66, R2, 0x1, P4 ;  /* 0x0000000242057211 */ /* 0x001fc600020f0eff */
[----:B------:R-:W-:Y:S04]  /*2f140*/  STL [R1+0x1658], R6 ;  /* 0x0016580601007387 */ /* 0x000fe80000100800 */
[----:B------:R-:W4:Y:S04]  /*2f150*/  LDL.LU R64, [R1+0xe0] ;  /* 0x0000e00001407983 */ /* 0x000f280000300800 */
[----:B------:R0:W-:Y:S02]  /*2f160*/  STL [R1+0x1624], R5 ;  /* 0x0016240501007387 */ /* 0x0001e40000100800 */
[----:B0-----:R-:W-:-:S02]  /*2f170*/  LEA.HI.X.SX32 R5, R67, R2, 0x1, P3 ;  /* 0x0000000243057211 */ /* 0x001fc400018f0eff */
[----:B------:R-:W-:-:S05]  /*2f180*/  IADD3 R4, P4, R73, R3, RZ ;  /* 0x0000000349047210 */ /* 0x000fca0007f9e0ff */
[----:B------:R0:W-:Y:S04]  /*2f190*/  STL [R1+0x1660], R4 ;  /* 0x0016600401007387 */ /* 0x0001e80000100800 */
[----:B------:R-:W4:Y:S04]  /*2f1a0*/  LDL.LU R65, [R1+0xdc] ;  /* 0x0000dc0001417983 */ /* 0x000f280000300800 */
[----:B------:R1:W-:Y:S01]  /*2f1b0*/  STL [R1+0x162c], R5 ;  /* 0x00162c0501007387 */ /* 0x0003e20000100800 */
[----:B0-----:R-:W-:-:S05]  /*2f1c0*/  IADD3 R4, P3, R74, R3, RZ ;  /* 0x000000034a047210 */ /* 0x001fca0007f7e0ff */
[----:B------:R-:W-:Y:S01]  /*2f1d0*/  STL [R1+0x1668], R4 ;  /* 0x0016680401007387 */ /* 0x000fe20000100800 */
[----:B-1----:R-:W-:-:S03]  /*2f1e0*/  LEA.HI.X.SX32 R5, R68, R2, 0x1, P2 ;  /* 0x0000000244057211 */ /* 0x002fc600010f0eff */
[----:B------:R-:W4:Y:S04]  /*2f1f0*/  LDL.LU R66, [R1+0xd8] ;  /* 0x0000d80001427983 */ /* 0x000f280000300800 */
[----:B------:R0:W-:Y:S02]  /*2f200*/  STL [R1+0x1634], R5 ;  /* 0x0016340501007387 */ /* 0x0001e40000100800 */
[----:B0-----:R-:W-:Y:S02]  /*2f210*/  LEA.HI.X.SX32 R5, R69, R2, 0x1, P1 ;  /* 0x0000000245057211 */ /* 0x001fe400008f0eff */
[----:B--2---:R-:W-:-:S05]  /*2f220*/  IADD3 R4, P2, R75, R3, RZ ;  /* 0x000000034b047210 */ /* 0x004fca0007f5e0ff */
[----:B------:R3:W-:Y:S04]  /*2f230*/  STL [R1+0x1670], R4 ;  /* 0x0016700401007387 */ /* 0x0007e80000100800 */
[----:B------:R-:W2:Y:S04]  /*2f240*/  LDL.LU R67, [R1+0xd0] ;  /* 0x0000d00001437983 */ /* 0x000ea80000300800 */
[----:B------:R0:W-:Y:S01]  /*2f250*/  STL [R1+0x163c], R5 ;  /* 0x00163c0501007387 */ /* 0x0001e20000100800 */
[----:B---3--:R-:W-:Y:S02]  /*2f260*/  IADD3 R4, P1, R76, R3, RZ ;  /* 0x000000034c047210 */ /* 0x008fe40007f3e0ff */
[----:B0-----:R-:W-:-:S03]  /*2f270*/  LEA.HI.X.SX32 R5, R70, R2, 0x1, P0 ;  /* 0x0000000246057211 */ /* 0x001fc600000f0eff */
[----:B------:R4:W-:Y:S04]  /*2f280*/  STL [R1+0x1678], R4 ;  /* 0x0016780401007387 */ /* 0x0009e80000100800 */
[----:B------:R-:W3:Y:S04]  /*2f290*/  LDL.LU R68, [R1+0xc8] ;  /* 0x0000c80001447983 */ /* 0x000ee80000300800 */
[----:B------:R0:W-:Y:S01]  /*2f2a0*/  STL [R1+0x1644], R5 ;  /* 0x0016440501007387 */ /* 0x0001e20000100800 */
[----:B----4-:R-:W-:Y:S02]  /*2f2b0*/  IADD3 R4, P0, R77, R3, RZ ;  /* 0x000000034d047210 */ /* 0x010fe40007f1e0ff */
[----:B0-----:R-:W-:-:S03]  /*2f2c0*/  LEA.HI.X.SX32 R5, R71, R2, 0x1, P6 ;  /* 0x0000000247057211 */ /* 0x001fc600030f0eff */
[----:B------:R-:W-:Y:S04]  /*2f2d0*/  STL [R1+0x1680], R4 ;  /* 0x0016800401007387 */ /* 0x000fe80000100800 */
[----:B------:R-:W4:Y:S04]  /*2f2e0*/  LDL.LU R69, [R1+0xc4] ;  /* 0x0000c40001457983 */ /* 0x000f280000300800 */
[----:B------:R0:W-:Y:S04]  /*2f2f0*/  STL [R1+0x164c], R5 ;  /* 0x00164c0501007387 */ /* 0x0001e80000100800 */
[----:B------:R-:W4:Y:S01]  /*2f300*/  LDL.LU R70, [R1+0xc0] ;  /* 0x0000c00001467983 */ /* 0x000f220000300800 */
[----:B0-----:R-:W-:-:S02]  /*2f310*/  LEA.HI.X.SX32 R5, R72, R2, 0x1, P5 ;  /* 0x0000000248057211 */ /* 0x001fc400028f0eff */
        /* <DEDUP_REMOVED lines=12> */
[----:B------:R-:W4:Y:S04]  /*2f3e0*/  LDL.LU R73, [R1+0xac] ;  /* 0x0000ac0001497983 */ /* 0x000f280000300800 */
[----:B------:R1:W-:Y:S01]  /*2f3f0*/  STL [R1+0x1664], R5 ;  /* 0x0016640501007387 */ /* 0x0003e20000100800 */
[----:B0-----:R-:W-:Y:S02]  /*2f400*/  IADD3 R4, P3, R62, R3, RZ ;  /* 0x000000033e047210 */ /* 0x001fe40007f7e0ff */
[----:B-1----:R-:W-:-:S03]  /*2f410*/  LEA.HI.X.SX32 R5, R75, R2, 0x1, P2 ;  /* 0x000000024b057211 */ /* 0x002fc600010f0eff */
[----:B------:R0:W-:Y:S04]  /*2f420*/  STL [R1+0x16a0], R4 ;  /* 0x0016a00401007387 */ /* 0x0001e80000100800 */
[----:B------:R-:W4:Y:S04]  /*2f430*/  LDL.LU R74, [R1+0xa8] ;  /* 0x0000a800014a7983 */ /* 0x000f280000300800 */
[----:B------:R1:W-:Y:S01]  /*2f440*/  STL [R1+0x166c], R5 ;  /* 0x00166c0501007387 */ /* 0x0003e20000100800 */
[----:B0-----:R-:W-:-:S05]  /*2f450*/  IADD3 R4, P2, R63, R3, RZ ;  /* 0x000000033f047210 */ /* 0x001fca0007f5e0ff */
[----:B------:R-:W-:Y:S04]  /*2f460*/  STL [R1+0x16a8], R4 ;  /* 0x0016a80401007387 */ /* 0x000fe80000100800 */
[----:B------:R-:W4:Y:S01]  /*2f470*/  LDL.LU R75, [R1+0xa0] ;  /* 0x0000a000014b7983 */ /* 0x000f220000300800 */
[----:B-1----:R-:W-:-:S05]  /*2f480*/  LEA.HI.X.SX32 R5, R76, R2, 0x1, P1 ;  /* 0x000000024c057211 */ /* 0x002fca00008f0eff */
[----:B------:R0:W-:Y:S04]  /*2f490*/  STL [R1+0x1674], R5 ;  /* 0x0016740501007387 */ /* 0x0001e80000100800 */
[----:B------:R-:W4:Y:S01]  /*2f4a0*/  LDL.LU R76, [R1+0x9c] ;  /* 0x00009c00014c7983 */ /* 0x000f220000300800 */
[----:B0-----:R-:W-:Y:S02]  /*2f4b0*/  LEA.HI.X.SX32 R5, R77, R2, 0x1, P0 ;  /* 0x000000024d057211 */ /* 0x001fe400000f0eff */
[----:B------:R-:W-:-:S05]  /*2f4c0*/  IADD3 R4, P1, R64, R3, RZ ;  /* 0x0000000340047210 */ /* 0x000fca0007f3e0ff */
[----:B------:R-:W-:Y:S04]  /*2f4d0*/  STL [R1+0x16b0], R4 ;  /* 0x0016b00401007387 */ /* 0x000fe80000100800 */
[----:B------:R0:W-:Y:S04]  /*2f4e0*/  STL [R1+0x167c], R5 ;  /* 0x00167c0501007387 */ /* 0x0001e80000100800 */
[----:B------:R-:W4:Y:S01]  /*2f4f0*/  LDL.LU R77, [R1+0x94] ;  /* 0x00009400014d7983 */ /* 0x000f220000300800 */
[-C--:B0-----:R-:W-:Y:S02]  /*2f500*/  LEA.HI.X.SX32 R5, R78, R2.reuse, 0x1, P6 ;  /* 0x000000024e057211 */ /* 0x081fe400030f0eff */
[----:B------:R-:W-:-:S02]  /*2f510*/  LEA.HI.X.SX32 R6, R61, R2, 0x1, P5 ;  /* 0x000000023d067211 */ /* 0x000fc400028f0eff */
[----:B------:R-:W-:-:S05]  /*2f520*/  IADD3 R4, P0, R65, R3, RZ ;  /* 0x0000000341047210 */ /* 0x000fca0007f1e0ff */
[----:B------:R0:W-:Y:S04]  /*2f530*/  STL [R1+0x16b8], R4 ;  /* 0x0016b80401007387 */ /* 0x0001e80000100800 */
[----:B------:R-:W-:Y:S04]  /*2f540*/  STL [R1+0x1684], R5 ;  /* 0x0016840501007387 */ /* 0x000fe80000100800 */
[----:B------:R-:W4:Y:S01]  /*2f550*/  LDL.LU R78, [R1+0x90] ;  /* 0x00009000014e7983 */ /* 0x000f220000300800 */
[----:B0-----:R-:W-:-:S05]  /*2f560*/  IADD3 R4, P6, R66, R3, RZ ;  /* 0x0000000342047210 */ /* 0x001fca0007fde0ff */
[----:B------:R0:W-:Y:S04]  /*2f570*/  STL [R1+0x16c0], R4 ;  /* 0x0016c00401007387 */ /* 0x0001e80000100800 */
[----:B------:R3:W-:Y:S01]  /*2f580*/  STL [R1+0x168c], R6 ;  /* 0x00168c0601007387 */ /* 0x0007e20000100800 */
[----:B0-----:R-:W-:-:S03]  /*2f590*/  LEA.HI.X.SX32 R4, R79, R2, 0x1, P4 ;  /* 0x000000024f047211 */ /* 0x001fc600020f0eff */
[----:B------:R-:W4:Y:S01]  /*2f5a0*/  LDL.LU R79, [R1+0x88] ;  /* 0x00008800014f7983 */ /* 0x000f220000300800 */
[----:B--2---:R-:W-:-:S05]  /*2f5b0*/  IADD3 R5, P5, R67, R3, RZ ;  /* 0x0000000343057210 */ /* 0x004fca0007fbe0ff */
[----:B------:R0:W-:Y:S04]  /*2f5c0*/  STL [R1+0x16c8], R5 ;  /* 0x0016c80501007387 */ /* 0x0001e80000100800 */
[----:B------:R-:W-:Y:S01]  /*2f5d0*/  STL [R1+0x1694], R4 ;  /* 0x0016940401007387 */ /* 0x000fe20000100800 */
[----:B---3--:R-:W-:Y:S02]  /*2f5e0*/  IADD3 R6, P4, R68, R3, RZ ;  /* 0x0000000344067210 */ /* 0x008fe40007f9e0ff */
[----:B0-----:R-:W-:-:S03]  /*2f5f0*/  LEA.HI.X.SX32 R5, R62, R2, 0x1, P3 ;  /* 0x000000023e057211 */ /* 0x001fc600018f0eff */
[----:B------:R0:W-:Y:S04]  /*2f600*/  STL [R1+0x16d0], R6 ;  /* 0x0016d00601007387 */ /* 0x0001e80000100800 */
[----:B------:R-:W2:Y:S01]  /*2f610*/  LDL.LU R58, [R1+0x84] ;  /* 0x00008400013a7983 */ /* 0x000ea20000300800 */
[----:B0-----:R-:W-:Y:S02]  /*2f620*/  LEA.HI.X.SX32 R6, R63, R2, 0x1, P2 ;  /* 0x000000023f067211 */ /* 0x001fe400010f0eff */
[-C--:B----4-:R-:W-:Y:S01]  /*2f630*/  IADD3 R4, P3, R69, R3.reuse, RZ ;  /* 0x0000000345047210 */ /* 0x090fe20007f7e0ff */
[----:B------:R0:W-:Y:S04]  /*2f640*/  STL [R1+0x169c], R5 ;  /* 0x00169c0501007387 */ /* 0x0001e80000100800 */
[----:B------:R1:W-:Y:S04]  /*2f650*/  STL [R1+0x16d8], R4 ;  /* 0x0016d80401007387 */ /* 0x0003e80000100800 */
[----:B------:R-:W-:Y:S01]  /*2f660*/  STL [R1+0x16a4], R6 ;  /* 0x0016a40601007387 */ /* 0x000fe20000100800 */
[----:B0-----:R-:W-:-:S03]  /*2f670*/  IADD3 R5, P2, R70, R3, RZ ;  /* 0x0000000346057210 */ /* 0x001fc60007f5e0ff */
[----:B------:R-:W3:Y:S01]  /*2f680*/  LDL.LU R59, [R1+0x7c] ;  /* 0x00007c00013b7983 */ /* 0x000ee20000300800 */
[----:B-1----:R-:W-:-:S03]  /*2f690*/  LEA.HI.X.SX32 R4, R64, R2, 0x1, P1 ;  /* 0x0000000240047211 */ /* 0x002fc600008f0eff */
[----:B------:R0:W-:Y:S04]  /*2f6a0*/  STL [R1+0x16e0], R5 ;  /* 0x0016e00501007387 */ /* 0x0001e80000100800 */
[----:B------:R-:W-:Y:S01]  /*2f6b0*/  STL [R1+0x16ac], R4 ;  /* 0x0016ac0401007387 */ /* 0x000fe20000100800 */
[----:B0-----:R-:W-:Y:S02]  /*2f6c0*/  LEA.HI.X.SX32 R5, R65, R2, 0x1, P0 ;  /* 0x0000000241057211 */ /* 0x001fe400000f0eff */
[----:B------:R-:W-:-:S05]  /*2f6d0*/  IADD3 R6, P1, R71, R3, RZ ;  /* 0x0000000347067210 */ /* 0x000fca0007f3e0ff */
[----:B------:R0:W-:Y:S04]  /*2f6e0*/  STL [R1+0x16e8], R6 ;  /* 0x0016e80601007387 */ /* 0x0001e80000100800 */
[----:B------:R-:W4:Y:S01]  /*2f6f0*/  LDL.LU R60, [R1+0x78] ;  /* 0x00007800013c7983 */ /* 0x000f220000300800 */
[-C--:B0-----:R-:W-:Y:S02]  /*2f700*/  LEA.HI.X.SX32 R6, R66, R2.reuse, 0x1, P6 ;  /* 0x0000000242067211 */ /* 0x081fe400030f0eff */
[----:B------:R-:W-:Y:S01]  /*2f710*/  IADD3 R4, P0, R72, R3, RZ ;  /* 0x0000000348047210 */ /* 0x000fe20007f1e0ff */
[----:B------:R-:W-:Y:S04]  /*2f720*/  STL [R1+0x16b4], R5 ;  /* 0x0016b40501007387 */ /* 0x000fe80000100800 */
[----:B------:R0:W-:Y:S04]  /*2f730*/  STL [R1+0x16f0], R4 ;  /* 0x0016f00401007387 */ /* 0x0001e80000100800 */
[----:B------:R-:W-:Y:S04]  /*2f740*/  STL [R1+0x16bc], R6 ;  /* 0x0016bc0601007387 */ /* 0x000fe80000100800 */
[----:B------:R-:W4:Y:S01]  /*2f750*/  LDL.LU R61, [R1+0x74] ;  /* 0x00007400013d7983 */ /* 0x000f220000300800 */
[----:B0-----:R-:W-:-:S02]  /*2f760*/  LEA.HI.X.SX32 R4, R67, R2, 0x1, P5 ;  /* 0x0000000243047211 */ /* 0x001fc400028f0eff */
[----:B------:R-:W-:-:S05]  /*2f770*/  IADD3 R5, P6, R73, R3, RZ ;  /* 0x0000000349057210 */ /* 0x000fca0007fde0ff */
[----:B------:R0:W-:Y:S04]  /*2f780*/  STL [R1+0x16f8], R5 ;  /* 0x0016f80501007387 */ /* 0x0001e80000100800 */
[----:B------:R-:W-:Y:S01]  /*2f790*/  STL [R1+0x16c4], R4 ;  /* 0x0016c40401007387 */ /* 0x000fe20000100800 */
[----:B0-----:R-:W-:Y:S02]  /*2f7a0*/  LEA.HI.X.SX32 R5, R68, R2, 0x1, P4 ;  /* 0x0000000244057211 */ /* 0x001fe400020f0eff */
[----:B------:R-:W-:-:S05]  /*2f7b0*/  IADD3 R6, P5, R74, R3, RZ ;  /* 0x000000034a067210 */ /* 0x000fca0007fbe0ff */
[----:B------:R0:W-:Y:S04]  /*2f7c0*/  STL [R1+0x1700], R6 ;  /* 0x0017000601007387 */ /* 0x0001e80000100800 */
[----:B------:R-:W4:Y:S01]  /*2f7d0*/  LDL.LU R62, [R1+0x6c] ;  /* 0x00006c00013e7983 */ /* 0x000f220000300800 */
[----:B0-----:R-:W-:-:S03]  /*2f7e0*/  LEA.HI.X.SX32 R6, R69, R2, 0x1, P3 ;  /* 0x0000000245067211 */ /* 0x001fc600018f0eff */
[----:B------:R0:W-:Y:S01]  /*2f7f0*/  STL [R1+0x16cc], R5 ;  /* 0x0016cc0501007387 */ /* 0x0001e20000100800 */
[----:B------:R-:W-:-:S05]  /*2f800*/  IADD3 R4, P4, R75, R3, RZ ;  /* 0x000000034b047210 */ /* 0x000fca0007f9e0ff */
[----:B------:R1:W-:Y:S04]  /*2f810*/  STL [R1+0x1708], R4 ;  /* 0x0017080401007387 */ /* 0x0003e80000100800 */
[----:B------:R-:W-:Y:S04]  /*2f820*/  STL [R1+0x16d4], R6 ;  /* 0x0016d40601007387 */ /* 0x000fe80000100800 */
[----:B------:R-:W4:Y:S01]  /*2f830*/  LDL.LU R63, [R1+0x68] ;  /* 0x00006800013f7983 */ /* 0x000f220000300800 */
[----:B0-----:R-:W-:Y:S02]  /*2f840*/  IADD3 R5, P3, R76, R3, RZ ;  /* 0x000000034c057210 */ /* 0x001fe40007f7e0ff */
[----:B-1----:R-:W-:-:S03]  /*2f850*/  LEA.HI.X.SX32 R4, R70, R2, 0x1, P2 ;  /* 0x0000000246047211 */ /* 0x002fc600010f0eff */
[----:B------:R0:W-:Y:S04]  /*2f860*/  STL [R1+0x1710], R5 ;  /* 0x0017100501007387 */ /* 0x0001e80000100800 */
[----:B------:R-:W-:Y:S01]  /*2f870*/  STL [R1+0x16dc], R4 ;  /* 0x0016dc0401007387 */ /* 0x000fe20000100800 */
[----:B0-----:R-:W-:Y:S02]  /*2f880*/  LEA.HI.X.SX32 R5, R71, R2, 0x1, P1 ;  /* 0x0000000247057211 */ /* 0x001fe400008f0eff */
[----:B------:R-:W-:-:S05]  /*2f890*/  IADD3 R6, P2, R77, R3, RZ ;  /* 0x000000034d067210 */ /* 0x000fca0007f5e0ff */
[----:B------:R-:W-:Y:S04]  /*2f8a0*/  STL [R1+0x1718], R6 ;  /* 0x0017180601007387 */ /* 0x000fe80000100800 */
[----:B------:R-:W4:Y:S04]  /*2f8b0*/  LDL.LU R64, [R1+0x60] ;  /* 0x0000600001407983 */ /* 0x000f280000300800 */
[----:B------:R0:W-:Y:S02]  /*2f8c0*/  STL [R1+0x16e4], R5 ;  /* 0x0016e40501007387 */ /* 0x0001e40000100800 */
[----:B0-----:R-:W-:-:S02]  /*2f8d0*/  LEA.HI.X.SX32 R5, R72, R2, 0x1, P0 ;  /* 0x0000000248057211 */ /* 0x001fc400000f0eff */
[----:B------:R-:W-:-:S05]  /*2f8e0*/  IADD3 R4, P1, R78, R3, RZ ;  /* 0x000000034e047210 */ /* 0x000fca0007f3e0ff */
[----:B------:R0:W-:Y:S04]  /*2f8f0*/  STL [R1+0x1720], R4 ;  /* 0x0017200401007387 */ /* 0x0001e80000100800 */
[----:B------:R-:W4:Y:S04]  /*2f900*/  LDL.LU R65, [R1+0x5c] ;  /* 0x00005c0001417983 */ /* 0x000f280000300800 */
[----:B------:R1:W-:Y:S04]  /*2f910*/  STL [R1+0x16ec], R5 ;  /* 0x0016ec0501007387 */ /* 0x0003e80000100800 */
[----:B------:R-:W4:Y:S01]  /*2f920*/  LDL.LU R66, [R1+0x54] ;  /* 0x0000540001427983 */ /* 0x000f220000300800 */
[----:B0-----:R-:W-:-:S02]  /*2f930*/  IADD3 R4, P0, R79, R3, RZ ;  /* 0x000000034f047210 */ /* 0x001fc40007f1e0ff */
[----:B-1----:R-:W-:-:S03]  /*2f940*/  LEA.HI.X.SX32 R5, R73, R2, 0x1, P6 ;  /* 0x0000000249057211 */ /* 0x002fc600030f0eff */
[----:B------:R-:W-:Y:S04]  /*2f950*/  STL [R1+0x1728], R4 ;  /* 0x0017280401007387 */ /* 0x000fe80000100800 */
[----:B------:R-:W4:Y:S04]  /*2f960*/  LDL.LU R67, [R1+0x50] ;  /* 0x0000500001437983 */ /* 0x000f280000300800 */
[----:B------:R0:W-:Y:S04]  /*2f970*/  STL [R1+0x16f4], R5 ;  /* 0x0016f40501007387 */ /* 0x0001e80000100800 */
[----:B------:R-:W4:Y:S01]  /*2f980*/  LDL.LU R68, [R1+0x48] ;  /* 0x0000480001447983 */ /* 0x000f220000300800 */
[----:B0-----:R-:W-:-:S02]  /*2f990*/  LEA.HI.X.SX32 R5, R74, R2, 0x1, P5 ;  /* 0x000000024a057211 */ /* 0x001fc400028f0eff */
[----:B--2---:R-:W-:-:S05]  /*2f9a0*/  IADD3 R4, P6, R58, R3, RZ ;  /* 0x000000033a047210 */ /* 0x004fca0007fde0ff */
[----:B------:R3:W-:Y:S04]  /*2f9b0*/  STL [R1+0x1730], R4 ;  /* 0x0017300401007387 */ /* 0x0007e80000100800 */
[----:B------:R-:W2:Y:S04]  /*2f9c0*/  LDL.LU R69, [R1+0x44] ;  /* 0x0000440001457983 */ /* 0x000ea80000300800 */
[----:B------:R0:W-:Y:S04]  /*2f9d0*/  STL [R1+0x16fc], R5 ;  /* 0x0016fc0501007387 */ /* 0x0001e80000100800 */
[----:B------:R-:W2:Y:S01]  /*2f9e0*/  LDL.LU R70, [R1+0x40] ;  /* 0x0000400001467983 */ /* 0x000ea20000300800 */
[----:B---3--:R-:W-:-:S02]  /*2f9f0*/  IADD3 R4, P5, R59, R3, RZ ;  /* 0x000000033b047210 */ /* 0x008fc40007fbe0ff */
[----:B0-----:R-:W-:-:S03]  /*2fa00*/  LEA.HI.X.SX32 R5, R75, R2, 0x1, P4 ;  /* 0x000000024b057211 */ /* 0x001fc600020f0eff */
[----:B------:R-:W-:Y:S04]  /*2fa10*/  STL [R1+0x1738], R4 ;  /* 0x0017380401007387 */ /* 0x000fe80000100800 */
[----:B------:R-:W3:Y:S04]  /*2fa20*/  LDL.LU R71, [R1+0x38] ;  /* 0x0000380001477983 */ /* 0x000ee80000300800 */
[----:B------:R0:W-:Y:S04]  /*2fa30*/  STL [R1+0x1704], R5 ;  /* 0x0017040501007387 */ /* 0x0001e80000100800 */
[----:B------:R-:W3:Y:S01]  /*2fa40*/  LDL.LU R72, [R1+0x30] ;  /* 0x0000300001487983 */ /* 0x000ee20000300800 */
[----:B0-----:R-:W-:-:S02]  /*2fa50*/  LEA.HI.X.SX32 R5, R76, R2, 0x1, P3 ;  /* 0x000000024c057211 */ /* 0x001fc400018f0eff */
[----:B----4-:R-:W-:-:S05]  /*2fa60*/  IADD3 R4, P4, R60, R3, RZ ;  /* 0x000000033c047210 */ /* 0x010fca0007f9e0ff */
        /* <DEDUP_REMOVED lines=18> */
[----:B------:R0:W-:Y:S04]  /*2fb90*/  STL [R1+0x1758], R4 ;  /* 0x0017580401007387 */ /* 0x0001e80000100800 */
[----:B------:R-:W4:Y:S01]  /*2fba0*/  LDL.LU R79, [R1+0x8] ;  /* 0x00000800014f7983 */ /* 0x000f220000300800 */
[----:B------:R-:W-:-:S03]  /*2fbb0*/  LEA.HI.X.SX32 R6, R58, R2, 0x1, P6 ;  /* 0x000000023a067211 */ /* 0x000fc600030f0eff */
[----:B------:R-:W-:Y:S01]  /*2fbc0*/  STL [R1+0x1724], R5 ;  /* 0x0017240501007387 */ /* 0x000fe20000100800 */
[----:B0-----:R-:W-:-:S05]  /*2fbd0*/  IADD3 R4, P0, R64, R3, RZ ;  /* 0x0000000340047210 */ /* 0x001fca0007f1e0ff */
[----:B------:R0:W-:Y:S04]  /*2fbe0*/  STL [R1+0x1760], R4 ;  /* 0x0017600401007387 */ /* 0x0001e80000100800 */
[----:B------:R1:W-:Y:S01]  /*2fbf0*/  STL [R1+0x172c], R6 ;  /* 0x00172c0601007387 */ /* 0x0003e20000100800 */
[----:B0-----:R-:W-:Y:S02]  /*2fc00*/  LEA.HI.X.SX32 R4, R59, R2, 0x1, P5 ;  /* 0x000000023b047211 */ /* 0x001fe400028f0eff */
[----:B------:R-:W-:-:S05]  /*2fc10*/  IADD3 R5, P6, R65, R3, RZ ;  /* 0x0000000341057210 */ /* 0x000fca0007fde0ff */
[----:B------:R0:W-:Y:S01]  /*2fc20*/  STL [R1+0x1768], R5 ;  /* 0x0017680501007387 */ /* 0x0001e20000100800 */
[----:B-1----:R-:W-:-:S03]  /*2fc30*/  IADD3 R6, P5, R66, R3, RZ ;  /* 0x0000000342067210 */ /* 0x002fc60007fbe0ff */
[----:B------:R1:W-:Y:S01]  /*2fc40*/  STL [R1+0x1734], R4 ;  /* 0x0017340401007387 */ /* 0x0003e20000100800 */
[----:B0-----:R-:W-:-:S03]  /*2fc50*/  LEA.HI.X.SX32 R5, R60, R2, 0x1, P4 ;  /* 0x000000023c057211 */ /* 0x001fc600020f0eff */
[----:B------:R0:W-:Y:S01]  /*2fc60*/  STL [R1+0x1770], R6 ;  /* 0x0017700601007387 */ /* 0x0001e20000100800 */
[----:B-1----:R-:W-:-:S03]  /*2fc70*/  IADD3 R4, P4, R67, R3, RZ ;  /* 0x0000000343047210 */ /* 0x002fc60007f9e0ff */
[----:B------:R1:W-:Y:S04]  /*2fc80*/  STL [R1+0x173c], R5 ;  /* 0x00173c0501007387 */ /* 0x0003e80000100800 */
[----:B------:R1:W-:Y:S01]  /*2fc90*/  STL [R1+0x1778], R4 ;  /* 0x0017780401007387 */ /* 0x0003e20000100800 */
[----:B0-----:R-:W-:Y:S02]  /*2fca0*/  LEA.HI.X.SX32 R6, R61, R2, 0x1, P3 ;  /* 0x000000023d067211 */ /* 0x001fe400018f0eff */
[----:B-1----:R-:W-:-:S03]  /*2fcb0*/  IADD3 R5, P3, R68, R3, RZ ;  /* 0x0000000344057210 */ /* 0x002fc60007f7e0ff */
[----:B------:R-:W-:Y:S01]  /*2fcc0*/  STL [R1+0x1744], R6 ;  /* 0x0017440601007387 */ /* 0x000fe20000100800 */
[----:B------:R-:W-:-:S03]  /*2fcd0*/  LEA.HI.X.SX32 R4, R62, R2, 0x1, P2 ;  /* 0x000000023e047211 */ /* 0x000fc600010f0eff */
[----:B------:R0:W-:Y:S04]  /*2fce0*/  STL [R1+0x1780], R5 ;  /* 0x0017800501007387 */ /* 0x0001e80000100800 */
[----:B------:R1:W-:Y:S01]  /*2fcf0*/  STL [R1+0x174c], R4 ;  /* 0x00174c0401007387 */ /* 0x0003e20000100800 */
[----:B0-----:R-:W-:Y:S01]  /*2fd00*/  LEA.HI.X.SX32 R5, R63, R2, 0x1, P1 ;  /* 0x000000023f057211 */ /* 0x001fe200008f0eff */
[----:B------:R-:W-:Y:S02]  /*2fd10*/  IMAD R252, R252, UR9, RZ ;  /* 0x00000009fcfc7c24 */ /* 0x000fe4000f8e02ff */
[----:B------:R-:W-:Y:S01]  /*2fd20*/  IMAD R84, R84, UR9, RZ ;  /* 0x0000000954547c24 */ /* 0x000fe2000f8e02ff */
[----:B--2---:R-:W-:-:S05]  /*2fd30*/  IADD3 R6, P2, R69, R3, RZ ;  /* 0x0000000345067210 */ /* 0x004fca0007f5e0ff */
[----:B------:R0:W-:Y:S01]  /*2fd40*/  STL [R1+0x1788], R6 ;  /* 0x0017880601007387 */ /* 0x0001e20000100800 */
[----:B-1----:R-:W-:-:S03]  /*2fd50*/  IADD3 R4, P1, R70, R3, RZ ;  /* 0x0000000346047210 */ /* 0x002fc60007f3e0ff */
[----:B------:R3:W-:Y:S04]  /*2fd60*/  STL [R1+0x1754], R5 ;  /* 0x0017540501007387 */ /* 0x0007e80000100800 */
[----:B------:R1:W-:Y:S01]  /*2fd70*/  STL [R1+0x1790], R4 ;  /* 0x0017900401007387 */ /* 0x0003e20000100800 */
[----:B0-----:R-:W-:-:S05]  /*2fd80*/  LEA.HI.X.SX32 R6, R64, R2, 0x1, P0 ;  /* 0x0000000240067211 */ /* 0x001fca00000f0eff */
[----:B------:R0:W-:Y:S01]  /*2fd90*/  STL [R1+0x175c], R6 ;  /* 0x00175c0601007387 */ /* 0x0001e20000100800 */
[----:B---3--:R-:W-:Y:S02]  /*2fda0*/  IADD3 R5, P0, R71, R3, RZ ;  /* 0x0000000347057210 */ /* 0x008fe40007f1e0ff */
[----:B-1----:R-:W-:-:S03]  /*2fdb0*/  LEA.HI.X.SX32 R4, R65, R2, 0x1, P6 ;  /* 0x0000000241047211 */ /* 0x002fc600030f0eff */
[----:B------:R1:W-:Y:S01]  /*2fdc0*/  STL [R1+0x1798], R5 ;  /* 0x0017980501007387 */ /* 0x0003e20000100800 */
[----:B0-----:R-:W-:-:S03]  /*2fdd0*/  IADD3 R6, P6, R72, R3, RZ ;  /* 0x0000000348067210 */ /* 0x001fc60007fde0ff */
[----:B------:R-:W-:Y:S01]  /*2fde0*/  STL [R1+0x1764], R4 ;  /* 0x0017640401007387 */ /* 0x000fe20000100800 */
[----:B-1----:R-:W-:-:S03]  /*2fdf0*/  LEA.HI.X.SX32 R5, R66, R2, 0x1, P5 ;  /* 0x0000000242057211 */ /* 0x002fc600028f0eff */
[----:B------:R0:W-:Y:S04]  /*2fe00*/  STL [R1+0x17a0], R6 ;  /* 0x0017a00601007387 */ /* 0x0001e80000100800 */
[----:B------:R1:W-:Y:S01]  /*2fe10*/  STL [R1+0x176c], R5 ;  /* 0x00176c0501007387 */ /* 0x0003e20000100800 */
[----:B0-----:R-:W-:Y:S02]  /*2fe20*/  LEA.HI.X.SX32 R6, R67, R2, 0x1, P4 ;  /* 0x0000000243067211 */ /* 0x001fe400020f0eff */
[----:B----4-:R-:W-:-:S05]  /*2fe30*/  IADD3 R4, P5, R73, R3, RZ ;  /* 0x0000000349047210 */ /* 0x010fca0007fbe0ff */
[----:B------:R0:W-:Y:S01]  /*2fe40*/  STL [R1+0x17a8], R4 ;  /* 0x0017a80401007387 */ /* 0x0001e20000100800 */
[----:B-1----:R-:W-:-:S03]  /*2fe50*/  IADD3 R5, P4, R74, R3, RZ ;  /* 0x000000034a057210 */ /* 0x002fc60007f9e0ff */
[----:B------:R1:W-:Y:S01]  /*2fe60*/  STL [R1+0x1774], R6 ;  /* 0x0017740601007387 */ /* 0x0003e20000100800 */
[----:B0-----:R-:W-:-:S03]  /*2fe70*/  LEA.HI.X.SX32 R4, R68, R2, 0x1, P3 ;  /* 0x0000000244047211 */ /* 0x001fc600018f0eff */
[----:B------:R0:W-:Y:S04]  /*2fe80*/  STL [R1+0x17b0], R5 ;  /* 0x0017b00501007387 */ /* 0x0001e80000100800 */
[----:B------:R2:W-:Y:S01]  /*2fe90*/  STL [R1+0x177c], R4 ;  /* 0x00177c0401007387 */ /* 0x0005e20000100800 */
[----:B-1----:R-:W-:Y:S02]  /*2fea0*/  IADD3 R6, P3, R75, R3, RZ ;  /* 0x000000034b067210 */ /* 0x002fe40007f7e0ff */
[----:B0-----:R-:W-:-:S03]  /*2feb0*/  LEA.HI.X.SX32 R5, R69, R2, 0x1, P2 ;  /* 0x0000000245057211 */ /* 0x001fc600010f0eff */
[----:B------:R0:W-:Y:S01]  /*2fec0*/  STL [R1+0x17b8], R6 ;  /* 0x0017b80601007387 */ /* 0x0001e20000100800 */
[----:B--2---:R-:W-:-:S03]  /*2fed0*/  IADD3 R4, P2, R76, R3, RZ ;  /* 0x000000034c047210 */ /* 0x004fc60007f5e0ff */
[----:B------:R-:W-:Y:S04]  /*2fee0*/  STL [R1+0x1784], R5 ;  /* 0x0017840501007387 */ /* 0x000fe80000100800 */
[----:B------:R1:W-:Y:S01]  /*2fef0*/  STL [R1+0x17c0], R4 ;  /* 0x0017c00401007387 */ /* 0x0003e20000100800 */
[----:B0-----:R-:W-:-:S05]  /*2ff00*/  LEA.HI.X.SX32 R6, R70, R2, 0x1, P1 ;  /* 0x0000000246067211 */ /* 0x001fca00008f0eff */
[----:B------:R0:W-:Y:S01]  /*2ff10*/  STL [R1+0x178c], R6 ;  /* 0x00178c0601007387 */ /* 0x0001e20000100800 */
[----:B-1----:R-:W-:Y:S01]  /*2ff20*/  LEA.HI.X.SX32 R4, R71, R2, 0x1, P0 ;  /* 0x0000000247047211 */ /* 0x002fe200000f0eff */
[----:B------:R-:W-:Y:S01]  /*2ff30*/  IMAD R85, R85, UR9, RZ ;  /* 0x0000000955557c24 */ /* 0x000fe2000f8e02ff */
[----:B------:R-:W-:-:S05]  /*2ff40*/  IADD3 R5, P1, R77, R3, RZ ;  /* 0x000000034d057210 */ /* 0x000fca0007f3e0ff */
[----:B------:R1:W-:Y:S01]  /*2ff50*/  STL [R1+0x17c8], R5 ;  /* 0x0017c80501007387 */ /* 0x0003e20000100800 */
[----:B0-----:R-:W-:-:S03]  /*2ff60*/  IADD3 R6, P0, R78, R3, RZ ;  /* 0x000000034e067210 */ /* 0x001fc60007f1e0ff */
[----:B------:R0:W-:Y:S01]  /*2ff70*/  STL [R1+0x1794], R4 ;  /* 0x0017940401007387 */ /* 0x0001e20000100800 */
[----:B-1----:R-:W-:-:S03]  /*2ff80*/  LEA.HI.X.SX32 R5, R72, R2, 0x1, P6 ;  /* 0x0000000248057211 */ /* 0x002fc600030f0eff */
[----:B------:R1:W-:Y:S04]  /*2ff90*/  STL [R1+0x17d0], R6 ;  /* 0x0017d00601007387 */ /* 0x0003e80000100800 */
[----:B------:R2:W-:Y:S01]  /*2ffa0*/  STL [R1+0x179c], R5 ;  /* 0x00179c0501007387 */ /* 0x0005e20000100800 */
[-C--:B0-----:R-:W-:Y:S02]  /*2ffb0*/  IADD3 R4, P6, R79, R3.reuse, RZ ;  /* 0x000000034f047210 */ /* 0x081fe40007fde0ff */
[-C--:B-1----:R-:W-:Y:S02]  /*2ffc0*/  LEA.HI.X.SX32 R6, R73, R2.reuse, 0x1, P5 ;  /* 0x0000000249067211 */ /* 0x082fe400028f0eff */
[----:B--2---:R-:W-:Y:S01]  /*2ffd0*/  IADD3 R5, P5, R0, R3, RZ ;  /* 0x0000000300057210 */ /* 0x004fe20007fbe0ff */
[----:B------:R0:W-:Y:S04]  /*2ffe0*/  STL [R1+0x17d8], R4 ;  /* 0x0017d80401007387 */ /* 0x0001e80000100800 */
[----:B------:R1:W-:Y:S01]  /*2fff0*/  STL [R1+0x17a4], R6 ;  /* 0x0017a40601007387 */ /* 0x0003e20000100800 */
[----:B0-----:R-:W-:-:S03]  /*30000*/  LEA.HI.X.SX32 R4, R74, R2, 0x1, P4 ;  /* 0x000000024a047211 */ /* 0x001fc600020f0eff */
[----:B------:R0:W-:Y:S01]  /*30010*/  STL [R1+0x17e0], R5 ;  /* 0x0017e00501007387 */ /* 0x0001e20000100800 */
[----:B-1----:R-:W-:-:S03]  /*30020*/  IADD3 R6, P4, R252, R3, RZ ;  /* 0x00000003fc067210 */ /* 0x002fc60007f9e0ff */
[----:B------:R1:W-:Y:S01]  /*30030*/  STL [R1+0x17ac], R4 ;  /* 0x0017ac0401007387 */ /* 0x0003e20000100800 */
[----:B------:R-:W-:Y:S01]  /*30040*/  IMAD R86, R86, UR9, RZ ;  /* 0x0000000956567c24 */ /* 0x000fe2000f8e02ff */
[----:B0-----:R-:W-:Y:S02]  /*30050*/  LEA.HI.X.SX32 R5, R75, R2, 0x1, P3 ;  /* 0x000000024b057211 */ /* 0x001fe400018f0eff */
[----:B------:R0:W-:Y:S01]  /*30060*/  STL [R1+0x17e8], R6 ;  /* 0x0017e80601007387 */ /* 0x0001e20000100800 */
[----:B-1----:R-:W-:-:S03]  /*30070*/  IADD3 R4, P3, R84, R3, RZ ;  /* 0x0000000354047210 */ /* 0x002fc60007f7e0ff */
[----:B------:R1:W-:Y:S01]  /*30080*/  STL [R1+0x17b4], R5 ;  /* 0x0017b40501007387 */ /* 0x0003e20000100800 */
[----:B------:R-:W-:-:S03]  /*30090*/  IMAD R87, R87, UR9, RZ ;  /* 0x0000000957577c24 */ /* 0x000fc6000f8e02ff */
[----:B------:R2:W-:Y:S01]  /*300a0*/  STL [R1+0x17f0], R4 ;  /* 0x0017f00401007387 */ /* 0x0005e20000100800 */
[----:B0-----:R-:W-:Y:S02]  /*300b0*/  LEA.HI.X.SX32 R6, R76, R2, 0x1, P2 ;  /* 0x000000024c067211 */ /* 0x001fe400010f0eff */
[----:B-1----:R-:W-:-:S03]  /*300c0*/  IADD3 R5, P2, R85, R3, RZ ;  /* 0x0000000355057210 */ /* 0x002fc60007f5e0ff */
[----:B------:R0:W-:Y:S01]  /*300d0*/  STL [R1+0x17bc], R6 ;  /* 0x0017bc0601007387 */ /* 0x0001e20000100800 */
[----:B--2---:R-:W-:-:S03]  /*300e0*/  LEA.HI.X.SX32 R4, R77, R2, 0x1, P1 ;  /* 0x000000024d047211 */ /* 0x004fc600008f0eff */
[----:B------:R1:W-:Y:S01]  /*300f0*/  STL [R1+0x17f8], R5 ;  /* 0x0017f80501007387 */ /* 0x0003e20000100800 */
[----:B------:R-:W-:-:S03]  /*30100*/  IMAD R88, R88, UR9, RZ ;  /* 0x0000000958587c24 */ /* 0x000fc6000f8e02ff */
[----:B------:R2:W-:Y:S01]  /*30110*/  STL [R1+0x17c4], R4 ;  /* 0x0017c40401007387 */ /* 0x0005e20000100800 */
[----:B0-----:R-:W-:Y:S02]  /*30120*/  IADD3 R6, P1, R86, R3, RZ ;  /* 0x0000000356067210 */ /* 0x001fe40007f3e0ff */
[----:B-1----:R-:W-:-:S03]  /*30130*/  LEA.HI.X.SX32 R5, R78, R2, 0x1, P0 ;  /* 0x000000024e057211 */ /* 0x002fc600000f0eff */
[----:B------:R0:W-:Y:S01]  /*30140*/  STL [R1+0x1800], R6 ;  /* 0x0018000601007387 */ /* 0x0001e20000100800 */
[----:B--2---:R-:W-:-:S03]  /*30150*/  IADD3 R4, P0, R87, R3, RZ ;  /* 0x0000000357047210 */ /* 0x004fc60007f1e0ff */
[----:B------:R1:W-:Y:S01]  /*30160*/  STL [R1+0x17cc], R5 ;  /* 0x0017cc0501007387 */ /* 0x0003e20000100800 */
[----:B------:R-:W-:-:S03]  /*30170*/  IMAD R89, R89, UR9, RZ ;  /* 0x0000000959597c24 */ /* 0x000fc6000f8e02ff */
[----:B------:R2:W-:Y:S01]  /*30180*/  STL [R1+0x1808], R4 ;  /* 0x0018080401007387 */ /* 0x0005e20000100800 */
[----:B0-----:R-:W-:Y:S01]  /*30190*/  LEA.HI.X.SX32 R6, R79, R2, 0x1, P6 ;  /* 0x000000024f067211 */ /* 0x001fe200030f0eff */
[----:B------:R-:W-:Y:S01]  /*301a0*/  IMAD R90, R90, UR9, RZ ;  /* 0x000000095a5a7c24 */ /* 0x000fe2000f8e02ff */
[----:B-1----:R-:W-:-:S03]  /*301b0*/  IADD3 R5, P6, R88, R3, RZ ;  /* 0x0000000358057210 */ /* 0x002fc60007fde0ff */
[----:B------:R0:W-:Y:S01]  /*301c0*/  STL [R1+0x17d4], R6 ;  /* 0x0017d40601007387 */ /* 0x0001e20000100800 */
[----:B--2---:R-:W-:-:S03]  /*301d0*/  LEA.HI.X.SX32 R4, R0, R2, 0x1, P5 ;  /* 0x0000000200047211 */ /* 0x004fc600028f0eff */
[----:B------:R-:W2:Y:S01]  /*301e0*/  LDL.LU R0, [R1+0x1d5c] ;  /* 0x001d5c0001007983 */ /* 0x000ea20000300800 */
[----:B------:R-:W-:-:S03]  /*301f0*/  IMAD R91, R91, UR9, RZ ;  /* 0x000000095b5b7c24 */ /* 0x000fc6000f8e02ff */
[----:B------:R1:W-:Y:S01]  /*30200*/  STL [R1+0x1810], R5 ;  /* 0x0018100501007387 */ /* 0x0003e20000100800 */
[----:B0-----:R-:W-:-:S03]  /*30210*/  IADD3 R6, P5, R89, R3, RZ ;  /* 0x0000000359067210 */ /* 0x001fc60007fbe0ff */
[----:B------:R0:W-:Y:S01]  /*30220*/  STL [R1+0x17dc], R4 ;  /* 0x0017dc0401007387 */ /* 0x0001e20000100800 */
[----:B-1----:R-:W-:-:S03]  /*30230*/  LEA.HI.X.SX32 R5, R252, R2, 0x1, P4 ;  /* 0x00000002fc057211 */ /* 0x002fc600020f0eff */
[----:B------:R1:W-:Y:S01]  /*30240*/  STL [R1+0x1818], R6 ;  /* 0x0018180601007387 */ /* 0x0003e20000100800 */
[----:B0-----:R-:W-:-:S03]  /*30250*/  IADD3 R4, P4, R90, R3, RZ ;  /* 0x000000035a047210 */ /* 0x001fc60007f9e0ff */
[----:B------:R0:W-:Y:S01]  /*30260*/  STL [R1+0x17e4], R5 ;  /* 0x0017e40501007387 */ /* 0x0001e20000100800 */
[----:B------:R-:W-:-:S03]  /*30270*/  IMAD R92, R92, UR9, RZ ;  /* 0x000000095c5c7c24 */ /* 0x000fc6000f8e02ff */
[----:B------:R3:W-:Y:S01]  /*30280*/  STL [R1+0x1820], R4 ;  /* 0x0018200401007387 */ /* 0x0007e20000100800 */
[----:B-1----:R-:W-:Y:S01]  /*30290*/  LEA.HI.X.SX32 R6, R84, R2, 0x1, P3 ;  /* 0x0000000254067211 */ /* 0x002fe200018f0eff */
[----:B------:R-:W-:Y:S01]  /*302a0*/  IMAD R93, R93, UR9, RZ ;  /* 0x000000095d5d7c24 */ /* 0x000fe2000f8e02ff */
[----:B0-----:R-:W-:-:S03]  /*302b0*/  IADD3 R5, P3, R91, R3, RZ ;  /* 0x000000035b057210 */ /* 0x001fc60007f7e0ff */
[----:B------:R0:W-:Y:S01]  /*302c0*/  STL [R1+0x17ec], R6 ;  /* 0x0017ec0601007387 */ /* 0x0001e20000100800 */
[----:B---3--:R-:W-:-:S03]  /*302d0*/  LEA.HI.X.SX32 R4, R85, R2, 0x1, P2 ;  /* 0x0000000255047211 */ /* 0x008fc600010f0eff */
[----:B------:R1:W-:Y:S01]  /*302e0*/  STL [R1+0x1828], R5 ;  /* 0x0018280501007387 */ /* 0x0003e20000100800 */
[----:B------:R-:W-:-:S03]  /*302f0*/  IMAD R94, R94, UR9, RZ ;  /* 0x000000095e5e7c24 */ /* 0x000fc6000f8e02ff */
[----:B------:R3:W-:Y:S01]  /*30300*/  STL [R1+0x17f4], R4 ;  /* 0x0017f40401007387 */ /* 0x0007e20000100800 */
[----:B0-----:R-:W-:Y:S02]  /*30310*/  IADD3 R6, P2, R92, R3, RZ ;  /* 0x000000035c067210 */ /* 0x001fe40007f5e0ff */
[----:B-1----:R-:W-:-:S03]  /*30320*/  LEA.HI.X.SX32 R5, R86, R2, 0x1, P1 ;  /* 0x0000000256057211 */ /* 0x002fc600008f0eff */
[----:B------:R0:W-:Y:S01]  /*30330*/  STL [R1+0x1830], R6 ;  /* 0x0018300601007387 */ /* 0x0001e20000100800 */
[----:B---3--:R-:W-:-:S03]  /*30340*/  IADD3 R4, P1, R93, R3, RZ ;  /* 0x000000035d047210 */ /* 0x008fc60007f3e0ff */
[----:B------:R1:W-:Y:S01]  /*30350*/  STL [R1+0x17fc], R5 ;  /* 0x0017fc0501007387 */ /* 0x0003e20000100800 */
[----:B------:R-:W-:-:S03]  /*30360*/  IMAD R95, R95, UR9, RZ ;  /* 0x000000095f5f7c24 */ /* 0x000fc6000f8e02ff */
[----:B------:R3:W-:Y:S01]  /*30370*/  STL [R1+0x1838], R4 ;  /* 0x0018380401007387 */ /* 0x0007e20000100800 */
[----:B0-----:R-:W-:Y:S01]  /*30380*/  LEA.HI.X.SX32 R6, R87, R2, 0x1, P0 ;  /* 0x0000000257067211 */ /* 0x001fe200000f0eff */
[----:B------:R-:W-:Y:S01]  /*30390*/  IMAD R96, R96, UR9, RZ ;  /* 0x0000000960607c24 */ /* 0x000fe2000f8e02ff */
[----:B-1----:R-:W-:-:S03]  /*303a0*/  IADD3 R5, P0, R94, R3, RZ ;  /* 0x000000035e057210 */ /* 0x002fc60007f1e0ff */
        /* <DEDUP_REMOVED lines=785> */
[-C--:B0-----:R-:W-:Y:S01]  /*334c0*/  IADD3 R6, P4, R80, R3.reuse, RZ ;  /* 0x0000000350067210 */ /* 0x081fe20007f9e0ff */
[----:B------:R-:W0:Y:S01]  /*334d0*/  S2R R79, SR_TID.X ;  /* 0x00000000004f7919 */ /* 0x000e220000002100 */
[----:B-1----:R-:W-:Y:S02]  /*334e0*/  LEA.HI.X.SX32 R5, R246, R2, 0x1, P3 ;  /* 0x00000002f6057211 */ /* 0x002fe400018f0eff */
[----:B---3--:R-:W-:Y:S01]  /*334f0*/  IADD3 R4, P3, R82, R3, RZ ;  /* 0x0000000352047210 */ /* 0x008fe20007f7e0ff */
[----:B------:R1:W-:Y:S01]  /*33500*/  STL [R1+0x1d1c], R6 ;  /* 0x001d1c0601007387 */ /* 0x0003e20000100800 */
[----:B------:R-:W-:-:S03]  /*33510*/  IMAD R83, R83, UR9, RZ ;  /* 0x0000000953537c24 */ /* 0x000fc6000f8e02ff */
[----:B------:R3:W-:Y:S01]  /*33520*/  STL [R1+0x1cf4], R5 ;  /* 0x001cf40501007387 */ /* 0x0007e20000100800 */
[----:B------:R-:W-:-:S03]  /*33530*/  IMAD R125, R125, UR9, RZ ;  /* 0x000000097d7d7c24 */ /* 0x000fc6000f8e02ff */
[----:B------:R4:W-:Y:S01]  /*33540*/  STL [R1+0x1d28], R4 ;  /* 0x001d280401007387 */ /* 0x0009e20000100800 */
[----:B-1----:R-:W-:Y:S02]  /*33550*/  LEA.HI.X.SX32 R6, R247, R2, 0x1, P2 ;  /* 0x00000002f7067211 */ /* 0x002fe400010f0eff */
[----:B---3--:R-:W-:-:S03]  /*33560*/  IADD3 R5, P2, R81, R3, RZ ;  /* 0x0000000351057210 */ /* 0x008fc60007f5e0ff */
[----:B------:R1:W-:Y:S01]  /*33570*/  STL [R1+0x1cfc], R6 ;  /* 0x001cfc0601007387 */ /* 0x0003e20000100800 */
[----:B----4-:R-:W-:-:S03]  /*33580*/  LEA.HI.X.SX32 R4, R248, R2, 0x1, P1 ;  /* 0x00000002f8047211 */ /* 0x010fc600008f0eff */
[----:B------:R3:W-:Y:S04]  /*33590*/  STL [R1+0x1d20], R5 ;  /* 0x001d200501007387 */ /* 0x0007e80000100800 */
[----:B------:R4:W-:Y:S01]  /*335a0*/  STL [R1+0x1d04], R4 ;  /* 0x001d040401007387 */ /* 0x0009e20000100800 */
[----:B-1----:R-:W-:Y:S02]  /*335b0*/  IADD3 R6, P1, R83, R3, RZ ;  /* 0x0000000353067210 */ /* 0x002fe40007f3e0ff */
[----:B---3--:R-:W-:-:S03]  /*335c0*/  LEA.HI.X.SX32 R5, R249, R2, 0x1, P0 ;  /* 0x00000002f9057211 */ /* 0x008fc600000f0eff */
[----:B------:R-:W-:Y:S01]  /*335d0*/  STL [R1+0x1d24], R6 ;  /* 0x001d240601007387 */ /* 0x000fe20000100800 */
[----:B----4-:R-:W-:Y:S02]  /*335e0*/  IADD3 R4, P0, R125, R3, RZ ;  /* 0x000000037d047210 */ /* 0x010fe40007f1e0ff */
[-C--:B------:R-:W-:Y:S01]  /*335f0*/  LEA.HI.X.SX32 R3, R250, R2.reuse, 0x1, P6 ;  /* 0x00000002fa037211 */ /* 0x080fe200030f0eff */
[----:B------:R-:W-:Y:S04]  /*33600*/  STL [R1+0x1d0c], R5 ;  /* 0x001d0c0501007387 */ /* 0x000fe80000100800 */
[----:B------:R1:W-:Y:S04]  /*33610*/  STL [R1+0x1124], R4 ;  /* 0x0011240401007387 */ /* 0x0003e80000100800 */
[----:B------:R3:W-:Y:S01]  /*33620*/  STL [R1+0x1110], R3 ;  /* 0x0011100301007387 */ /* 0x0007e20000100800 */
[----:B-1----:R-:W-:-:S02]  /*33630*/  LEA.HI.X.SX32 R4, R251, R2, 0x1, P5 ;  /* 0x00000002fb047211 */ /* 0x002fc400028f0eff */
[----:B---3--:R-:W-:-:S03]  /*33640*/  LEA.HI.X.SX32 R3, R80, R2, 0x1, P4 ;  /* 0x0000000250037211 */ /* 0x008fc600020f0eff */
[----:B------:R1:W-:Y:S01]  /*33650*/  STL [R1+0x1114], R4 ;  /* 0x0011140401007387 */ /* 0x0003e20000100800 */
[----:B------:R-:W-:-:S03]  /*33660*/  LEA.HI.X.SX32 R5, R82, R2, 0x1, P3 ;  /* 0x0000000252057211 */ /* 0x000fc600018f0eff */
[----:B------:R3:W-:Y:S01]  /*33670*/  STL [R1+0x1118], R3 ;  /* 0x0011180301007387 */ /* 0x0007e20000100800 */
[----:B--2---:R-:W-:Y:S02]  /*33680*/  IADD3 R10, P6, R0, UR10, RZ ;  /* 0x0000000a000a7c10 */ /* 0x004fe4000ffde0ff */
[-C--:B-1----:R-:W-:Y:S01]  /*33690*/  LEA.HI.X.SX32 R4, R81, R2.reuse, 0x1, P2 ;  /* 0x0000000251047211 */ /* 0x082fe200010f0eff */
[----:B------:R-:W-:Y:S01]  /*336a0*/  STL [R1+0x1128], R5 ;  /* 0x0011280501007387 */ /* 0x000fe20000100800 */
[----:B---3--:R-:W-:-:S03]  /*336b0*/  LEA.HI.X.SX32 R3, R83, R2, 0x1, P1 ;  /* 0x0000000253037211 */ /* 0x008fc600008f0eff */
[----:B------:R-:W-:Y:S01]  /*336c0*/  STL [R1+0x111c], R4 ;  /* 0x00111c0401007387 */ /* 0x000fe20000100800 */
[----:B------:R-:W-:-:S03]  /*336d0*/  LEA.HI.X.SX32 R2, R125, R2, 0x1, P0 ;  /* 0x000000027d027211 */ /* 0x000fc600000f0eff */
[----:B------:R0:W-:Y:S01]  /*336e0*/  STL [R1+0x1120], R3 ;  /* 0x0011200301007387 */ /* 0x0001e20000100800 */
[----:B------:R-:W-:-:S03]  /*336f0*/  LEA.HI.X.SX32 R9, R0, UR11, 0x1, P6 ;  /* 0x0000000b00097c11 */ /* 0x000fc6000b0f0eff */
[----:B------:R1:W5:Y:S01]  /*33700*/  LDL.LU R0, [R1+0x1d58] ;  /* 0x001d580001007983 */ /* 0x0003620000300800 */
[----:B0-----:R-:W-:-:S03]  /*33710*/  IMAD.SHL.U32 R3, R79, 0x10, RZ ;  /* 0x000000104f037824 */ /* 0x001fc600078e00ff */
[----:B------:R0:W-:Y:S04]  /*33720*/  STL [R1+0xd14], R2 ;  /* 0x000d140201007387 */ /* 0x0001e80000100800 */
[----:B------:R2:W-:Y:S04]  /*33730*/  STL [R1+0x1d50], R3 ;  /* 0x001d500301007387 */ /* 0x0005e80000100800 */
[----:B------:R-:W-:Y:S01]  /*33740*/  STL [R1+0x930], RZ ;  /* 0x000930ff01007387 */ /* 0x000fe20000100800 */
[----:B0-----:R-:W0:Y:S03]  /*33750*/  LDC R2, c[0x0][0x238] ;  /* 0x00008e00ff027b82 */ /* 0x001e260000000800 */
[----:B------:R-:W-:Y:S04]  /*33760*/  STL [R1+0x400], RZ ;  /* 0x000400ff01007387 */ /* 0x000fe80000100800 */
        /* <DEDUP_REMOVED lines=255> */
[----:B------:R-:W-:Y:S04]  /*34760*/  STL [R1], RZ ;  /* 0x000000ff01007387 */ /* 0x000fe80000100800 */
        /* <DEDUP_REMOVED lines=126> */
[----:B------:R-:W-:Y:S01]  /*34f50*/  STL [R1+0x1fc], RZ ;  /* 0x0001fcff01007387 */ /* 0x000fe20000100800 */
[----:B------:R-:W-:Y:S01]  /*34f60*/  UIADD3 UR10, UR4, 0x10000, URZ ;  /* 0x00010000040a7890 */ /* 0x000fe2000fffe03f */
[----:B------:R-:W-:-:S02]  /*34f70*/  LOP3.LUT R252, R79, 0x7f, RZ, 0xc0, !PT ;  /* 0x0000007f4ffc7812 */ /* 0x000fc400078ec0ff */
[----:B------:R-:W-:Y:S02]  /*34f80*/  CS2R R24, SRZ ;  /* 0x0000000000187805 */ /* 0x000fe4000001ff00 */
[----:B------:R-:W-:Y:S02]  /*34f90*/  CS2R R26, SRZ ;  /* 0x00000000001a7805 */ /* 0x000fe4000001ff00 */
[----:B------:R-:W-:Y:S02]  /*34fa0*/  CS2R R28, SRZ ;  /* 0x00000000001c7805 */ /* 0x000fe4000001ff00 */
[----:B------:R-:W-:Y:S02]  /*34fb0*/  CS2R R30, SRZ ;  /* 0x00000000001e7805 */ /* 0x000fe4000001ff00 */
[----:B------:R-:W-:Y:S02]  /*34fc0*/  CS2R R32, SRZ ;  /* 0x0000000000207805 */ /* 0x000fe4000001ff00 */
[----:B------:R-:W-:-:S02]  /*34fd0*/  CS2R R34, SRZ ;  /* 0x0000000000227805 */ /* 0x000fc4000001ff00 */
[----:B------:R-:W-:Y:S02]  /*34fe0*/  CS2R R36, SRZ ;  /* 0x0000000000247805 */ /* 0x000fe4000001ff00 */
[----:B------:R-:W-:Y:S02]  /*34ff0*/  CS2R R38, SRZ ;  /* 0x0000000000267805 */ /* 0x000fe4000001ff00 */
[----:B------:R-:W-:Y:S02]  /*35000*/  CS2R R40, SRZ ;  /* 0x0000000000287805 */ /* 0x000fe4000001ff00 */
[----:B------:R-:W-:Y:S02]  /*35010*/  CS2R R42, SRZ ;  /* 0x00000000002a7805 */ /* 0x000fe4000001ff00 */
[----:B------:R-:W-:Y:S02]  /*35020*/  CS2R R44, SRZ ;  /* 0x00000000002c7805 */ /* 0x000fe4000001ff00 */
[----:B------:R-:W-:-:S02]  /*35030*/  CS2R R46, SRZ ;  /* 0x00000000002e7805 */ /* 0x000fc4000001ff00 */
[----:B------:R-:W-:Y:S02]  /*35040*/  CS2R R48, SRZ ;  /* 0x0000000000307805 */ /* 0x000fe4000001ff00 */
[----:B------:R-:W-:Y:S01]  /*35050*/  CS2R R50, SRZ ;  /* 0x0000000000327805 */ /* 0x000fe2000001ff00 */
[----:B------:R-:W-:Y:S01]  /*35060*/  USHF.R.U32.HI UR30, URZ, 0x4, UR4 ;  /* 0x000000043f1e7899 */ /* 0x000fe20008011604 */
[----:B------:R-:W-:Y:S01]  /*35070*/  UMOV UR8, URZ ;  /* 0x0000003f00087c82 */ /* 0x000fe20008000000 */
[----:B------:R-:W-:Y:S01]  /*35080*/  UMOV UR9, URZ ;  /* 0x0000003f00097c82 */ /* 0x000fe20008000000 */
[----:B------:R-:W-:Y:S02]  /*35090*/  USHF.L.U32 UR5, UR5, 0x7, URZ ;  /* 0x0000000705057899 */ /* 0x000fe4000800063f */
[----:B------:R-:W-:Y:S01]  /*350a0*/  USHF.R.U32.HI UR10, URZ, 0x4, UR10 ;  /* 0x000000043f0a7899 */ /* 0x000fe2000801160a */
[----:B------:R-:W3:Y:S01]  /*350b0*/  LDC R161, c[0x0][0x230] ;  /* 0x00008c00ffa17b82 */ /* 0x000ee20000000800 */
[----:B--2---:R-:W-:Y:S01]  /*350c0*/  LOP3.LUT R3, R3, 0x70, RZ, 0xc0, !PT ;  /* 0x0000007003037812 */ /* 0x004fe200078ec0ff */
[----:B------:R-:W-:Y:S01]  /*350d0*/  USGXT.U32 UR30, UR30, 0xe ;  /* 0x0000000e1e1e789a */ /* 0x000fe20008000000 */
[C---:B0-----:R-:W-:Y:S01]  /*350e0*/  IMAD R4, R2.reuse, 0x7f, RZ ;  /* 0x0000007f02047824 */ /* 0x041fe200078e02ff */
[----:B------:R-:W-:Y:S01]  /*350f0*/  USGXT.U32 UR28, UR10, 0xe ;  /* 0x0000000e0a1c789a */ /* 0x000fe20008000000 */
[----:B------:R-:W-:Y:S01]  /*35100*/  IMAD R5, R2, 0x7e, RZ ;  /* 0x0000007e02057824 */ /* 0x000fe200078e02ff */
[----:B------:R-:W-:Y:S01]  /*35110*/  UIADD3 UR14, UP0, UR30, 0x2, URZ ;  /* 0x000000021e0e7890 */ /* 0x000fe2000ff1e03f */
[----:B------:R-:W-:Y:S01]  /*35120*/  IMAD R3, R252, 0x80, R3 ;  /* 0x00000080fc037824 */ /* 0x000fe200078e0203 */
[----:B------:R-:W-:Y:S01]  /*35130*/  USHF.R.S32.HI UR44, URZ, 0x1f, UR5 ;  /* 0x0000001f3f2c7899 */ /* 0x000fe20008011405 */
[C---:B------:R-:W-:Y:S01]  /*35140*/  IMAD R6, R2.reuse, 0x7d, RZ ;  /* 0x0000007d02067824 */ /* 0x040fe200078e02ff */
[----:B------:R-:W-:Y:S01]  /*35150*/  UIADD3.X UR15, UR9, 0x40000040, URZ, UP0, !UPT ;  /* 0x40000040090f7890 */ /* 0x000fe200087fe43f */
[C---:B------:R-:W-:Y:S01]  /*35160*/  IMAD R7, R2.reuse, 0x7c, RZ ;  /* 0x0000007c02077824 */ /* 0x040fe200078e02ff */
[----:B------:R-:W-:Y:S01]  /*35170*/  STL [R1+0x1d2c], R3 ;  /* 0x001d2c0301007387 */ /* 0x000fe20000100800 */
[----:B------:R-:W-:Y:S01]  /*35180*/  UIADD3 UR12, UP0, UR28, 0x2, URZ ;  /* 0x000000021c0c7890 */ /* 0x000fe2000ff1e03f */
[C---:B------:R-:W-:Y:S01]  /*35190*/  IMAD R8, R2.reuse, 0x7b, RZ ;  /* 0x0000007b02087824 */ /* 0x040fe200078e02ff */
[----:B------:R-:W-:Y:S01]  /*351a0*/  UIADD3.64 UR18, UR14, 0x2, URZ ;  /* 0x000000020e127897 */ /* 0x000fe2000fffe03f */
[C---:B------:R-:W-:Y:S01]  /*351b0*/  IMAD R11, R2.reuse, 0x7a, RZ ;  /* 0x0000007a020b7824 */ /* 0x040fe200078e02ff */
[----:B------:R-:W-:Y:S01]  /*351c0*/  UIADD3.X UR13, UR8, 0x40000040, URZ, UP0, !UPT ;  /* 0x40000040080d7890 */ /* 0x000fe200087fe43f */
[C---:B------:R-:W-:Y:S01]  /*351d0*/  IMAD R12, R2.reuse, 0x79, RZ ;  /* 0x00000079020c7824 */ /* 0x040fe200078e02ff */
[----:B------:R-:W-:Y:S01]  /*351e0*/  UIADD3.64 UR22, UR14, 0x4, URZ ;  /* 0x000000040e167897 */ /* 0x000fe2000fffe03f */
[C---:B------:R-:W-:Y:S01]  /*351f0*/  IMAD R13, R2.reuse, 0x78, RZ ;  /* 0x00000078020d7824 */ /* 0x040fe200078e02ff */
[----:B------:R-:W-:Y:S01]  /*35200*/  UIADD3.64 UR10, UR14, 0x7fe, URZ ;  /* 0x000007fe0e0a7897 */ /* 0x000fe2000fffe03f */
[C---:B------:R-:W-:Y:S01]  /*35210*/  IMAD R14, R2.reuse, 0x77, RZ ;  /* 0x00000077020e7824 */ /* 0x040fe200078e02ff */
[----:B------:R-:W-:Y:S01]  /*35220*/  UIADD3.64 UR34, UR14, 0x800, URZ ;  /* 0x000008000e227897 */ /* 0x000fe2000fffe03f */
[----:B---3--:R-:W-:Y:S01]  /*35230*/  VIADD R161, R161, 0x7f ;  /* 0x0000007fa1a17836 */ /* 0x008fe20000000000 */
[----:B------:R-:W-:Y:S01]  /*35240*/  UIADD3.64 UR38, UR14, 0x802, URZ ;  /* 0x000008020e267897 */ /* 0x000fe2000fffe03f */
[C---:B------:R-:W-:Y:S01]  /*35250*/  IMAD R15, R2.reuse, 0x76, RZ ;  /* 0x00000076020f7824 */ /* 0x040fe200078e02ff */
[----:B------:R-:W-:Y:S01]  /*35260*/  UIADD3.64 UR42, UR14, 0x804, URZ ;  /* 0x000008040e2a7897 */ /* 0x000fe2000fffe03f */
[C---:B------:R-:W-:Y:S01]  /*35270*/  IMAD R16, R2.reuse, 0x75, RZ ;  /* 0x0000007502107824 */ /* 0x040fe200078e02ff */
[----:B------:R-:W-:Y:S01]  /*35280*/  SHF.R.S32.HI R160, RZ, 0x1f, R161 ;  /* 0x0000001fffa07819 */ /* 0x000fe200000114a1 */
[C---:B------:R-:W-:Y:S01]  /*35290*/  IMAD R17, R2.reuse, 0x74, RZ ;  /* 0x0000007402117824 */ /* 0x040fe200078e02ff */
[----:B------:R-:W-:Y:S01]  /*352a0*/  UIADD3.64 UR16, UR12, 0x2, URZ ;  /* 0x000000020c107897 */ /* 0x000fe2000fffe03f */
[----:B------:R-:W-:Y:S01]  /*352b0*/  IMAD R18, R2, 0x73, RZ ;  /* 0x0000007302127824 */ /* 0x000fe200078e02ff */
[----:B------:R-:W-:Y:S01]  /*352c0*/  LEA.HI R160, R160, R161, RZ, 0x7 ;  /* 0x000000a1a0a07211 */ /* 0x000fe200078f38ff */
[C---:B------:R-:W-:Y:S01]  /*352d0*/  IMAD R19, R2.reuse, 0x72, RZ ;  /* 0x0000007202137824 */ /* 0x040fe200078e02ff */
[----:B------:R-:W-:Y:S01]  /*352e0*/  UIADD3.64 UR20, UR12, 0x4, URZ ;  /* 0x000000040c147897 */ /* 0x000fe2000fffe03f */
[C---:B------:R-:W-:Y:S01]  /*352f0*/  IMAD R20, R2.reuse, 0x71, RZ ;  /* 0x0000007102147824 */ /* 0x040fe200078e02ff */
[----:B------:R-:W-:Y:S01]  /*35300*/  SHF.R.S32.HI R160, RZ, 0x7, R160 ;  /* 0x00000007ffa07819 */ /* 0x000fe200000114a0 */
[C---:B------:R-:W-:Y:S01]  /*35310*/  IMAD R21, R2.reuse, 0x70, RZ ;  /* 0x0000007002157824 */ /* 0x040fe200078e02ff */
[----:B------:R-:W-:Y:S01]  /*35320*/  UIADD3.64 UR24, UR12, 0x1fe, URZ ;  /* 0x000001fe0c187897 */ /* 0x000fe2000fffe03f */
[C---:B------:R-:W-:Y:S01]  /*35330*/  IMAD R22, R2.reuse, 0x6f, RZ ;  /* 0x0000006f02167824 */ /* 0x040fe200078e02ff */
[----:B------:R-:W-:Y:S01]  /*35340*/  UIADD3.64 UR56, UR12, 0x200, URZ ;  /* 0x000002000c387897 */ /* 0x000fe2000fffe03f */
[C---:B------:R-:W-:Y:S01]  /*35350*/  IMAD R23, R2.reuse, 0x6e, RZ ;  /* 0x0000006e02177824 */ /* 0x040fe200078e02ff */
[----:B------:R-:W-:Y:S01]  /*35360*/  UIADD3.64 UR52, UR12, 0x202, URZ ;  /* 0x000002020c347897 */ /* 0x000fe2000fffe03f */
[----:B------:R-:W-:-:S02]  /*35370*/  IMAD R52, R2, 0x6d, RZ ;  /* 0x0000006d02347824 */ /* 0x000fc400078e02ff */
[C---:B------:R-:W-:Y:S02]  /*35380*/  IMAD R53, R2.reuse, 0x6c, RZ ;  /* 0x0000006c02357824 */ /* 0x040fe400078e02ff */
[C---:B------:R-:W-:Y:S02]  /*35390*/  IMAD R54, R2.reuse, 0x6b, RZ ;  /* 0x0000006b02367824 */ /* 0x040fe400078e02ff */
[C---:B------:R-:W-:Y:S02]  /*353a0*/  IMAD R55, R2.reuse, 0x6a, RZ ;  /* 0x0000006a02377824 */ /* 0x040fe400078e02ff */
[C---:B------:R-:W-:Y:S02]  /*353b0*/  IMAD R56, R2.reuse, 0x69, RZ ;  /* 0x0000006902387824 */ /* 0x040fe400078e02ff */
[C---:B------:R-:W-:Y:S02]  /*353c0*/  IMAD R57, R2.reuse, 0x68, RZ ;  /* 0x0000006802397824 */ /* 0x040fe400078e02ff */
        /* <DEDUP_REMOVED lines=39> */
[C---:B------:R-:W-:Y:S02]  /*35640*/  IMAD.SHL.U32 R97, R2.reuse, 0x40, RZ ;  /* 0x0000004002617824 */ /* 0x040fe400078e00ff */
        /* <DEDUP_REMOVED lines=31> */
[C---:B------:R-:W-:Y:S02]  /*35840*/  IMAD.SHL.U32 R129, R2.reuse, 0x20, RZ ;  /* 0x0000002002817824 */ /* 0x040fe400078e00ff */
        /* <DEDUP_REMOVED lines=27> */
[C---:B------:R-:W-:Y:S02]  /*35a00*/  IMAD.SHL.U32 R157, R2.reuse, 0x4, RZ ;  /* 0x00000004029d7824 */ /* 0x040fe400078e00ff */
[C---:B------:R-:W-:Y:S02]  /*35a10*/  IMAD R158, R2.reuse, 0x3, RZ ;  /* 0x00000003029e7824 */ /* 0x040fe400078e02ff */
[C---:B------:R-:W-:Y:S02]  /*35a20*/  IMAD.SHL.U32 R159, R2.reuse, 0x2, RZ ;  /* 0x00000002029f7824 */ /* 0x040fe400078e00ff */
[----:B------:R-:W-:Y:S01]  /*35a30*/  IMAD.SHL.U32 R189, R2, 0x80, RZ ;  /* 0x0000008002bd7824 */ /* 0x000fe200078e00ff */
[-C--:B------:R-:W-:Y:S01]  /*35a40*/  IADD3 R162, P3, R4, R10.reuse, RZ ;  /* 0x0000000a04a27210 */ /* 0x080fe20007f7e0ff */
[----:B------:R-:W-:Y:S01]  /*35a50*/  UIADD3.64 UR48, UR12, 0x204, URZ ;  /* 0x000002040c307897 */ /* 0x000fe2000fffe03f */
[-C--:B------:R-:W-:Y:S01]  /*35a60*/  IADD3 R160, P4, R5, R10.reuse, RZ ;  /* 0x0000000a05a07210 */ /* 0x080fe20007f9e0ff */
[----:B------:R-:W-:Y:S01]  /*35a70*/  UMOV UR31, 0x40000040 ;  /* 0x40000040001f7882 */ /* 0x000fe20000000000 */
[----:B------:R-:W-:Y:S01]  /*35a80*/  IADD3 R161, P5, R6, R10, RZ ;  /* 0x0000000a06a17210 */ /* 0x000fe20007fbe0ff */
[----:B------:R0:W-:Y:S01]  /*35a90*/  STL [R1+0xd1c], R162 ;  /* 0x000d1ca201007387 */ /* 0x0001e20000100800 */
[----:B------:R-:W-:-:S03]  /*35aa0*/  UMOV UR29, 0x40000040 ;  /* 0x40000040001d7882 */ /* 0x000fc60000000000 */
[----:B------:R2:W-:Y:S04]  /*35ab0*/  STL [R1+0xd24], R160 ;  /* 0x000d24a001007387 */ /* 0x0005e80000100800 */
[----:B------:R3:W-:Y:S01]  /*35ac0*/  STL [R1+0xd2c], R161 ;  /* 0x000d2ca101007387 */ /* 0x0007e20000100800 */
[-C--:B0-----:R-:W-:Y:S02]  /*35ad0*/  IADD3 R162, P6, R7, R10.reuse, RZ ;  /* 0x0000000a07a27210 */ /* 0x081fe40007fde0ff */
[----:B--2---:R-:W-:-:S03]  /*35ae0*/  IADD3 R160, P0, R8, R10, RZ ;  /* 0x0000000a08a07210 */ /* 0x004fc60007f1e0ff */
[----:B------:R0:W-:Y:S01]  /*35af0*/  STL [R1+0xd34], R162 ;  /* 0x000d34a201007387 */ /* 0x0001e20000100800 */
[----:B---3--:R-:W-:-:S03]  /*35b00*/  IADD3 R161, P1, R11, R10, RZ ;  /* 0x0000000a0ba17210 */ /* 0x008fc60007f3e0ff */
[----:B------:R2:W-:Y:S04]  /*35b10*/  STL [R1+0xd3c], R160 ;  /* 0x000d3ca001007387 */ /* 0x0005e80000100800 */
[----:B------:R3:W-:Y:S01]  /*35b20*/  STL [R1+0xd44], R161 ;  /* 0x000d44a101007387 */ /* 0x0007e20000100800 */
[----:B0-----:R-:W-:Y:S02]  /*35b30*/  IADD3 R162, P2, R12, R10, RZ ;  /* 0x0000000a0ca27210 */ /* 0x001fe40007f5e0ff */
[----:B--2---:R-:W-:-:S03]  /*35b40*/  LEA.HI.X.SX32 R160, R4, R9, 0x1, P3 ;  /* 0x0000000904a07211 */ /* 0x004fc600018f0eff */
[----:B------:R-:W-:Y:S01]  /*35b50*/  STL [R1+0xd4c], R162 ;  /* 0x000d4ca201007387 */ /* 0x000fe20000100800 */
[-C--:B------:R-:W-:Y:S02]  /*35b60*/  LEA.HI.X.SX32 R4, R5, R9.reuse, 0x1, P4 ;  /* 0x0000000905047211 */ /* 0x080fe400020f0eff */
[-C--:B---3--:R-:W-:Y:S01]  /*35b70*/  IADD3 R161, P3, R13, R10.reuse, RZ ;  /* 0x0000000a0da17210 */ /* 0x088fe20007f7e0ff */
[----:B------:R0:W-:Y:S01]  /*35b80*/  STL [R1+0xd18], R160 ;  /* 0x000d18a001007387 */ /* 0x0001e20000100800 */
[-C--:B------:R-:W-:Y:S02]  /*35b90*/  LEA.HI.X.SX32 R5, R6, R9.reuse, 0x1, P5 ;  /* 0x0000000906057211 */ /* 0x080fe400028f0eff */
[----:B------:R-:W-:Y:S01]  /*35ba0*/  LEA.HI.X.SX32 R6, R7, R9, 0x1, P6 ;  /* 0x0000000907067211 */ /* 0x000fe200030f0eff */
[----:B------:R-:W-:Y:S04]  /*35bb0*/  STL [R1+0xd54], R161 ;  /* 0x000d54a101007387 */ /* 0x000fe80000100800 */
[----:B------:R2:W-:Y:S01]  /*35bc0*/  STL [R1+0xd20], R4 ;  /* 0x000d200401007387 */ /* 0x0005e20000100800 */
[----:B0-----:R-:W-:-:S05]  /*35bd0*/  IADD3 R160, P4, R14, R10, RZ ;  /* 0x0000000a0ea07210 */ /* 0x001fca0007f9e0ff */
[----:B------:R-:W-:Y:S01]  /*35be0*/  STL [R1+0xd5c], R160 ;  /* 0x000d5ca001007387 */ /* 0x000fe20000100800 */
[----:B--2---:R-:W-:-:S03]  /*35bf0*/  IADD3 R4, P5, R15, R10, RZ ;  /* 0x0000000a0f047210 */ /* 0x004fc60007fbe0ff */
[----:B------:R0:W-:Y:S04]  /*35c00*/  STL [R1+0xd28], R5 ;  /* 0x000d280501007387 */ /* 0x0001e80000100800 */
[----:B------:R2:W-:Y:S04]  /*35c10*/  STL [R1+0xd64], R4 ;  /* 0x000d640401007387 */ /* 0x0005e80000100800 */
[----:B------:R3:W-:Y:S01]  /*35c20*/  STL [R1+0xd30], R6 ;  /* 0x000d300601007387 */ /* 0x0007e20000100800 */
[----:B0-----:R-:W-:Y:S02]  /*35c30*/  IADD3 R5, P6, R16, R10, RZ ;  /* 0x0000000a10057210 */ /* 0x001fe40007fde0ff */
[----:B--2---:R-:W-:-:S03]  /*35c40*/  LEA.HI.X.SX32 R4, R8, R9, 0x1, P0 ;  /* 0x0000000908047211 */ /* 0x004fc600000f0eff */
[----:B------:R0:W-:Y:S01]  /*35c50*/  STL [R1+0xd6c], R5 ;  /* 0x000d6c0501007387 */ /* 0x0001e20000100800 */
[----:B------:R-:W-:Y:S02]  /*35c60*/  SHF.R.S32.HI R8, RZ, 0x1f, R189 ;  /* 0x0000001fff087819 */ /* 0x000fe400000114bd */
[-C--:B---3--:R-:W-:Y:S01]  /*35c70*/  IADD3 R6, P0, R17, R10.reuse, RZ ;  /* 0x0000000a11067210 */ /* 0x088fe20007f1e0ff */
[----:B------:R2:W-:Y:S04]  /*35c80*/  STL [R1+0xd38], R4 ;  /* 0x000d380401007387 */ /* 0x0005e80000100800 */
[----:B------:R3:W-:Y:S01]  /*35c90*/  STL [R1+0xd74], R6 ;  /* 0x000d740601007387 */ /* 0x0007e20000100800 */
[----:B0-----:R-:W-:Y:S02]  /*35ca0*/  LEA.HI.X.SX32 R5, R11, R9, 0x1, P1 ;  /* 0x000000090b057211 */ /* 0x001fe400008f0eff */
[----:B--2---:R-:W-:-:S03]  /*35cb0*/  IADD3 R4, P1, R18, R10, RZ ;  /* 0x0000000a12047210 */ /* 0x004fc60007f3e0ff */
[----:B------:R0:W-:Y:S01]  /*35cc0*/  STL [R1+0xd40], R5 ;  /* 0x000d400501007387 */ /* 0x0001e20000100800 */
[----:B---3--:R-:W-:-:S03]  /*35cd0*/  LEA.HI.X.SX32 R6, R12, R9, 0x1, P2 ;  /* 0x000000090c067211 */ /* 0x008fc600010f0eff */
[----:B------:R2:W-:Y:S04]  /*35ce0*/  STL [R1+0xd7c], R4 ;  /* 0x000d7c0401007387 */ /* 0x0005e80000100800 */
[----:B------:R3:W-:Y:S01]  /*35cf0*/  STL [R1+0xd48], R6 ;  /* 0x000d480601007387 */ /* 0x0007e20000100800 */
[----:B0-----:R-:W-:Y:S02]  /*35d00*/  IADD3 R5, P2, R19, R10, RZ ;  /* 0x0000000a13057210 */ /* 0x001fe40007f5e0ff */
[----:B--2---:R-:W-:-:S03]  /*35d10*/  LEA.HI.X.SX32 R4, R13, R9, 0x1, P3 ;  /* 0x000000090d047211 */ /* 0x004fc600018f0eff */
[----:B------:R0:W-:Y:S01]  /*35d20*/  STL [R1+0xd84], R5 ;  /* 0x000d840501007387 */ /* 0x0001e20000100800 */
[----:B---3--:R-:W-:-:S03]  /*35d30*/  IADD3 R6, P3, R20, R10, RZ ;  /* 0x0000000a14067210 */ /* 0x008fc60007f7e0ff */
        /* <DEDUP_REMOVED lines=47> */
[----:B------:R-:W-:Y:S02]  /*36030*/  CS2R R52, SRZ ;  /* 0x0000000000347805 */ /* 0x000fe4000001ff00 */
[-C--:B---3--:R-:W-:Y:S01]  /*36040*/  IADD3 R6, P1, R60, R10.reuse, RZ ;  /* 0x0000000a3c067210 */ /* 0x088fe20007f3e0ff */
[----:B------:R2:W-:Y:S04]  /*36050*/  STL [R1+0xdb0], R4 ;  /* 0x000db00401007387 */ /* 0x0005e80000100800 */
[----:B------:R3:W-:Y:S01]  /*36060*/  STL [R1+0xdec], R6 ;  /* 0x000dec0601007387 */ /* 0x0007e20000100800 */
[----:B0-----:R-:W-:Y:S02]  /*36070*/  LEA.HI.X.SX32 R5, R54, R9, 0x1, P2 ;  /* 0x0000000936057211 */ /* 0x001fe400010f0eff */
[----:B--2---:R-:W-:-:S03]  /*36080*/  IADD3 R4, P2, R61, R10, RZ ;  /* 0x0000000a3d047210 */ /* 0x004fc60007f5e0ff */
[----:B------:R0:W-:Y:S01]  /*36090*/  STL [R1+0xdb8], R5 ;  /* 0x000db80501007387 */ /* 0x0001e20000100800 */
[----:B---3--:R-:W-:-:S03]  /*360a0*/  LEA.HI.X.SX32 R6, R55, R9, 0x1, P3 ;  /* 0x0000000937067211 */ /* 0x008fc600018f0eff */
[----:B------:R2:W-:Y:S01]  /*360b0*/  STL [R1+0xdf4], R4 ;  /* 0x000df40401007387 */ /* 0x0005e20000100800 */
[----:B------:R-:W-:-:S03]  /*360c0*/  CS2R R54, SRZ ;  /* 0x0000000000367805 */ /* 0x000fc6000001ff00 */
[----:B------:R3:W-:Y:S01]  /*360d0*/  STL [R1+0xdc0], R6 ;  /* 0x000dc00601007387 */ /* 0x0007e20000100800 */
[----:B0-----:R-:W-:Y:S02]  /*360e0*/  IADD3 R5, P3, R62, R10, RZ ;  /* 0x0000000a3e057210 */ /* 0x001fe40007f7e0ff */
[----:B--2---:R-:W-:-:S03]  /*360f0*/  LEA.HI.X.SX32 R4, R56, R9, 0x1, P4 ;  /* 0x0000000938047211 */ /* 0x004fc600020f0eff */
[----:B------:R0:W-:Y:S01]  /*36100*/  STL [R1+0xdfc], R5 ;  /* 0x000dfc0501007387 */ /* 0x0001e20000100800 */
[----:B---3--:R-:W-:-:S03]  /*36110*/  IADD3 R6, P4, R63, R10, RZ ;  /* 0x0000000a3f067210 */ /* 0x008fc60007f9e0ff */
[----:B------:R2:W-:Y:S04]  /*36120*/  STL [R1+0xdc8], R4 ;  /* 0x000dc80401007387 */ /* 0x0005e80000100800 */
[----:B------:R3:W-:Y:S01]  /*36130*/  STL [R1+0xe04], R6 ;  /* 0x000e040601007387 */ /* 0x0007e20000100800 */
[-C--:B0-----:R-:W-:Y:S02]  /*36140*/  LEA.HI.X.SX32 R5, R57, R9.reuse, 0x1, P5 ;  /* 0x0000000939057211 */ /* 0x081fe400028f0eff */
[----:B------:R-:W-:Y:S02]  /*36150*/  CS2R R56, SRZ ;  /* 0x0000000000387805 */ /* 0x000fe4000001ff00 */
[----:B--2---:R-:W-:Y:S01]  /*36160*/  IADD3 R4, P5, R64, R10, RZ ;  /* 0x0000000a40047210 */ /* 0x004fe20007fbe0ff */
        /* <DEDUP_REMOVED lines=433> */
[----:B------:R2:W-:Y:S01]  /*37c80*/  STL [R1+0x110c], R4 ;  /* 0x00110c0401007387 */ /* 0x0005e20000100800 */
[----:B------:R-:W-:-:S03]  /*37c90*/  LEA.HI.X.SX32 R2, R2, R9, 0x1, P3 ;  /* 0x0000000902027211 */ /* 0x000fc600018f0eff */
[----:B------:R3:W-:Y:S01]  /*37ca0*/  STL [R1+0x10d8], R6 ;  /* 0x0010d80601007387 */ /* 0x0007e20000100800 */
[-C--:B0-----:R-:W-:Y:S02]  /*37cb0*/  LEA.HI.X.SX32 R5, R155, R9.reuse, 0x1, P5 ;  /* 0x000000099b057211 */ /* 0x081fe400028f0eff */
[----:B--2---:R-:W-:-:S03]  /*37cc0*/  LEA.HI.X.SX32 R4, R156, R9, 0x1, P6 ;  /* 0x000000099c047211 */ /* 0x004fc600030f0eff */
[----:B------:R0:W-:Y:S01]  /*37cd0*/  STL [R1+0x10e0], R5 ;  /* 0x0010e00501007387 */ /* 0x0001e20000100800 */
[----:B---3--:R-:W-:-:S03]  /*37ce0*/  LEA.HI.X.SX32 R6, R157, R9, 0x1, P0 ;  /* 0x000000099d067211 */ /* 0x008fc600000f0eff */
[----:B------:R2:W-:Y:S04]  /*37cf0*/  STL [R1+0x10e8], R4 ;  /* 0x0010e80401007387 */ /* 0x0005e80000100800 */
[----:B------:R-:W-:Y:S01]  /*37d00*/  STL [R1+0x10f0], R6 ;  /* 0x0010f00601007387 */ /* 0x000fe20000100800 */
[-C--:B0-----:R-:W-:Y:S02]  /*37d10*/  LEA.HI.X.SX32 R5, R158, R9.reuse, 0x1, P1 ;  /* 0x000000099e057211 */ /* 0x081fe400008f0eff */
[----:B--2---:R-:W-:-:S03]  /*37d20*/  LEA.HI.X.SX32 R4, R159, R9, 0x1, P2 ;  /* 0x000000099f047211 */ /* 0x004fc600010f0eff */
[----:B------:R0:W-:Y:S04]  /*37d30*/  STL [R1+0x10f8], R5 ;  /* 0x0010f80501007387 */ /* 0x0001e80000100800 */
[----:B------:R2:W-:Y:S04]  /*37d40*/  STL [R1+0x1100], R4 ;  /* 0x0011000401007387 */ /* 0x0005e80000100800 */
[----:B------:R3:W-:Y:S01]  /*37d50*/  STL [R1+0x1108], R2 ;  /* 0x0011080201007387 */ /* 0x0007e20000100800 */
[C---:B0-----:R-:W-:Y:S02]  /*37d60*/  LOP3.LUT R5, R3.reuse, 0x20, RZ, 0x3c, !PT ;  /* 0x0000002003057812 */ /* 0x041fe400078e3cff */
[----:B--2---:R-:W-:-:S02]  /*37d70*/  LOP3.LUT R4, R3, 0x30, RZ, 0x3c, !PT ;  /* 0x0000003003047812 */ /* 0x004fc400078e3cff */
[----:B---3--:R-:W-:-:S05]  /*37d80*/  LOP3.LUT R2, R3, 0x10, RZ, 0x3c, !PT ;  /* 0x0000001003027812 */ /* 0x008fca00078e3cff */
[----:B------:R0:W-:Y:S04]  /*37d90*/  STL [R1+0x1d4c], R2 ;  /* 0x001d4c0201007387 */ /* 0x0001e80000100800 */
[----:B------:R2:W-:Y:S04]  /*37da0*/  STL [R1+0x1d48], R5 ;  /* 0x001d480501007387 */ /* 0x0005e80000100800 */
[----:B------:R3:W-:Y:S01]  /*37db0*/  STL [R1+0x1d44], R4 ;  /* 0x001d440401007387 */ /* 0x0007e20000100800 */
[C---:B0-----:R-:W-:Y:S02]  /*37dc0*/  LOP3.LUT R2, R3.reuse, 0x40, RZ, 0x3c, !PT ;  /* 0x0000004003027812 */ /* 0x041fe400078e3cff */
[----:B--2---:R-:W-:-:S03]  /*37dd0*/  LOP3.LUT R5, R3, 0x50, RZ, 0x3c, !PT ;  /* 0x0000005003057812 */ /* 0x004fc600078e3cff */
[----:B------:R0:W-:Y:S01]  /*37de0*/  STL [R1+0x1d40], R2 ;  /* 0x001d400201007387 */ /* 0x0001e20000100800 */
[----:B---3--:R-:W-:-:S03]  /*37df0*/  LOP3.LUT R4, R3, 0x60, RZ, 0x3c, !PT ;  /* 0x0000006003047812 */ /* 0x008fc600078e3cff */
[----:B------:R1:W-:Y:S04]  /*37e00*/  STL [R1+0x1d3c], R5 ;  /* 0x001d3c0501007387 */ /* 0x0003e80000100800 */
[----:B------:R1:W-:Y:S01]  /*37e10*/  STL [R1+0x1d38], R4 ;  /* 0x001d380401007387 */ /* 0x0003e20000100800 */
[----:B0-----:R-:W-:-:S05]  /*37e20*/  LOP3.LUT R2, R3, 0x70, RZ, 0x3c, !PT ;  /* 0x0000007003027812 */ /* 0x001fca00078e3cff */
[----:B------:R1:W-:Y:S02]  /*37e30*/  STL [R1+0x1d34], R2 ;  /* 0x001d340201007387 */ /* 0x0003e40000100800 */
.L_x_2:
[----:B-1----:R-:W2:Y:S01]  /*37e40*/  LDL R4, [R1+0x930] ;  /* 0x0009300001047983 */ /* 0x002ea20000100800 */
[----:B0-----:R-:W2:Y:S03]  /*37e50*/  LDC R2, c[0x0][0x230] ;  /* 0x00008c00ff027b82 */ /* 0x001ea60000000800 */
        /* <DEDUP_REMOVED lines=213> */
[----:B------:R-:W-:Y:S04]  /*38bb0*/  STL [R1+0x2214], R28 ;  /* 0x0022141c01007387 */ /* 0x000fe80000100800 */
[----:B------:R-:W-:Y:S04]  /*38bc0*/  STL [R1+0x2210], R29 ;  /* 0x0022101d01007387 */ /* 0x000fe80000100800 */
[----:B------:R-:W-:Y:S04]  /*38bd0*/  STL [R1+0x2528], R29 ;  /* 0x0025281d01007387 */ /* 0x000fe80000100800 */
[----:B------:R0:W-:Y:S04]  /*38be0*/  STL [R1+0x220c], R26 ;  /* 0x00220c1a01007387 */ /* 0x0001e80000100800 */
[----:B0-----:R-:W4:Y:S04]  /*38bf0*/  LDL R26, [R1+0x1108] ;  /* 0x00110800011a7983 */ /* 0x001f280000100800 */
[----:B------:R-:W-:Y:S04]  /*38c00*/  STL [R1+0x2208], R27 ;  /* 0x0022081b01007387 */ /* 0x000fe80000100800 */
[----:B------:R-:W-:Y:S04]  /*38c10*/  STL [R1+0x2204], R24 ;  /* 0x0022041801007387 */ /* 0x000fe80000100800 */
[----:B------:R-:W-:Y:S04]  /*38c20*/  STL [R1+0x2200], R25 ;  /* 0x0022001901007387 */ /* 0x000fe80000100800 */
[----:B------:R-:W-:Y:S04]  /*38c30*/  STL [R1+0x1dcc], R125 ;  /* 0x001dcc7d01007387 */ /* 0x000fe80000100800 */
[----:B------:R-:W-:Y:S04]  /*38c40*/  STL [R1+0x1dc8], R126 ;  /* 0x001dc87e01007387 */ /* 0x000fe80000100800 */
[----:B------:R-:W-:Y:S01]  /*38c50*/  STL [R1+0x1dc4], R127 ;  /* 0x001dc47f01007387 */ /* 0x000fe20000100800 */
[----:B--2---:R-:W-:-:S03]  /*38c60*/  IMAD R2, R4, -0x80, R2 ;  /* 0xffffff8004027824 */ /* 0x004fc600078e0202 */
[----:B------:R-:W-:Y:S04]  /*38c70*/  STL [R1+0x1dc0], R128 ;  /* 0x001dc08001007387 */ /* 0x000fe80000100800 */
[----:B------:R-:W-:Y:S04]  /*38c80*/  STL [R1+0x1dbc], R129 ;  /* 0x001dbc8101007387 */ /* 0x000fe80000100800 */
[----:B------:R-:W-:Y:S04]  /*38c90*/  STL [R1+0x1db8], R130 ;  /* 0x001db88201007387 */ /* 0x000fe80000100800 */
[----:B------:R0:W-:Y:S01]  /*38ca0*/  STL [R1+0x1db4], R131 ;  /* 0x001db48301007387 */ /* 0x0001e20000100800 */
[----:B------:R-:W-:-:S03]  /*38cb0*/  ISETP.GT.AND P4, PT, R2, RZ, PT ;  /* 0x000000ff0200720c */ /* 0x000fc60003f84270 */
[----:B0-----:R-:W2:Y:S04]  /*38cc0*/  LDL.LU R131, [R1+0x1844] ;  /* 0x0018440001837983 */ /* 0x001ea80000300800 */
[----:B------:R-:W-:Y:S04]  /*38cd0*/  STL [R1+0x1db0], R132 ;  /* 0x001db08401007387 */ /* 0x000fe80000100800 */
[----:B------:R-:W-:Y:S04]  /*38ce0*/  STL [R1+0x1dac], R133 ;  /* 0x001dac8501007387 */ /* 0x000fe80000100800 */
[----:B------:R-:W-:Y:S04]  /*38cf0*/  STL [R1+0x1da8], R134 ;  /* 0x001da88601007387 */ /* 0x000fe80000100800 */
[----:B------:R-:W-:Y:S04]  /*38d00*/  STL [R1+0x1da4], R135 ;  /* 0x001da48701007387 */ /* 0x000fe80000100800 */
[----:B------:R0:W-:Y:S01]  /*38d10*/  STL [R1+0x1da0], R136 ;  /* 0x001da08801007387 */ /* 0x0001e20000100800 */
[----:B------:R-:W-:-:S03]  /*38d20*/  ISETP.GT.AND P5, PT, R2, 0x1, PT ;  /* 0x000000010200780c */ /* 0x000fc60003fa4270 */
[----:B0-----:R-:W2:Y:S04]  /*38d30*/  LDL.LU R136, [R1+0x1808] ;  /* 0x0018080001887983 */ /* 0x001ea80000300800 */
[----:B------:R-:W-:Y:S04]  /*38d40*/  STL [R1+0x1d9c], R137 ;  /* 0x001d9c8901007387 */ /* 0x000fe80000100800 */
[----:B------:R-:W-:Y:S04]  /*38d50*/  STL [R1+0x1d98], R138 ;  /* 0x001d988a01007387 */ /* 0x000fe80000100800 */
[----:B------:R-:W-:Y:S04]  /*38d60*/  STL [R1+0x1d94], R139 ;  /* 0x001d948b01007387 */ /* 0x000fe80000100800 */
[----:B------:R-:W-:Y:S04]  /*38d70*/  STL [R1+0x1d90], R140 ;  /* 0x001d908c01007387 */ /* 0x000fe80000100800 */
[----:B------:R-:W-:Y:S04]  /*38d80*/  STL [R1+0x1d8c], R141 ;  /* 0x001d8c8d01007387 */ /* 0x000fe80000100800 */
[----:B------:R-:W-:Y:S01]  /*38d90*/  STL [R1+0x1d88], R142 ;  /* 0x001d888e01007387 */ /* 0x000fe20000100800 */
[----:B------:R-:W-:-:S03]  /*38da0*/  PRMT R23, RZ, 0x7610, R23 ;  /* 0x00007610ff177816 */ /* 0x000fc60000000017 */
[----:B------:R-:W-:Y:S01]  /*38db0*/  STL [R1+0x1d84], R143 ;  /* 0x001d848f01007387 */ /* 0x000fe20000100800 */
[----:B------:R-:W-:-:S03]  /*38dc0*/  @P4 IMAD.MOV.U32 R4, RZ, RZ, R10 ;  /* 0x000000ffff044224 */ /* 0x000fc600078e000a */
[----:B------:R-:W-:Y:S01]  /*38dd0*/  STL [R1+0x1d80], R144 ;  /* 0x001d809001007387 */ /* 0x000fe20000100800 */
[----:B------:R-:W-:-:S03]  /*38de0*/  @P4 IMAD.MOV.U32 R5, RZ, RZ, R9 ;  /* 0x000000ffff054224 */ /* 0x000fc600078e0009 */
[----:B------:R-:W-:Y:S04]  /*38df0*/  STL [R1+0x1d7c], R145 ;  /* 0x001d7c9101007387 */ /* 0x000fe80000100800 */
[----:B------:R-:W-:Y:S04]  /*38e00*/  STL [R1+0x1d78], R146 ;  /* 0x001d789201007387 */ /* 0x000fe80000100800 */
[----:B------:R0:W-:Y:S01]  /*38e10*/  STL [R1+0x1d74], R147 ;  /* 0x001d749301007387 */ /* 0x0001e20000100800 */
[----:B------:R-:W-:-:S03]  /*38e20*/  PRMT R152, RZ, 0x7610, R152 ;  /* 0x00007610ff987816 */ /* 0x000fc60000000098 */
[----:B------:R3:W2:Y:S04]  /*38e30*/  @P4 LDG.E.U8 R23, desc[UR6][R4.64] ;  /* 0x0000000604174981 */ /* 0x0006a8000c1e1100 */
[----:B0-----:R-:W2:Y:S01]  /*38e40*/  LDL.LU R147, [R1+0x1804] ;  /* 0x0018040001937983 */ /* 0x001ea20000300800 */
[C---:B------:R-:W-:Y:S02]  /*38e50*/  ISETP.GT.AND P1, PT, R2.reuse, 0x2, PT ;  /* 0x000000020200780c */ /* 0x040fe40003f24270 */
[----:B------:R-:W-:Y:S01]  /*38e60*/  PRMT R20, RZ, 0x7610, R20 ;  /* 0x00007610ff147816 */ /* 0x000fe20000000014 */
[----:B------:R-:W-:Y:S01]  /*38e70*/  STL [R1+0x1d70], R148 ;  /* 0x001d709401007387 */ /* 0x000fe20000100800 */
[C---:B------:R-:W-:Y:S02]  /*38e80*/  ISETP.GT.AND P2, PT, R2.reuse, 0x3, PT ;  /* 0x000000030200780c */ /* 0x040fe40003f44270 */
[----:B------:R-:W-:Y:S01]  /*38e90*/  PRMT R21, RZ, 0x7610, R21 ;  /* 0x00007610ff157816 */ /* 0x000fe20000000015 */
[----:B------:R-:W-:Y:S01]  /*38ea0*/  STL [R1+0x1d6c], R149 ;  /* 0x001d6c9501007387 */ /* 0x000fe20000100800 */
[----:B------:R-:W-:-:S03]  /*38eb0*/  ISETP.GT.AND P3, PT, R2, 0x4, PT ;  /* 0x000000040200780c */ /* 0x000fc60003f64270 */
[----:B------:R-:W-:Y:S04]  /*38ec0*/  STL [R1+0x1d68], R150 ;  /* 0x001d689601007387 */ /* 0x000fe80000100800 */
[----:B------:R-:W-:Y:S04]  /*38ed0*/  STL [R1+0x1d64], R151 ;  /* 0x001d649701007387 */ /* 0x000fe80000100800 */
[----:B-----5:R-:W-:Y:S04]  /*38ee0*/  STL [R1+0x1d58], R0 ;  /* 0x001d580001007387 */ /* 0x020fe80000100800 */
[----:B------:R-:W-:Y:S04]  /*38ef0*/  STL [R1+0x1fd4], R10 ;  /* 0x001fd40a01007387 */ /* 0x000fe80000100800 */
[----:B------:R0:W-:Y:S01]  /*38f00*/  STL [R1+0x1fd0], R9 ;  /* 0x001fd00901007387 */ /* 0x0001e20000100800 */
[----:B------:R-:W1:Y:S01]  /*38f10*/  S2R R3, SR_TID.X ;  /* 0x0000000000037919 */ /* 0x000e620000002100 */
[----:B---3--:R-:W-:-:S02]  /*38f20*/  @P5 IMAD.MOV.U32 R4, RZ, RZ, R33 ;  /* 0x000000ffff045224 */ /* 0x008fc400078e0021 */
[----:B------:R-:W-:Y:S01]  /*38f30*/  STL [R1+0x252c], R33 ;  /* 0x00252c2101007387 */ /* 0x000fe20000100800 */
[----:B----4-:R-:W-:Y:S01]  /*38f40*/  @P5 IMAD.MOV.U32 R5, RZ, RZ, R26 ;  /* 0x000000ffff055224 */ /* 0x010fe200078e001a */
[----:B------:R-:W-:Y:S02]  /*38f50*/  PRMT R22, RZ, 0x7610, R22 ;  /* 0x00007610ff167816 */ /* 0x000fe40000000016 */
[----:B------:R-:W3:Y:S01]  /*38f60*/  LDL.LU R26, [R1+0x10e4] ;  /* 0x0010e400011a7983 */ /* 0x000ee20000300800 */
[----:B------:R-:W-:Y:S02]  /*38f70*/  ISETP.GT.AND P4, PT, R2, 0x5, PT ;  /* 0x000000050200780c */ /* 0x000fe40003f84270 */
[----:B------:R-:W-:Y:S01]  /*38f80*/  PRMT R18, RZ, 0x7610, R18 ;  /* 0x00007610ff127816 */ /* 0x000fe20000000012 */
[----:B0-----:R-:W4:Y:S01]  /*38f90*/  LDL.LU R9, [R1+0x10ec] ;  /* 0x0010ec0001097983 */ /* 0x001f220000300800 */
[----:B------:R-:W-:Y:S02]  /*38fa0*/  PRMT R19, RZ, 0x7610, R19 ;  /* 0x00007610ff137816 */ /* 0x000fe40000000013 */
[----:B------:R-:W-:Y:S01]  /*38fb0*/  PRMT R15, RZ, 0x7610, R15 ;  /* 0x00007610ff0f7816 */ /* 0x000fe2000000000f */
[----:B------:R0:W2:Y:S01]  /*38fc0*/  @P5 LDG.E.U8 R152, desc[UR6][R4.64] ;  /* 0x0000000604985981 */ /* 0x0000a2000c1e1100 */
[----:B------:R-:W-:-:S02]  /*38fd0*/  PRMT R16, RZ, 0x7610, R16 ;  /* 0x00007610ff107816 */ /* 0x000fc40000000010 */
[----:B------:R-:W-:Y:S02]  /*38fe0*/  PRMT R17, RZ, 0x7610, R17 ;  /* 0x00007610ff117816 */ /* 0x000fe40000000011 */
[----:B------:R-:W-:Y:S02]  /*38ff0*/  PRMT R13, RZ, 0x7610, R13 ;  /* 0x00007610ff0d7816 */ /* 0x000fe4000000000d */
[----:B------:R-:W-:Y:S02]  /*39000*/  PRMT R14, RZ, 0x7610, R14 ;  /* 0x00007610ff0e7816 */ /* 0x000fe4000000000e */
[----:B------:R-:W-:Y:S01]  /*39010*/  PRMT R7, RZ, 0x7610, R7 ;  /* 0x00007610ff077816 */ /* 0x000fe20000000007 */
[----:B------:R-:W0:Y:S01]  /*39020*/  LDL R4, [R1+0x1100] ;  /* 0x0011000001047983 */ /* 0x000e220000100800 */
[----:B------:R-:W-:Y:S02]  /*39030*/  PRMT R11, RZ, 0x7610, R11 ;  /* 0x00007610ff0b7816 */ /* 0x000fe4000000000b */
[----:B------:R-:W-:Y:S01]  /*39040*/  PRMT R12, RZ, 0x7610, R12 ;  /* 0x00007610ff0c7816 */ /* 0x000fe2000000000c */
[----:B------:R-:W0:Y:S01]  /*39050*/  LDL R5, [R1+0x1104] ;  /* 0x0011040001057983 */ /* 0x000e220000100800 */
[----:B------:R-:W-:-:S02]  /*39060*/  PRMT R6, RZ, 0x7610, R6 ;  /* 0x00007610ff067816 */ /* 0x000fc40000000006 */
[----:B------:R-:W-:Y:S02]  /*39070*/  PRMT R168, RZ, 0x7610, R168 ;  /* 0x00007610ffa87816 */ /* 0x000fe400000000a8 */
[----:B------:R-:W-:Y:S02]  /*39080*/  PRMT R165, RZ, 0x7610, R165 ;  /* 0x00007610ffa57816 */ /* 0x000fe400000000a5 */
[----:B------:R-:W-:Y:S02]  /*39090*/  PRMT R166, RZ, 0x7610, R166 ;  /* 0x00007610ffa67816 */ /* 0x000fe400000000a6 */
[----:B------:R-:W-:Y:S02]  /*390a0*/  PRMT R167, RZ, 0x7610, R167 ;  /* 0x00007610ffa77816 */ /* 0x000fe400000000a7 */
[----:B------:R-:W-:Y:S02]  /*390b0*/  PRMT R163, RZ, 0x7610, R163 ;  /* 0x00007610ffa37816 */ /* 0x000fe400000000a3 */
        /* <DEDUP_REMOVED lines=73> */
[----:B-1----:R-:W-:Y:S02]  /*39550*/  LOP3.LUT R3, R3, 0x7f, RZ, 0xc0, !PT ;  /* 0x0000007f03037812 */ /* 0x002fe400078ec0ff */
[----:B------:R-:W-:Y:S02]  /*39560*/  ISETP.GT.AND P5, PT, R2, 0x6, PT ;  /* 0x000000060200780c */ /* 0x000fe40003fa4270 */
[----:B------:R-:W-:Y:S02]  /*39570*/  ISETP.GE.AND P0, PT, R3, R2, PT ;  /* 0x000000020300720c */ /* 0x000fe40003f06270 */
[----:B0-----:R-:W-:-:S04]  /*39580*/  @P1 LOP3.LUT R5, R5, R4, RZ, 0x3c, !PT ;  /* 0x0000000405051212 */ /* 0x001fc800078e3cff */
[----:B------:R-:W-:-:S04]  /*39590*/  @P1 LOP3.LUT R4, R5, R4, RZ, 0x3c, !PT ;  /* 0x0000000405041212 */ /* 0x000fc800078e3cff */
[----:B------:R-:W-:-:S05]  /*395a0*/  @P1 LOP3.LUT R5, R5, R4, RZ, 0x3c, !PT ;  /* 0x0000000405051212 */ /* 0x000fca00078e3cff */
[----:B------:R0:W2:Y:S04]  /*395b0*/  @P1 LDG.E.U8 R20, desc[UR6][R4.64] ;  /* 0x0000000604141981 */ /* 0x0000a8000c1e1100 */
[----:B------:R-:W0:Y:S04]  /*395c0*/  LDL R4, [R1+0x10f8] ;  /* 0x0010f80001047983 */ /* 0x000e280000100800 */
[----:B------:R-:W0:Y:S02]  /*395d0*/  LDL R5, [R1+0x10fc] ;  /* 0x0010fc0001057983 */ /* 0x000e240000100800 */
        /* <DEDUP_REMOVED lines=10> */
[----:B------:R-:W3:Y:S01]  /*39680*/  LDL R5, [R1+0x10e8] ;  /* 0x0010e80001057983 */ /* 0x000ee20000100800 */
[----:B----4-:R-:W-:-:S03]  /*39690*/  @P4 IMAD.MOV.U32 R4, RZ, RZ, R9 ;  /* 0x000000ffff044224 */ /* 0x010fc600078e0009 */
[----:B------:R-:W-:Y:S04]  /*396a0*/  STL [R1+0x21d8], R9 ;  /* 0x0021d80901007387 */ /* 0x000fe80000100800 */
[----:B------:R-:W-:Y:S04]  /*396b0*/  STL [R1+0x2530], R9 ;  /* 0x0025300901007387 */ /* 0x000fe80000100800 */
[----:B---3--:R0:W3:Y:S04]  /*396c0*/  @P4 LDG.E.U8 R18, desc[UR6][R4.64] ;  /* 0x0000000604124981 */ /* 0x0080e8000c1e1100 */
[----:B------:R-:W4:Y:S01]  /*396d0*/  LDL R5, [R1+0x10e0] ;  /* 0x0010e00001057983 */ /* 0x000f220000100800 */
[----:B0-----:R-:W-:-:S03]  /*396e0*/  @P5 IMAD.MOV.U32 R4, RZ, RZ, R26 ;  /* 0x000000ffff045224 */ /* 0x001fc600078e001a */
[----:B------:R-:W-:Y:S01]  /*396f0*/  STL [R1+0x2534], R26 ;  /* 0x0025341a01007387 */ /* 0x000fe20000100800 */
[----:B------:R-:W-:-:S03]  /*39700*/  ISETP.GT.AND P1, PT, R2, 0x7, PT ;  /* 0x000000070200780c */ /* 0x000fc60003f24270 */
[----:B----4-:R0:W4:Y:S04]  /*39710*/  @P5 LDG.E.U8 R19, desc[UR6][R4.64] ;  /* 0x0000000604135981 */ /* 0x010128000c1e1100 */
[----:B------:R-:W0:Y:S04]  /*39720*/  LDL R4, [R1+0x10d8] ;  /* 0x0010d80001047983 */ /* 0x000e280000100800 */
[----:B------:R-:W0:Y:S02]  /*39730*/  LDL R5, [R1+0x10dc] ;  /* 0x0010dc0001057983 */ /* 0x000e240000100800 */
[----:B0-----:R-:W-:-:S04]  /*39740*/  @P1 LOP3.LUT R5, R5, R4, RZ, 0x3c, !PT ;  /* 0x0000000405051212 */ /* 0x001fc800078e3cff */
[----:B------:R-:W-:-:S04]  /*39750*/  @P1 LOP3.LUT R4, R5, R4, RZ, 0x3c, !PT ;  /* 0x0000000405041212 */ /* 0x000fc800078e3cff */
[----:B------:R-:W-:-:S05]  /*39760*/  @P1 LOP3.LUT R5, R5, R4, RZ, 0x3c, !PT ;  /* 0x0000000405051212 */ /* 0x000fca00078e3cff */
[----:B------:R0:W3:Y:S04]  /*39770*/  @P1 LDG.E.U8 R15, desc[UR6][R4.64] ;  /* 0x00000006040f1981 */ /* 0x0000e8000c1e1100 */
[----:B------:R-:W0:Y:S04]  /*39780*/  LDL R4, [R1+0x10d0] ;  /* 0x0010d00001047983 */ /* 0x000e280000100800 */
[----:B------:R-:W0:Y:S01]  /*39790*/  LDL R5, [R1+0x10d4] ;  /* 0x0010d40001057983 */ /* 0x000e220000100800 */
[----:B------:R-:W-:-:S13]  /*397a0*/  ISETP.GT.AND P2, PT, R2, 0x8, PT ;  /* 0x000000080200780c */ /* 0x000fda0003f44270 */
        /* <DEDUP_REMOVED lines=395> */
[----:B------:R-:W2:Y:S01]  /*3b060*/  @P2 LDG.E.U8 R220, desc[UR6][R4.64] ;  /* 0x0000000604dc2981 */ /* 0x000ea2000c1e1100 */
[----:B------:R-:W-:-:S03]  /*3b070*/  ISETP.GT.AND P5, PT, R2, 0x41, PT ;  /* 0x000000410200780c */ /* 0x000fc60003fa4270 */
[----:B--2---:R0:W-:Y:S04]  /*3b080*/  STL [R1+0x670], R220 ;  /* 0x000670dc01007387 */ /* 0x0041e80000100800 */
[----:B0-----:R-:W2:Y:S04]  /*3b090*/  LDL.LU R220, [R1+0x258c] ;  /* 0x00258c0001dc7983 */ /* 0x001ea80000300800 */
[----:B------:R-:W4:Y:S04]  /*3b0a0*/  LDL R4, [R1+0xf08] ;  /* 0x000f080001047983 */ /* 0x000f280000100800 */
[----:B------:R-:W4:Y:S02]  /*3b0b0*/  LDL R5, [R1+0xf0c] ;  /* 0x000f0c0001057983 */ /* 0x000f240000100800 */
[----:B----4-:R-:W-:-:S04]  /*3b0c0*/  @P5 LOP3.LUT R5, R5, R4, RZ, 0x3c, !PT ;  /* 0x0000000405055212 */ /* 0x010fc800078e3cff */
[----:B------:R-:W-:-:S04]  /*3b0d0*/  @P5 LOP3.LUT R4, R5, R4, RZ, 0x3c, !PT ;  /* 0x0000000405045212 */ /* 0x000fc800078e3cff */
[----:B------:R-:W-:-:S05]  /*3b0e0*/  @P5 LOP3.LUT R5, R5, R4, RZ, 0x3c, !PT ;  /* 0x0000000405055212 */ /* 0x000fca00078e3cff */
[----:B------:R-:W4:Y:S01]  /*3b0f0*/  @P5 LDG.E.U8 R219, desc[UR6][R4.64] ;  /* 0x0000000604db5981 */ /* 0x000f22000c1e1100 */
[----:B------:R-:W-:-:S03]  /*3b100*/  ISETP.GT.AND P4, PT, R2, 0x42, PT ;  /* 0x000000420200780c */ /* 0x000fc60003f84270 */
[----:B----4-:R0:W-:Y:S04]  /*3b110*/  STL [R1+0x668], R219 ;  /* 0x000668db01007387 */ /* 0x0101e80000100800 */
[----:B0-----:R-:W4:Y:S04]  /*3b120*/  LDL.LU R219, [R1+0x2588] ;  /* 0x0025880001db7983 */ /* 0x001f280000300800 */
[----:B------:R-:W3:Y:S04]  /*3b130*/  LDL R4, [R1+0xf00] ;  /* 0x000f000001047983 */ /* 0x000ee80000100800 */
[----:B------:R-:W3:Y:S02]  /*3b140*/  LDL R5, [R1+0xf04] ;  /* 0x000f040001057983 */ /* 0x000ee40000100800 */
[----:B---3--:R-:W-:-:S04]  /*3b150*/  @P4 LOP3.LUT R5, R5, R4, RZ, 0x3c, !PT ;  /* 0x0000000405054212 */ /* 0x008fc800078e3cff */
        /* <DEDUP_REMOVED lines=25> */
[----:B------:R0:W4:Y:S04]  /*3b2f0*/  @P2 LDG.E.U8 R149, desc[UR6][R4.64] ;  /* 0x0000000604952981 */ /* 0x000128000c1e1100 */
[----:B------:R-:W0:Y:S04]  /*3b300*/  LDL R4, [R1+0xee0] ;  /* 0x000ee00001047983 */ /* 0x000e280000100800 */
[----:B------:R-:W0:Y:S01]  /*3b310*/  LDL R5, [R1+0xee4] ;  /* 0x000ee40001057983 */ /* 0x000e220000100800 */
[----:B------:R-:W-:-:S13]  /*3b320*/  ISETP.GT.AND P5, PT, R2, 0x46, PT ;  /* 0x000000460200780c */ /* 0x000fda0003fa4270 */
[----:B0-----:R-:W-:-:S04]  /*3b330*/  @P5 LOP3.LUT R5, R5, R4, RZ, 0x3c, !PT ;  /* 0x0000000405055212 */ /* 0x001fc800078e3cff */
[----:B------:R-:W-:-:S04]  /*3b340*/  @P5 LOP3.LUT R4, R5, R4, RZ, 0x3c, !PT ;  /* 0x0000000405045212 */ /* 0x000fc800078e3cff */
[----:B------:R-:W-:-:S05]  /*3b350*/  @P5 LOP3.LUT R5, R5, R4, RZ, 0x3c, !PT ;  /* 0x0000000405055212 */ /* 0x000fca00078e3cff */
[----:B------:R-:W3:Y:S04]  /*3b360*/  @P5 LDG.E.U8 R217, desc[UR6][R4.64] ;  /* 0x0000000604d95981 */ /* 0x000ee8000c1e1100 */
[----:B----4-:R0:W-:Y:S04]  /*3b370*/  STL [R1+0x664], R149 ;  /* 0x0006649501007387 */ /* 0x0101e80000100800 */
[----:B0-----:R-:W4:Y:S04]  /*3b380*/  LDL R149, [R1+0xec4] ;  /* 0x000ec40001957983 */ /* 0x001f280000100800 */
[----:B---3--:R0:W-:Y:S04]  /*3b390*/  STL [R1+0x654], R217 ;  /* 0x000654d901007387 */ /* 0x0081e80000100800 */
[----:B0-----:R-:W3:Y:S04]  /*3b3a0*/  LDL.LU R217, [R1+0x2580] ;  /* 0x0025800001d97983 */ /* 0x001ee80000300800 */
[----:B------:R-:W2:Y:S04]  /*3b3b0*/  LDL R4, [R1+0xed8] ;  /* 0x000ed80001047983 */ /* 0x000ea80000100800 */
[----:B------:R-:W2:Y:S01]  /*3b3c0*/  LDL R5, [R1+0xedc] ;  /* 0x000edc0001057983 */ /* 0x000ea20000100800 */
[----:B------:R-:W-:-:S13]  /*3b3d0*/  ISETP.GT.AND P4, PT, R2, 0x47, PT ;  /* 0x000000470200780c */ /* 0x000fda0003f84270 */
[----:B--2---:R-:W-:-:S04]  /*3b3e0*/  @P4 LOP3.LUT R5, R5, R4, RZ, 0x3c, !PT ;  /* 0x0000000405054212 */ /* 0x004fc800078e3cff */
        /* <DEDUP_REMOVED lines=16> */
[----:B------:R-:W3:Y:S01]  /*3b4f0*/  LDL R5, [R1+0xecc] ;  /* 0x000ecc0001057983 */ /* 0x000ee20000100800 */
[----:B------:R-:W-:-:S02]  /*3b500*/  ISETP.GT.AND P2, PT, R2, 0x4a, PT ;  /* 0x0000004a0200780c */ /* 0x000fc40003f44270 */
[----:B---3--:R-:W-:-:S04]  /*3b510*/  @P3 LOP3.LUT R5, R5, R4, RZ, 0x3c, !PT ;  /* 0x0000000405053212 */ /* 0x008fc800078e3cff */
[----:B------:R-:W-:-:S04]  /*3b520*/  @P3 LOP3.LUT R4, R5, R4, RZ, 0x3c, !PT ;  /* 0x0000000405043212 */ /* 0x000fc800078e3cff */
[----:B------:R-:W-:-:S05]  /*3b530*/  @P3 LOP3.LUT R5, R5, R4, RZ, 0x3c, !PT ;  /* 0x0000000405053212 */ /* 0x000fca00078e3cff */
[----:B------:R0:W3:Y:S04]  /*3b540*/  @P3 LDG.E.U8 R189, desc[UR6][R4.64] ;  /* 0x0000000604bd3981 */ /* 0x0000e8000c1e1100 */
[----:B------:R-:W2:Y:S01]  /*3b550*/  LDL R5, [R1+0xec0] ;  /* 0x000ec00001057983 */ /* 0x000ea20000100800 */
[----:B0-----:R-:W-:Y:S01]  /*3b560*/  @P2 IMAD.MOV.U32 R4, RZ, RZ, R149 ;  /* 0x000000ffff042224 */ /* 0x001fe200078e0095 */
[C---:B------:R-:W-:Y:S02]  /*3b570*/  ISETP.GT.AND P5, PT, R2.reuse, 0x4b, PT ;  /* 0x0000004b0200780c */ /* 0x040fe40003fa4270 */
[----:B------:R-:W-:Y:S01]  /*3b580*/  ISETP.GT.AND P4, PT, R2, 0x4c, PT ;  /* 0x0000004c0200780c */ /* 0x000fe20003f84270 */
[----:B------:R-:W4:Y:S04]  /*3b590*/  LDL R149, [R1+0xe9c] ;  /* 0x000e9c0001957983 */ /* 0x000f280000100800 */
[----:B--2---:R0:W2:Y:S04]  /*3b5a0*/  @P2 LDG.E.U8 R151, desc[UR6][R4.64] ;  /* 0x0000000604972981 */ /* 0x0040a8000c1e1100 */
        /* <DEDUP_REMOVED lines=13> */
[----:B------:R-:W0:Y:S01]  /*3b680*/  LDL R5, [R1+0xeac] ;  /* 0x000eac0001057983 */ /* 0x000e220000100800 */
[----:B------:R-:W-:-:S13]  /*3b690*/  ISETP.GT.AND P1, PT, R2, 0x4d, PT ;  /* 0x0000004d0200780c */ /* 0x000fda0003f24270 */
[----:B0-----:R-:W-:-:S04]  /*3b6a0*/  @P1 LOP3.LUT R5, R5, R4, RZ, 0x3c, !PT ;  /* 0x0000000405051212 */ /* 0x001fc800078e3cff */
[----:B------:R-:W-:-:S04]  /*3b6b0*/  @P1 LOP3.LUT R4, R5, R4, RZ, 0x3c, !PT ;  /* 0x0000000405041212 */ /* 0x000fc800078e3cff */
[----:B------:R-:W-:-:S05]  /*3b6c0*/  @P1 LOP3.LUT R5, R5, R4, RZ, 0x3c, !PT ;  /* 0x0000000405051212 */ /* 0x000fca00078e3cff */
[----:B------:R0:W2:Y:S04]  /*3b6d0*/  @P1 LDG.E.U8 R202, desc[UR6][R4.64] ;  /* 0x0000000604ca1981 */ /* 0x0000a8000c1e1100 */
[----:B------:R-:W0:Y:S04]  /*3b6e0*/  LDL R4, [R1+0xea0] ;  /* 0x000ea00001047983 */ /* 0x000e280000100800 */
[----:B------:R-:W0:Y:S01]  /*3b6f0*/  LDL R5, [R1+0xea4] ;  /* 0x000ea40001057983 */ /* 0x000e220000100800 */
[C---:B------:R-:W-:Y:S02]  /*3b700*/  ISETP.GT.AND P3, PT, R2.reuse, 0x4e, PT ;  /* 0x0000004e0200780c */ /* 0x040fe40003f64270 */
[----:B------:R-:W-:-:S11]  /*3b710*/  ISETP.GT.AND P2, PT, R2, 0x4f, PT ;  /* 0x0000004f0200780c */ /* 0x000fd60003f44270 */
[----:B0-----:R-:W-:-:S04]  /*3b720*/  @P3 LOP3.LUT R5, R5, R4, RZ, 0x3c, !PT ;  /* 0x0000000405053212 */ /* 0x001fc800078e3cff */
[----:B------:R-:W-:-:S04]  /*3b730*/  @P3 LOP3.LUT R4, R5, R4, RZ, 0x3c, !PT ;  /* 0x0000000405043212 */ /* 0x000fc800078e3cff */
[----:B------:R-:W-:-:S05]  /*3b740*/  @P3 LOP3.LUT R5, R5, R4, RZ, 0x3c, !PT ;  /* 0x0000000405053212 */ /* 0x000fca00078e3cff */
[----:B------:R4:W2:Y:S04]  /*3b750*/  @P3 LDG.E.U8 R203, desc[UR6][R4.64] ;  /* 0x0000000604cb3981 */ /* 0x0008a8000c1e1100 */
[----:B------:R-:W3:Y:S01]  /*3b760*/  LDL R5, [R1+0xe98] ;  /* 0x000e980001057983 */ /* 0x000ee20000100800 */
[----:B----4-:R-:W-:Y:S01]  /*3b770*/  @P2 IMAD.MOV.U32 R4, RZ, RZ, R149 ;  /* 0x000000ffff042224 */ /* 0x010fe200078e0095 */
[----:B------:R-:W-:Y:S02]  /*3b780*/  ISETP.GT.AND P5, PT, R2, 0x50, PT ;  /* 0x000000500200780c */ /* 0x000fe40003fa4270 */
[----:B------:R-:W4:Y:S04]  /*3b790*/  LDL R149, [R1+0xe74] ;  /* 0x000e740001957983 */ /* 0x000f280000100800 */
[----:B---3--:R0:W3:Y:S04]  /*3b7a0*/  @P2 LDG.E.U8 R204, desc[UR6][R4.64] ;  /* 0x0000000604cc2981 */ /* 0x0080e8000c1e1100 */
[----:B------:R-:W0:Y:S04]  /*3b7b0*/  LDL R4, [R1+0xe90] ;  /* 0x000e900001047983 */ /* 0x000e280000100800 */
[----:B------:R-:W0:Y:S02]  /*3b7c0*/  LDL R5, [R1+0xe94] ;  /* 0x000e940001057983 */ /* 0x000e240000100800 */
        /* <DEDUP_REMOVED lines=21> */
[----:B------:R-:W3:Y:S01]  /*3b920*/  @P1 LDG.E.U8 R212, desc[UR6][R4.64] ;  /* 0x0000000604d41981 */ /* 0x000ee2000c1e1100 */
[----:B------:R-:W-:-:S03]  /*3b930*/  ISETP.GT.AND P3, PT, R2, 0x53, PT ;  /* 0x000000530200780c */ /* 0x000fc60003f64270 */
[----:B---3--:R0:W-:Y:S04]  /*3b940*/  STL [R1+0x854], R212 ;  /* 0x000854d401007387 */ /* 0x0081e80000100800 */
[----:B0-----:R-:W3:Y:S04]  /*3b950*/  LDL.LU R212, [R1+0x256c] ;  /* 0x00256c0001d47983 */ /* 0x001ee80000300800 */
[----:B------:R-:W2:Y:S04]  /*3b960*/  LDL R4, [R1+0xe78] ;  /* 0x000e780001047983 */ /* 0x000ea80000100800 */
[----:B------:R-:W2:Y:S02]  /*3b970*/  LDL R5, [R1+0xe7c] ;  /* 0x000e7c0001057983 */ /* 0x000ea40000100800 */
[----:B--2---:R-:W-:-:S04]  /*3b980*/  @P3 LOP3.LUT R5, R5, R4, RZ, 0x3c, !PT ;  /* 0x0000000405053212 */ /* 0x004fc800078e3cff */
[----:B------:R-:W-:-:S04]  /*3b990*/  @P3 LOP3.LUT R4, R5, R4, RZ, 0x3c, !PT ;  /* 0x0000000405043212 */ /* 0x000fc800078e3cff */
[----:B------:R-:W-:-:S05]  /*3b9a0*/  @P3 LOP3.LUT R5, R5, R4, RZ, 0x3c, !PT ;  /* 0x0000000405053212 */ /* 0x000fca00078e3cff */
[----:B------:R-:W2:Y:S01]  /*3b9b0*/  @P3 LDG.E.U8 R211, desc[UR6][R4.64] ;  /* 0x0000000604d33981 */ /* 0x000ea2000c1e1100 */
[----:B------:R-:W-:-:S03]  /*3b9c0*/  ISETP.GT.AND P2, PT, R2, 0x54, PT ;  /* 0x000000540200780c */ /* 0x000fc60003f44270 */
[----:B--2---:R0:W-:Y:S04]  /*3b9d0*/  STL [R1+0x858], R211 ;  /* 0x000858d301007387 */ /* 0x0041e80000100800 */
[----:B0-----:R-:W2:Y:S04]  /*3b9e0*/  LDL.LU R211, [R1+0x2568] ;  /* 0x0025680001d37983 */ /* 0x001ea80000300800 */
[----:B------:R-:W4:Y:S02]  /*3b9f0*/  LDL R5, [R1+0xe70] ;  /* 0x000e700001057983 */ /* 0x000f240000100800 */
[----:B------:R-:W-:Y:S01]  /*3ba00*/  @P2 IMAD.MOV.U32 R4, RZ, RZ, R149 ;  /* 0x000000ffff042224 */ /* 0x000fe200078e0095 */
[----:B------:R-:W-:Y:S01]  /*3ba10*/  ISETP.GT.AND P5, PT, R2, 0x55, PT ;  /* 0x000000550200780c */ /* 0x000fe20003fa4270 */
[----:B------:R-:W3:Y:S04]  /*3ba20*/  LDL R149, [R1+0xe48] ;  /* 0x000e480001957983 */ /* 0x000ee80000100800 */
[----:B----4-:R0:W4:Y:S04]  /*3ba30*/  @P2 LDG.E.U8 R30, desc[UR6][R4.64] ;  /* 0x00000006041e2981 */ /* 0x010128000c1e1100 */
[----:B------:R-:W0:Y:S04]  /*3ba40*/  LDL R4, [R1+0xe68] ;  /* 0x000e680001047983 */ /* 0x000e280000100800 */
[----:B------:R-:W0:Y:S02]  /*3ba50*/  LDL R5, [R1+0xe6c] ;  /* 0x000e6c0001057983 */ /* 0x000e240000100800 */
[----:B0-----:R-:W-:-:S04]  /*3ba60*/  @P5 LOP3.LUT R5, R5, R4, RZ, 0x3c, !PT ;  /* 0x0000000405055212 */ /* 0x001fc800078e3cff */
[----:B------:R-:W-:-:S04]  /*3ba70*/  @P5 LOP3.LUT R4, R5, R4, RZ, 0x3c, !PT ;  /* 0x0000000405045212 */ /* 0x000fc800078e3cff */
[----:B------:R-:W-:-:S05]  /*3ba80*/  @P5 LOP3.LUT R5, R5, R4, RZ, 0x3c, !PT ;  /* 0x0000000405055212 */ /* 0x000fca00078e3cff */
[----:B------:R-:W2:Y:S04]  /*3ba90*/  @P5 LDG.E.U8 R210, desc[UR6][R4.64] ;  /* 0x0000000604d25981 */ /* 0x000ea8000c1e1100 */
[----:B----4-:R0:W-:Y:S04]  /*3baa0*/  STL [R1+0x85c], R30 ;  /* 0x00085c1e01007387 */ /* 0x0101e80000100800 */
[----:B0-----:R-:W4:Y:S04]  /*3bab0*/  LDL R30, [R1+0xe4c] ;  /* 0x000e4c00011e7983 */ /* 0x001f280000100800 */
[----:B--2---:R0:W-:Y:S04]  /*3bac0*/  STL [R1+0x84c], R210 ;  /* 0x00084cd201007387 */ /* 0x0041e80000100800 */
[----:B0-----:R-:W2:Y:S04]  /*3bad0*/  LDL.LU R210, [R1+0x2564] ;  /* 0x0025640001d27983 */ /* 0x001ea80000300800 */
[----:B------:R-:W3:Y:S04]  /*3bae0*/  LDL R4, [R1+0xe60] ;  /* 0x000e600001047983 */ /* 0x000ee80000100800 */
[----:B------:R-:W3:Y:S01]  /*3baf0*/  LDL R5, [R1+0xe64] ;  /* 0x000e640001057983 */ /* 0x000ee20000100800 */
[----:B------:R-:W-:-:S13]  /*3bb00*/  ISETP.GT.AND P4, PT, R2, 0x56, PT ;  /* 0x000000560200780c */ /* 0x000fda0003f84270 */
[----:B---3--:R-:W-:-:S04]  /*3bb10*/  @P4 LOP3.LUT R5, R5, R4, RZ, 0x3c, !PT ;  /* 0x0000000405054212 */ /* 0x008fc800078e3cff */
[----:B------:R-:W-:-:S04]  /*3bb20*/  @P4 LOP3.LUT R4, R5, R4, RZ, 0x3c, !PT ;  /* 0x0000000405044212 */ /* 0x000fc800078e3cff */
[----:B------:R-:W-:-:S05]  /*3bb30*/  @P4 LOP3.LUT R5, R5, R4, RZ, 0x3c, !PT ;  /* 0x0000000405054212 */ /* 0x000fca00078e3cff */
[----:B------:R-:W3:Y:S01]  /*3bb40*/  @P4 LDG.E.U8 R209, desc[UR6][R4.64] ;  /* 0x0000000604d14981 */ /* 0x000ee2000c1e1100 */
[----:B------:R-:W-:-:S03]  /*3bb50*/  ISETP.GT.AND P1, PT, R2, 0x57, PT ;  /* 0x000000570200780c */ /* 0x000fc60003f24270 */
[----:B---3--:R0:W-:Y:S04]  /*3bb60*/  STL [R1+0x850], R209 ;  /* 0x000850d101007387 */ /* 0x0081e80000100800 */
[----:B0-----:R-:W3:Y:S04]  /*3bb70*/  LDL.LU R209, [R1+0x2560] ;  /* 0x0025600001d17983 */ /* 0x001ee80000300800 */
        /* <DEDUP_REMOVED lines=9> */
[----:B------:R-:W2:Y:S04]  /*3bc10*/  LDL R4, [R1+0xe50] ;  /* 0x000e500001047983 */ /* 0x000ea80000100800 */
[----:B------:R-:W2:Y:S01]  /*3bc20*/  LDL R5, [R1+0xe54] ;  /* 0x000e540001057983 */ /* 0x000ea20000100800 */
[----:B------:R-:W-:-:S02]  /*3bc30*/  ISETP.GT.AND P2, PT, R2, 0x59, PT ;  /* 0x000000590200780c */ /* 0x000fc40003f44270 */
[----:B--2---:R-:W-:-:S04]  /*3bc40*/  @P3 LOP3.LUT R5, R5, R4, RZ, 0x3c, !PT ;  /* 0x0000000405053212 */ /* 0x004fc800078e3cff */
[----:B------:R-:W-:-:S04]  /*3bc50*/  @P3 LOP3.LUT R4, R5, R4, RZ, 0x3c, !PT ;  /* 0x0000000405043212 */ /* 0x000fc800078e3cff */
[----:B------:R-:W-:-:S05]  /*3bc60*/  @P3 LOP3.LUT R5, R5, R4, RZ, 0x3c, !PT ;  /* 0x0000000405053212 */ /* 0x000fca00078e3cff */
[----:B------:R0:W2:Y:S02]  /*3bc70*/  @P3 LDG.E.U8 R207, desc[UR6][R4.64] ;  /* 0x0000000604cf3981 */ /* 0x0000a4000c1e1100 */
[----:B0-----:R-:W-:Y:S02]  /*3bc80*/  @P2 IMAD.MOV.U32 R4, RZ, RZ, R30 ;  /* 0x000000ffff042224 */ /* 0x001fe400078e001e */
[----:B------:R-:W-:-:S05]  /*3bc90*/  @P2 IMAD.MOV.U32 R5, RZ, RZ, R149 ;  /* 0x000000ffff052224 */ /* 0x000fca00078e0095 */
[----:B------:R0:W3:Y:S04]  /*3bca0*/  @P2 LDG.E.U8 R10, desc[UR6][R4.64] ;  /* 0x00000006040a2981 */ /* 0x0000e8000c1e1100 */
[----:B--2---:R1:W-:Y:S04]  /*3bcb0*/  STL [R1+0x844], R207 ;  /* 0x000844cf01007387 */ /* 0x0043e80000100800 */
[----:B-1----:R-:W2:Y:S04]  /*3bcc0*/  LDL.LU R207, [R1+0x2558] ;  /* 0x0025580001cf7983 */ /* 0x002ea80000300800 */
[----:B------:R-:W0:Y:S04]  /*3bcd0*/  LDL R4, [R1+0xe40] ;  /* 0x000e400001047983 */ /* 0x000e280000100800 */
[----:B------:R-:W0:Y:S01]  /*3bce0*/  LDL R5, [R1+0xe44] ;  /* 0x000e440001057983 */ /* 0x000e220000100800 */
[----:B------:R-:W-:-:S03]  /*3bcf0*/  ISETP.GT.AND P5, PT, R2, 0x5a, PT ;  /* 0x0000005a0200780c */ /* 0x000fc60003fa4270 */
[----:B------:R-:W4:Y:S04]  /*3bd00*/  LDL R149, [R1+0xe2c] ;  /* 0x000e2c0001957983 */ /* 0x000f280000100800 */
[----:B------:R-:W2:Y:S06]  /*3bd10*/  LDL R30, [R1+0xe20] ;  /* 0x000e2000011e7983 */ /* 0x000eac0000100800 */
[----:B0-----:R-:W-:-:S04]  /*3bd20*/  @P5 LOP3.LUT R5, R5, R4, RZ, 0x3c, !PT ;  /* 0x0000000405055212 */ /* 0x001fc800078e3cff */
[----:B------:R-:W-:-:S04]  /*3bd30*/  @P5 LOP3.LUT R4, R5, R4, RZ, 0x3c, !PT ;  /* 0x0000000405045212 */ /* 0x000fc800078e3cff */
[----:B------:R-:W-:-:S05]  /*3bd40*/  @P5 LOP3.LUT R5, R5, R4, RZ, 0x3c, !PT ;  /* 0x0000000405055212 */ /* 0x000fca00078e3cff */
[----:B------:R-:W4:Y:S04]  /*3bd50*/  @P5 LDG.E.U8 R206, desc[UR6][R4.64] ;  /* 0x0000000604ce5981 */ /* 0x000f28000c1e1100 */
[----:B---3--:R0:W-:Y:S04]  /*3bd60*/  STL [R1+0x848], R10 ;  /* 0x0008480a01007387 */ /* 0x0081e80000100800 */
[----:B0-----:R-:W3:Y:S04]  /*3bd70*/  LDL R10, [R1+0xe24] ;  /* 0x000e2400010a7983 */ /* 0x001ee80000100800 */
[----:B----4-:R0:W-:Y:S04]  /*3bd80*/  STL [R1+0x838], R206 ;  /* 0x000838ce01007387 */ /* 0x0101e80000100800 */
[----:B0-----:R-:W4:Y:S04]  /*3bd90*/  LDL.LU R206, [R1+0x2554] ;  /* 0x0025540001ce7983 */ /* 0x001f280000300800 */
[----:B------:R-:W2:Y:S04]  /*3bda0*/  LDL R4, [R1+0xe38] ;  /* 0x000e380001047983 */ /* 0x000ea80000100800 */
[----:B------:R-:W2:Y:S01]  /*3bdb0*/  LDL R5, [R1+0xe3c] ;  /* 0x000e3c0001057983 */ /* 0x000ea20000100800 */
[----:B------:R-:W-:-:S13]  /*3bdc0*/  ISETP.GT.AND P4, PT, R2, 0x5b, PT ;  /* 0x0000005b0200780c */ /* 0x000fda0003f84270 */
[----:B--2---:R-:W-:-:S04]  /*3bdd0*/  @P4 LOP3.LUT R5, R5, R4, RZ, 0x3c, !PT ;  /* 0x0000000405054212 */ /* 0x004fc800078e3cff */
        /* <DEDUP_REMOVED lines=9> */
[----:B------:R-:W3:Y:S04]  /*3be70*/  @P1 LDG.E.U8 R205, desc[UR6][R4.64] ;  /* 0x0000000604cd1981 */ /* 0x000ee8000c1e1100 */
[----:B--2---:R0:W-:Y:S04]  /*3be80*/  STL [R1+0x83c], R27 ;  /* 0x00083c1b01007387 */ /* 0x0041e80000100800 */
[----:B0-----:R-:W2:Y:S01]  /*3be90*/  LDL R27, [R1+0xe1c] ;  /* 0x000e1c00011b7983 */ /* 0x001ea20000100800 */
[----:B------:R-:W-:-:S03]  /*3bea0*/  ISETP.GT.AND P3, PT, R2, 0x5d, PT ;  /* 0x0000005d0200780c */ /* 0x000fc60003f64270 */
[----:B---3--:R0:W-:Y:S04]  /*3beb0*/  STL [R1+0x824], R205 ;  /* 0x000824cd01007387 */ /* 0x0081e80000100800 */
[----:B0-----:R-:W3:Y:S04]  /*3bec0*/  LDL.LU R205, [R1+0x2550] ;  /* 0x0025500001cd7983 */ /* 0x001ee80000300800 */
[----:B------:R-:W4:Y:S01]  /*3bed0*/  LDL R5, [R1+0xe28] ;  /* 0x000e280001057983 */ /* 0x000f220000100800 */
[C---:B------:R-:W-:Y:S01]  /*3bee0*/  ISETP.GT.AND P2, PT, R2.reuse, 0x5e, PT ;  /* 0x0000005e0200780c */ /* 0x040fe20003f44270 */
[----:B------:R-:W-:Y:S01]  /*3bef0*/  @P3 IMAD.MOV.U32 R4, RZ, RZ, R149 ;  /* 0x000000ffff043224 */ /* 0x000fe200078e0095 */
[----:B------:R-:W-:Y:S01]  /*3bf00*/  PRMT R3, RZ, 0x7610, R3 ;  /* 0x00007610ff037816 */ /* 0x000fe20000000003 */
[----:B------:R-:W3:Y:S01]  /*3bf10*/  LDL R149, [R1+0xe14] ;  /* 0x000e140001957983 */ /* 0x000ee20000100800 */
[----:B------:R-:W-:-:S03]  /*3bf20*/  ISETP.GT.AND P5, PT, R2, 0x5f, PT ;  /* 0x0000005f0200780c */ /* 0x000fc60003fa4270 */
[----:B----4-:R0:W4:Y:S06]  /*3bf30*/  @P3 LDG.E.U8 R133, desc[UR6][R4.64] ;  /* 0x0000000604853981 */ /* 0x01012c000c1e1100 */
[----:B0-----:R-:W-:Y:S02]  /*3bf40*/  @P2 IMAD.MOV.U32 R4, RZ, RZ, R10 ;  /* 0x000000ffff042224 */ /* 0x001fe400078e000a */
[----:B------:R-:W-:-:S05]  /*3bf50*/  @P2 IMAD.MOV.U32 R5, RZ, RZ, R30 ;  /* 0x000000ffff052224 */ /* 0x000fca00078e001e */
[----:B------:R2:W3:Y:S04]  /*3bf60*/  @P2 LDG.E.U8 R3, desc[UR6][R4.64] ;  /* 0x0000000604032981 */ /* 0x0004e8000c1e1100 */
[----:B------:R-:W3:Y:S01]  /*3bf70*/  LDL R5, [R1+0xe18] ;  /* 0x000e180001057983 */ /* 0x000ee20000100800 */
[----:B------:R-:W-:Y:S01]  /*3bf80*/  PRMT R8, RZ, 0x7610, R8 ;  /* 0x00007610ff087816 */ /* 0x000fe20000000008 */
[----:B--2---:R-:W-:Y:S02]  /*3bf90*/  @P5 IMAD.MOV.U32 R4, RZ, RZ, R27 ;  /* 0x000000ffff045224 */ /* 0x004fe400078e001b */
[----:B----4-:R0:W-:Y:S04]  /*3bfa0*/  STL [R1+0x82c], R133 ;  /* 0x00082c8501007387 */ /* 0x0101e80000100800 */
[----:B------:R-:W2:Y:S04]  /*3bfb0*/  LDL R30, [R1+0xe0c] ;  /* 0x000e0c00011e7983 */ /* 0x000ea80000100800 */
[----:B------:R-:W4:Y:S04]  /*3bfc0*/  LDL R10, [R1+0xe00] ;  /* 0x000e0000010a7983 */ /* 0x000f280000100800 */
[----:B0-----:R-:W4:Y:S04]  /*3bfd0*/  LDL R133, [R1+0xe08] ;  /* 0x000e080001857983 */ /* 0x001f280000100800 */
[----:B---3--:R0:W-:Y:S01]  /*3bfe0*/  STL [R1+0x834], R3 ;  /* 0x0008340301007387 */ /* 0x0081e20000100800 */
[----:B------:R-:W-:-:S02]  /*3bff0*/  ISETP.GT.AND P4, PT, R2, 0x60, PT ;  /* 0x000000600200780c */ /* 0x000fc40003f84270 */
[C---:B------:R-:W-:Y:S01]  /*3c000*/  ISETP.GT.AND P1, PT, R2.reuse, 0x61, PT ;  /* 0x000000610200780c */ /* 0x040fe20003f24270 */
[----:B------:R-:W3:Y:S04]  /*3c010*/  LDL R27, [R1+0xdf8] ;  /* 0x000df800011b7983 */ /* 0x000ee80000100800 */
[----:B------:R1:W2:Y:S04]  /*3c020*/  @P5 LDG.E.U8 R8, desc[UR6][R4.64] ;  /* 0x0000000604085981 */ /* 0x0002a8000c1e1100 */
[----:B0-----:R-:W3:Y:S04]  /*3c030*/  LDL R3, [R1+0xe04] ;  /* 0x000e040001037983 */ /* 0x001ee80000100800 */
[----:B------:R-:W4:Y:S01]  /*3c040*/  LDL R5, [R1+0xe10] ;  /* 0x000e100001057983 */ /* 0x000f220000100800 */
[----:B------:R-:W-:Y:S01]  /*3c050*/  PRMT R138, RZ, 0x7610, R138 ;  /* 0x00007610ff8a7816 */ /* 0x000fe2000000008a */
[----:B-1----:R-:W-:Y:S01]  /*3c060*/  @P4 IMAD.MOV.U32 R4, RZ, RZ, R149 ;  /* 0x000000ffff044224 */ /* 0x002fe200078e0095 */
[----:B------:R-:W-:-:S02]  /*3c070*/  ISETP.GT.AND P3, PT, R2, 0x62, PT ;  /* 0x000000620200780c */ /* 0x000fc40003f64270 */
[----:B------:R-:W-:Y:S02]  /*3c080*/  PRMT R28, RZ, 0x7610, R28 ;  /* 0x00007610ff1c7816 */ /* 0x000fe4000000001c */
[----:B------:R-:W-:Y:S01]  /*3c090*/  PRMT R39, RZ, 0x7610, R39 ;  /* 0x00007610ff277816 */ /* 0x000fe20000000027 */
[----:B--2---:R0:W-:Y:S04]  /*3c0a0*/  STL [R1+0x818], R8 ;  /* 0x0008180801007387 */ /* 0x0041e80000100800 */
[----:B----4-:R1:W2:Y:S04]  /*3c0b0*/  @P4 LDG.E.U8 R138, desc[UR6][R4.64] ;  /* 0x00000006048a4981 */ /* 0x0102a8000c1e1100 */
[----:B0-----:R-:W4:Y:S01]  /*3c0c0*/  LDL R8, [R1+0xdfc] ;  /* 0x000dfc0001087983 */ /* 0x001f220000100800 */
[----:B-1----:R-:W-:-:S02]  /*3c0d0*/  @P1 IMAD.MOV.U32 R4, RZ, RZ, R30 ;  /* 0x000000ffff041224 */ /* 0x002fc400078e001e */
[----:B------:R-:W-:-:S05]  /*3c0e0*/  @P1 IMAD.MOV.U32 R5, RZ, RZ, R133 ;  /* 0x000000ffff051224 */ /* 0x000fca00078e0085 */
[----:B------:R3:W4:Y:S02]  /*3c0f0*/  @P1 LDG.E.U8 R28, desc[UR6][R4.64] ;  /* 0x00000006041c1981 */ /* 0x000724000c1e1100 */
[----:B---3--:R-:W-:Y:S02]  /*3c100*/  @P3 IMAD.MOV.U32 R4, RZ, RZ, R3 ;  /* 0x000000ffff043224 */ /* 0x008fe400078e0003 */
[----:B------:R-:W-:-:S05]  /*3c110*/  @P3 IMAD.MOV.U32 R5, RZ, RZ, R10 ;  /* 0x000000ffff053224 */ /* 0x000fca00078e000a */
[----:B------:R0:W3:Y:S01]  /*3c120*/  @P3 LDG.E.U8 R39, desc[UR6][R4.64] ;  /* 0x0000000604273981 */ /* 0x0000e2000c1e1100 */
[----:B------:R-:W-:Y:S02]  /*3c130*/  ISETP.GT.AND P2, PT, R2, 0x63, PT ;  /* 0x000000630200780c */ /* 0x000fe40003f44270 */
[----:B------:R-:W-:-:S11]  /*3c140*/  PRMT R36, RZ, 0x7610, R36 ;  /* 0x00007610ff247816 */ /* 0x000fd60000000024 */
[----:B0-----:R-:W-:Y:S01]  /*3c150*/  @P2 IMAD.MOV.U32 R5, RZ, RZ, R27 ;  /* 0x000000ffff052224 */ /* 0x001fe200078e001b */
[----:B--2---:R0:W-:Y:S04]  /*3c160*/  STL [R1+0x830], R138 ;  /* 0x0008308a01007387 */ /* 0x0041e80000100800 */
[----:B------:R-:W2:Y:S01]  /*3c170*/  LDL R133, [R1+0xdf4] ;  /* 0x000df40001857983 */ /* 0x000ea20000100800 */
[----:B----4-:R-:W-:-:S03]  /*3c180*/  @P2 IMAD.MOV.U32 R4, RZ, RZ, R8 ;  /* 0x000000ffff042224 */ /* 0x010fc600078e0008 */
[----:B------:R-:W4:Y:S04]  /*3c190*/  LDL R10, [R1+0xde8] ;  /* 0x000de800010a7983 */ /* 0x000f280000100800 */
[----:B0-----:R-:W4:Y:S04]  /*3c1a0*/  LDL R138, [R1+0xdf0] ;  /* 0x000df000018a7983 */ /* 0x001f280000100800 */
[----:B------:R-:W4:Y:S04]  /*3c1b0*/  LDL R3, [R1+0xdec] ;  /* 0x000dec0001037983 */ /* 0x000f280000100800 */
[----:B------:R2:W4:Y:S04]  /*3c1c0*/  @P2 LDG.E.U8 R36, desc[UR6][R4.64] ;  /* 0x0000000604242981 */ /* 0x000528000c1e1100 */
[----:B---3--:R-:W-:Y:S04]  /*3c1d0*/  STL [R1+0x2538], R39 ;  /* 0x0025382701007387 */ /* 0x008fe80000100800 */
[----:B------:R-:W3:Y:S04]  /*3c1e0*/  LDL R30, [R1+0xde0] ;  /* 0x000de000011e7983 */ /* 0x000ee80000100800 */
[----:B------:R0:W-:Y:S04]  /*3c1f0*/  STL [R1+0x81c], R28 ;  /* 0x00081c1c01007387 */ /* 0x0001e80000100800 */
[----:B------:R-:W3:Y:S04]  /*3c200*/  LDL R27, [R1+0xdd8] ;  /* 0x000dd800011b7983 */ /* 0x000ee80000100800 */
[----:B------:R-:W3:Y:S04]  /*3c210*/  LDL R8, [R1+0xddc] ;  /* 0x000ddc0001087983 */ /* 0x000ee80000100800 */
[----:B0-----:R-:W3:Y:S01]  /*3c220*/  LDL R28, [R1+0xde4] ;  /* 0x000de400011c7983 */ /* 0x001ee20000100800 */
[----:B------:R-:W-:-:S02]  /*3c230*/  ISETP.GT.AND P5, PT, R2, 0x64, PT ;  /* 0x000000640200780c */ /* 0x000fc40003fa4270 */
[C---:B------:R-:W-:Y:S02]  /*3c240*/  ISETP.GT.AND P4, PT, R2.reuse, 0x65, PT ;  /* 0x000000650200780c */ /* 0x040fe40003f84270 */
[----:B------:R-:W-:Y:S02]  /*3c250*/  PRMT R31, RZ, 0x7610, R31 ;  /* 0x00007610ff1f7816 */ /* 0x000fe4000000001f */
[C---:B------:R-:W-:Y:S02]  /*3c260*/  ISETP.GT.AND P1, PT, R2.reuse, 0x66, PT ;  /* 0x000000660200780c */ /* 0x040fe40003f24270 */
[----:B------:R-:W-:Y:S02]  /*3c270*/  PRMT R26, RZ, 0x7610, R26 ;  /* 0x00007610ff1a7816 */ /* 0x000fe4000000001a */
[----:B------:R-:W-:Y:S02]  /*3c280*/  PRMT R41, RZ, 0x7610, R41 ;  /* 0x00007610ff297816 */ /* 0x000fe40000000029 */
[----:B------:R-:W-:-:S02]  /*3c290*/  ISETP.GT.AND P3, PT, R2, 0x67, PT ;  /* 0x000000670200780c */ /* 0x000fc40003f64270 */
[----:B------:R-:W-:Y:S01]  /*3c2a0*/  PRMT R38, RZ, 0x7610, R38 ;  /* 0x00007610ff267816 */ /* 0x000fe20000000026 */
[----:B--2---:R-:W-:Y:S02]  /*3c2b0*/  @P5 IMAD.MOV.U32 R4, RZ, RZ, R133 ;  /* 0x000000ffff045224 */ /* 0x004fe400078e0085 */
[----:B----4-:R-:W-:-:S05]  /*3c2c0*/  @P5 IMAD.MOV.U32 R5, RZ, RZ, R138 ;  /* 0x000000ffff055224 */ /* 0x010fca00078e008a */
[----:B------:R0:W2:Y:S02]  /*3c2d0*/  @P5 LDG.E.U8 R31, desc[UR6][R4.64] ;  /* 0x00000006041f5981 */ /* 0x0000a4000c1e1100 */
[----:B0-----:R-:W-:Y:S02]  /*3c2e0*/  @P4 IMAD.MOV.U32 R4, RZ, RZ, R3 ;  /* 0x000000ffff044224 */ /* 0x001fe400078e0003 */
[----:B------:R-:W-:Y:S01]  /*3c2f0*/  @P4 IMAD.MOV.U32 R5, RZ, RZ, R10 ;  /* 0x000000ffff054224 */ /* 0x000fe200078e000a */
[----:B------:R-:W-:Y:S04]  /*3c300*/  STL [R1+0x253c], R36 ;  /* 0x00253c2401007387 */ /* 0x000fe80000100800 */
[----:B------:R3:W4:Y:S04]  /*3c310*/  @P4 LDG.E.U8 R26, desc[UR6][R4.64] ;  /* 0x00000006041a4981 */ /* 0x000728000c1e1100 */
[----:B------:R-:W2:Y:S04]  /*3c320*/  LDL R10, [R1+0xdd0] ;  /* 0x000dd000010a7983 */ /* 0x000ea80000100800 */
[----:B------:R-:W2:Y:S01]  /*3c330*/  LDL R3, [R1+0xdd4] ;  /* 0x000dd40001037983 */ /* 0x000ea20000100800 */
[----:B---3--:R-:W-:-:S02]  /*3c340*/  @P1 IMAD.MOV.U32 R5, RZ, RZ, R30 ;  /* 0x000000ffff051224 */ /* 0x008fc400078e001e */
[----:B------:R-:W-:-:S05]  /*3c350*/  @P1 IMAD.MOV.U32 R4, RZ, RZ, R28 ;  /* 0x000000ffff041224 */ /* 0x000fca00078e001c */
[----:B------:R0:W3:Y:S02]  /*3c360*/  @P1 LDG.E.U8 R41, desc[UR6][R4.64] ;  /* 0x0000000604291981 */ /* 0x0000e4000c1e1100 */
[----:B0-----:R-:W-:Y:S02]  /*3c370*/  @P3 IMAD.MOV.U32 R4, RZ, RZ, R8 ;  /* 0x000000ffff043224 */ /* 0x001fe400078e0008 */
[----:B------:R-:W-:-:S05]  /*3c380*/  @P3 IMAD.MOV.U32 R5, RZ, RZ, R27 ;  /* 0x000000ffff053224 */ /* 0x000fca00078e001b */
[----:B------:R2:W3:Y:S01]  /*3c390*/  @P3 LDG.E.U8 R38, desc[UR6][R4.64] ;  /* 0x0000000604263981 */ /* 0x0004e2000c1e1100 */
[----:B------:R-:W-:Y:S02]  /*3c3a0*/  ISETP.GT.AND P2, PT, R2, 0x68, PT ;  /* 0x000000680200780c */ /* 0x000fe40003f44270 */
[----:B------:R-:W-:Y:S01]  /*3c3b0*/  PRMT R9, RZ, 0x7610, R9 ;  /* 0x00007610ff097816 */ /* 0x000fe20000000009 */
[----:B----4-:R-:W-:Y:S10]  /*3c3c0*/  STL [R1+0x2540], R26 ;  /* 0x0025401a01007387 */ /* 0x010ff40000100800 */
[----:B--2---:R-:W-:-:S02]  /*3c3d0*/  @P2 IMAD.MOV.U32 R5, RZ, RZ, R10 ;  /* 0x000000ffff052224 */ /* 0x004fc400078e000a */
[----:B------:R-:W-:-:S05]  /*3c3e0*/  @P2 IMAD.MOV.U32 R4, RZ, RZ, R3 ;  /* 0x000000ffff042224 */ /* 0x000fca00078e0003 */
[----:B------:R-:W2:Y:S04]  /*3c3f0*/  @P2 LDG.E.U8 R9, desc[UR6][R4.64] ;  /* 0x0000000604092981 */ /* 0x000ea8000c1e1100 */
[----:B---3--:R-:W-:Y:S04]  /*3c400*/  STL [R1+0x2544], R41 ;  /* 0x0025442901007387 */ /* 0x008fe80000100800 */
[----:B------:R0:W-:Y:S04]  /*3c410*/  STL [R1+0x810], R31 ;  /* 0x0008101f01007387 */ /* 0x0001e80000100800 */
[----:B------:R-:W3:Y:S04]  /*3c420*/  LDL R8, [R1+0xdcc] ;  /* 0x000dcc0001087983 */ /* 0x000ee80000100800 */
[----:B------:R-:W4:Y:S04]  /*3c430*/  LDL R30, [R1+0xdc0] ;  /* 0x000dc000011e7983 */ /* 0x000f280000100800 */
[----:B0-----:R-:W4:Y:S04]  /*3c440*/  LDL R31, [R1+0xdc8] ;  /* 0x000dc800011f7983 */ /* 0x001f280000100800 */
[----:B------:R-:W4:Y:S04]  /*3c450*/  LDL R28, [R1+0xdc4] ;  /* 0x000dc400011c7983 */ /* 0x000f280000100800 */
[----:B------:R-:W-:Y:S04]  /*3c460*/  STL [R1+0x2548], R38 ;  /* 0x0025482601007387 */ /* 0x000fe80000100800 */
[----:B------:R-:W4:Y:S04]  /*3c470*/  LDL R27, [R1+0xdb8] ;  /* 0x000db800011b7983 */ /* 0x000f280000100800 */
[----:B------:R-:W4:Y:S04]  /*3c480*/  LDL R26, [R1+0xdbc] ;  /* 0x000dbc00011a7983 */ /* 0x000f280000100800 */
[----:B------:R-:W4:Y:S04]  /*3c490*/  LDL R3, [R1+0xdb4] ;  /* 0x000db40001037983 */ /* 0x000f280000100800 */
[----:B------:R-:W4:Y:S01]  /*3c4a0*/  LDL R10, [R1+0xdb0] ;  /* 0x000db000010a7983 */ /* 0x000f220000100800 */
[----:B------:R-:W-:-:S02]  /*3c4b0*/  ISETP.GT.AND P5, PT, R2, 0x69, PT ;  /* 0x000000690200780c */ /* 0x000fc40003fa4270 */
[C---:B------:R-:W-:Y:S02]  /*3c4c0*/  ISETP.GT.AND P4, PT, R2.reuse, 0x6a, PT ;  /* 0x0000006a0200780c */ /* 0x040fe40003f84270 */
[----:B------:R-:W-:Y:S02]  /*3c4d0*/  PRMT R33, RZ, 0x7610, R33 ;  /* 0x00007610ff217816 */ /* 0x000fe40000000021 */
[C---:B------:R-:W-:Y:S02]  /*3c4e0*/  ISETP.GT.AND P1, PT, R2.reuse, 0x6b, PT ;  /* 0x0000006b0200780c */ /* 0x040fe40003f24270 */
[----:B------:R-:W-:Y:S02]  /*3c4f0*/  PRMT R29, RZ, 0x7610, R29 ;  /* 0x00007610ff1d7816 */ /* 0x000fe4000000001d */
[C---:B------:R-:W-:Y:S02]  /*3c500*/  ISETP.GT.AND P3, PT, R2.reuse, 0x6c, PT ;  /* 0x0000006c0200780c */ /* 0x040fe40003f64270 */
[----:B------:R-:W-:Y:S01]  /*3c510*/  PRMT R40, RZ, 0x7610, R40 ;  /* 0x00007610ff287816 */ /* 0x000fe20000000028 */
[----:B--2---:R0:W-:Y:S01]  /*3c520*/  STL [R1+0x254c], R9 ;  /* 0x00254c0901007387 */ /* 0x0041e20000100800 */
[----:B------:R-:W-:-:S02]  /*3c530*/  ISETP.GT.AND P2, PT, R2, 0x6d, PT ;  /* 0x0000006d0200780c */ /* 0x000fc40003f44270 */
[----:B------:R-:W-:Y:S01]  /*3c540*/  PRMT R32, RZ, 0x7610, R32 ;  /* 0x00007610ff207816 */ /* 0x000fe20000000020 */
[----:B------:R-:W2:Y:S04]  /*3c550*/  LDL R36, [R1+0xd68] ;  /* 0x000d680001247983 */ /* 0x000ea80000100800 */
[----:B0-----:R-:W2:Y:S01]  /*3c560*/  LDL R9, [R1+0xda8] ;  /* 0x000da80001097983 */ /* 0x001ea20000100800 */
[----:B---3--:R-:W-:-:S03]  /*3c570*/  @P5 IMAD.MOV.U32 R4, RZ, RZ, R8 ;  /* 0x000000ffff045224 */ /* 0x008fc600078e0008 */
[----:B------:R-:W3:Y:S01]  /*3c580*/  LDL R8, [R1+0xdac] ;  /* 0x000dac0001087983 */ /* 0x000ee20000100800 */
[----:B----4-:R-:W-:Y:S01]  /*3c590*/  @P5 IMAD.MOV.U32 R5, RZ, RZ, R31 ;  /* 0x000000ffff055224 */ /* 0x010fe200078e001f */
[----:B------:R-:W-:Y:S02]  /*3c5a0*/  PRMT R35, RZ, 0x7610, R35 ;  /* 0x00007610ff237816 */ /* 0x000fe40000000023 */
[----:B------:R-:W4:Y:S04]  /*3c5b0*/  LDL R31, [R1+0xd6c] ;  /* 0x000d6c00011f7983 */ /* 0x000f280000100800 */
[----:B------:R0:W4:Y:S02]  /*3c5c0*/  @P5 LDG.E.U8 R33, desc[UR6][R4.64] ;  /* 0x0000000604215981 */ /* 0x000124000c1e1100 */
[----:B0-----:R-:W-:-:S02]  /*3c5d0*/  @P4 IMAD.MOV.U32 R4, RZ, RZ, R28 ;  /* 0x000000ffff044224 */ /* 0x001fc400078e001c */
[----:B------:R-:W-:Y:S01]  /*3c5e0*/  @P4 IMAD.MOV.U32 R5, RZ, RZ, R30 ;  /* 0x000000ffff054224 */ /* 0x000fe200078e001e */
[----:B------:R-:W4:Y:S04]  /*3c5f0*/  LDL R28, [R1+0xd94] ;  /* 0x000d9400011c7983 */ /* 0x000f280000100800 */
[----:B------:R0:W4:Y:S04]  /*3c600*/  @P4 LDG.E.U8 R29, desc[UR6][R4.64] ;  /* 0x00000006041d4981 */ /* 0x000128000c1e1100 */
[----:B------:R-:W4:Y:S01]  /*3c610*/  LDL R30, [R1+0xd90] ;  /* 0x000d9000011e7983 */ /* 0x000f220000100800 */
[----:B0-----:R-:W-:-:S02]  /*3c620*/  @P1 IMAD.MOV.U32 R4, RZ, RZ, R26 ;  /* 0x000000ffff041224 */ /* 0x001fc400078e001a */
[----:B------:R-:W-:Y:S01]  /*3c630*/  @P1 IMAD.MOV.U32 R5, RZ, RZ, R27 ;  /* 0x000000ffff051224 */ /* 0x000fe200078e001b */
[----:B------:R-:W4:Y:S04]  /*3c640*/  LDL R26, [R1+0xda4] ;  /* 0x000da400011a7983 */ /* 0x000f280000100800 */
[----:B------:R-:W4:Y:S04]  /*3c650*/  LDL R27, [R1+0xda0] ;  /* 0x000da000011b7983 */ /* 0x000f280000100800 */
[----:B------:R0:W4:Y:S02]  /*3c660*/  @P1 LDG.E.U8 R40, desc[UR6][R4.64] ;  /* 0x0000000604281981 */ /* 0x000124000c1e1100 */
[----:B0-----:R-:W-:-:S02]  /*3c670*/  @P3 IMAD.MOV.U32 R4, RZ, RZ, R3 ;  /* 0x000000ffff043224 */ /* 0x001fc400078e0003 */
[----:B------:R-:W-:Y:S01]  /*3c680*/  @P3 IMAD.MOV.U32 R5, RZ, RZ, R10 ;  /* 0x000000ffff053224 */ /* 0x000fe200078e000a */
[----:B------:R-:W4:Y:S04]  /*3c690*/  LDL R3, [R1+0xd9c] ;  /* 0x000d9c0001037983 */ /* 0x000f280000100800 */
[----:B------:R-:W4:Y:S01]  /*3c6a0*/  LDL R10, [R1+0xd98] ;  /* 0x000d9800010a7983 */ /* 0x000f220000100800 */
[----:B------:R-:W-:-:S03]  /*3c6b0*/  ISETP.GT.AND P5, PT, R2, 0x6e, PT ;  /* 0x0000006e0200780c */ /* 0x000fc60003fa4270 */
[----:B------:R2:W4:Y:S01]  /*3c6c0*/  @P3 LDG.E.U8 R32, desc[UR6][R4.64] ;  /* 0x0000000604203981 */ /* 0x000522000c1e1100 */
[----:B------:R-:W-:Y:S02]  /*3c6d0*/  ISETP.GT.AND P4, PT, R2, 0x6f, PT ;  /* 0x0000006f0200780c */ /* 0x000fe40003f84270 */
[----:B------:R-:W-:Y:S01]  /*3c6e0*/  PRMT R34, RZ, 0x7610, R34 ;  /* 0x00007610ff227816 */ /* 0x000fe20000000022 */
[----:B--2---:R-:W-:Y:S02]  /*3c6f0*/  @P2 IMAD.MOV.U32 R5, RZ, RZ, R9 ;  /* 0x000000ffff052224 */ /* 0x004fe400078e0009 */
[----:B------:R-:W2:Y:S01]  /*3c700*/  LDL R9, [R1+0xd88] ;  /* 0x000d880001097983 */ /* 0x000ea20000100800 */
[----:B---3--:R-:W-:-:S03]  /*3c710*/  @P2 IMAD.MOV.U32 R4, RZ, RZ, R8 ;  /* 0x000000ffff042224 */ /* 0x008fc600078e0008 */
[----:B------:R-:W3:Y:S04]  /*3c720*/  LDL R8, [R1+0xd8c] ;  /* 0x000d8c0001087983 */ /* 0x000ee80000100800 */
[----:B------:R4:W3:Y:S02]  /*3c730*/  @P2 LDG.E.U8 R35, desc[UR6][R4.64] ;  /* 0x0000000604232981 */ /* 0x0008e4000c1e1100 */
[----:B----4-:R-:W-:Y:S02]  /*3c740*/  @P5 IMAD.MOV.U32 R4, RZ, RZ, R26 ;  /* 0x000000ffff045224 */ /* 0x010fe400078e001a */
[----:B------:R-:W4:Y:S01]  /*3c750*/  LDL R26, [R1+0xd84] ;  /* 0x000d8400011a7983 */ /* 0x000f220000100800 */
[----:B------:R-:W-:-:S03]  /*3c760*/  @P5 IMAD.MOV.U32 R5, RZ, RZ, R27 ;  /* 0x000000ffff055224 */ /* 0x000fc600078e001b */
[----:B------:R-:W4:Y:S04]  /*3c770*/  LDL R27, [R1+0xd80] ;  /* 0x000d8000011b7983 */ /* 0x000f280000100800 */
[----:B------:R0:W4:Y:S02]  /*3c780*/  @P5 LDG.E.U8 R34, desc[UR6][R4.64] ;  /* 0x0000000604225981 */ /* 0x000124000c1e1100 */
[----:B0-----:R-:W-:Y:S02]  /*3c790*/  @P4 IMAD.MOV.U32 R4, RZ, RZ, R3 ;  /* 0x000000ffff044224 */ /* 0x001fe400078e0003 */
[----:B------:R-:W4:Y:S01]  /*3c7a0*/  LDL R3, [R1+0xd7c] ;  /* 0x000d7c0001037983 */ /* 0x000f220000100800 */
[----:B------:R-:W-:-:S03]  /*3c7b0*/  @P4 IMAD.MOV.U32 R5, RZ, RZ, R10 ;  /* 0x000000ffff054224 */ /* 0x000fc600078e000a */
[----:B------:R-:W4:Y:S01]  /*3c7c0*/  LDL R10, [R1+0xd78] ;  /* 0x000d7800010a7983 */ /* 0x000f220000100800 */
[C---:B------:R-:W-:Y:S02]  /*3c7d0*/  ISETP.GT.AND P1, PT, R2.reuse, 0x70, PT ;  /* 0x000000700200780c */ /* 0x040fe40003f24270 */
[----:B------:R-:W-:Y:S02]  /*3c7e0*/  PRMT R37, RZ, 0x7610, R37 ;  /* 0x00007610ff257816 */ /* 0x000fe40000000025 */
[C---:B------:R-:W-:Y:S02]  /*3c7f0*/  ISETP.GT.AND P3, PT, R2.reuse, 0x71, PT ;  /* 0x000000710200780c */ /* 0x040fe40003f64270 */
[----:B------:R-:W-:Y:S02]  /*3c800*/  PRMT R43, RZ, 0x7610, R43 ;  /* 0x00007610ff2b7816 */ /* 0x000fe4000000002b */
[----:B------:R0:W4:Y:S01]  /*3c810*/  @P4 LDG.E.U8 R37, desc[UR6][R4.64] ;  /* 0x0000000604254981 */ /* 0x000122000c1e1100 */
[----:B------:R-:W-:-:S04]  /*3c820*/  ISETP.GT.AND P2, PT, R2, 0x72, PT ;  /* 0x000000720200780c */ /* 0x000fc80003f44270 */
[----:B0-----:R-:W-:Y:S02]  /*3c830*/  @P1 IMAD.MOV.U32 R4, RZ, RZ, R28 ;  /* 0x000000ffff041224 */ /* 0x001fe400078e001c */
[----:B------:R-:W-:Y:S01]  /*3c840*/  @P1 IMAD.MOV.U32 R5, RZ, RZ, R30 ;  /* 0x000000ffff051224 */ /* 0x000fe200078e001e */
[----:B------:R-:W-:Y:S01]  /*3c850*/  PRMT R42, RZ, 0x7610, R42 ;  /* 0x00007610ff2a7816 */ /* 0x000fe2000000002a */
[----:B------:R-:W4:Y:S04]  /*3c860*/  LDL R30, [R1+0xd60] ;  /* 0x000d6000011e7983 */ /* 0x000f280000100800 */
[----:B------:R2:W4:Y:S01]  /*3c870*/  @P1 LDG.E.U8 R43, desc[UR6][R4.64] ;  /* 0x00000006042b1981 */ /* 0x000522000c1e1100 */
[----:B------:R-:W-:Y:S02]  /*3c880*/  ISETP.GT.AND P5, PT, R2, 0x73, PT ;  /* 0x000000730200780c */ /* 0x000fe40003fa4270 */
[----:B------:R-:W-:Y:S01]  /*3c890*/  PRMT R53, RZ, 0x7610, R53 ;  /* 0x00007610ff357816 */ /* 0x000fe20000000035 */
[----:B------:R-:W4:Y:S01]  /*3c8a0*/  LDL R28, [R1+0xd64] ;  /* 0x000d6400011c7983 */ /* 0x000f220000100800 */
[----:B--2---:R-:W-:-:S03]  /*3c8b0*/  @P3 IMAD.MOV.U32 R5, RZ, RZ, R9 ;  /* 0x000000ffff053224 */ /* 0x004fc600078e0009 */
[----:B------:R-:W2:Y:S01]  /*3c8c0*/  LDL R9, [R1+0xd70] ;  /* 0x000d700001097983 */ /* 0x000ea20000100800 */
[----:B---3--:R-:W-:-:S03]  /*3c8d0*/  @P3 IMAD.MOV.U32 R4, RZ, RZ, R8 ;  /* 0x000000ffff043224 */ /* 0x008fc600078e0008 */
[----:B------:R-:W3:Y:S04]  /*3c8e0*/  LDL R8, [R1+0xd74] ;  /* 0x000d740001087983 */ /* 0x000ee80000100800 */
[----:B------:R4:W3:Y:S02]  /*3c8f0*/  @P3 LDG.E.U8 R42, desc[UR6][R4.64] ;  /* 0x00000006042a3981 */ /* 0x0008e4000c1e1100 */
[----:B----4-:R-:W-:Y:S02]  /*3c900*/  @P2 IMAD.MOV.U32 R4, RZ, RZ, R26 ;  /* 0x000000ffff042224 */ /* 0x010fe400078e001a */
[----:B------:R-:W-:Y:S01]  /*3c910*/  @P2 IMAD.MOV.U32 R5, RZ, RZ, R27 ;  /* 0x000000ffff052224 */ /* 0x000fe200078e001b */
[----:B------:R-:W-:Y:S01]  /*3c920*/  ISETP.GT.AND P4, PT, R2, 0x74, PT ;  /* 0x000000740200780c */ /* 0x000fe20003f84270 */
[----:B------:R-:W4:Y:S04]  /*3c930*/  LDL R27, [R1+0xd50] ;  /* 0x000d5000011b7983 */ /* 0x000f280000100800 */
[----:B------:R0:W4:Y:S01]  /*3c940*/  @P2 LDG.E.U8 R53, desc[UR6][R4.64] ;  /* 0x0000000604352981 */ /* 0x000122000c1e1100 */
[----:B------:R-:W-:-:S02]  /*3c950*/  PRMT R52, RZ, 0x7610, R52 ;  /* 0x00007610ff347816 */ /* 0x000fc40000000034 */
[----:B------:R-:W-:Y:S01]  /*3c960*/  ISETP.GT.AND P1, PT, R2, 0x75, PT ;  /* 0x000000750200780c */ /* 0x000fe20003f24270 */
[----:B------:R-:W4:Y:S01]  /*3c970*/  LDL R26, [R1+0xd54] ;  /* 0x000d5400011a7983 */ /* 0x000f220000100800 */
[----:B0-----:R-:W-:-:S03]  /*3c980*/  @P5 IMAD.MOV.U32 R4, RZ, RZ, R3 ;  /* 0x000000ffff045224 */ /* 0x001fc600078e0003 */
[----:B------:R-:W4:Y:S01]  /*3c990*/  LDL R3, [R1+0xd5c] ;  /* 0x000d5c0001037983 */ /* 0x000f220000100800 */
[----:B------:R-:W-:-:S03]  /*3c9a0*/  @P5 IMAD.MOV.U32 R5, RZ, RZ, R10 ;  /* 0x000000ffff055224 */ /* 0x000fc600078e000a */
[----:B------:R-:W4:Y:S01]  /*3c9b0*/  LDL R10, [R1+0xd58] ;  /* 0x000d5800010a7983 */ /* 0x000f220000100800 */
[----:B------:R-:W-:Y:S02]  /*3c9c0*/  PRMT R45, RZ, 0x7610, R45 ;  /* 0x00007610ff2d7816 */ /* 0x000fe4000000002d */
[C---:B------:R-:W-:Y:S01]  /*3c9d0*/  ISETP.GT.AND P3, PT, R2.reuse, 0x76, PT ;  /* 0x000000760200780c */ /* 0x040fe20003f64270 */
[----:B------:R2:W4:Y:S01]  /*3c9e0*/  @P5 LDG.E.U8 R52, desc[UR6][R4.64] ;  /* 0x0000000604345981 */ /* 0x000522000c1e1100 */
[----:B------:R-:W-:Y:S02]  /*3c9f0*/  ISETP.GT.AND P2, PT, R2, 0x77, PT ;  /* 0x000000770200780c */ /* 0x000fe40003f44270 */
[----:B------:R-:W-:Y:S02]  /*3ca00*/  PRMT R44, RZ, 0x7610, R44 ;  /* 0x00007610ff2c7816 */ /* 0x000fe4000000002c */
[----:B------:R-:W-:Y:S01]  /*3ca10*/  PRMT R55, RZ, 0x7610, R55 ;  /* 0x00007610ff377816 */ /* 0x000fe20000000037 */
[----:B--2---:R-:W-:-:S02]  /*3ca20*/  @P4 IMAD.MOV.U32 R5, RZ, RZ, R9 ;  /* 0x000000ffff054224 */ /* 0x004fc400078e0009 */
[----:B------:R-:W2:Y:S01]  /*3ca30*/  LDL R9, [R1+0xd48] ;  /* 0x000d480001097983 */ /* 0x000ea20000100800 */
[----:B---3--:R-:W-:-:S03]  /*3ca40*/  @P4 IMAD.MOV.U32 R4, RZ, RZ, R8 ;  /* 0x000000ffff044224 */ /* 0x008fc600078e0008 */
[----:B------:R-:W3:Y:S04]  /*3ca50*/  LDL R8, [R1+0xd4c] ;  /* 0x000d4c0001087983 */ /* 0x000ee80000100800 */
[----:B------:R0:W3:Y:S02]  /*3ca60*/  @P4 LDG.E.U8 R45, desc[UR6][R4.64] ;  /* 0x00000006042d4981 */ /* 0x0000e4000c1e1100 */
[----:B0-----:R-:W-:Y:S02]  /*3ca70*/  @P1 IMAD.MOV.U32 R4, RZ, RZ, R31 ;  /* 0x000000ffff041224 */ /* 0x001fe400078e001f */
[----:B------:R-:W-:Y:S01]  /*3ca80*/  @P1 IMAD.MOV.U32 R5, RZ, RZ, R36 ;  /* 0x000000ffff051224 */ /* 0x000fe200078e0024 */
[----:B------:R-:W-:Y:S01]  /*3ca90*/  ISETP.GT.AND P5, PT, R2, 0x78, PT ;  /* 0x000000780200780c */ /* 0x000fe20003fa4270 */
[----:B------:R-:W3:Y:S04]  /*3caa0*/  LDL R31, [R1+0xd38] ;  /* 0x000d3800011f7983 */ /* 0x000ee80000100800 */
[----:B------:R0:W3:Y:S02]  /*3cab0*/  @P1 LDG.E.U8 R44, desc[UR6][R4.64] ;  /* 0x00000006042c1981 */ /* 0x0000e4000c1e1100 */
[----:B0-----:R-:W-:-:S02]  /*3cac0*/  @P3 IMAD.MOV.U32 R4, RZ, RZ, R28 ;  /* 0x000000ffff043224 */ /* 0x001fc400078e001c */
[----:B------:R-:W-:Y:S01]  /*3cad0*/  @P3 IMAD.MOV.U32 R5, RZ, RZ, R30 ;  /* 0x000000ffff053224 */ /* 0x000fe200078e001e */
[----:B------:R-:W-:Y:S01]  /*3cae0*/  PRMT R54, RZ, 0x7610, R54 ;  /* 0x00007610ff367816 */ /* 0x000fe20000000036 */
[----:B------:R-:W3:Y:S04]  /*3caf0*/  LDL R30, [R1+0xd3c] ;  /* 0x000d3c00011e7983 */ /* 0x000ee80000100800 */
[----:B------:R4:W3:Y:S01]  /*3cb00*/  @P3 LDG.E.U8 R55, desc[UR6][R4.64] ;  /* 0x0000000604373981 */ /* 0x0008e2000c1e1100 */
[----:B------:R-:W-:Y:S02]  /*3cb10*/  ISETP.GT.AND P4, PT, R2, 0x79, PT ;  /* 0x000000790200780c */ /* 0x000fe40003f84270 */
[----:B------:R-:W-:Y:S01]  /*3cb20*/  PRMT R47, RZ, 0x7610, R47 ;  /* 0x00007610ff2f7816 */ /* 0x000fe2000000002f */
[----:B------:R-:W3:Y:S01]  /*3cb30*/  LDL R28, [R1+0xd30] ;  /* 0x000d3000011c7983 */ /* 0x000ee20000100800 */
[----:B----4-:R-:W-:-:S03]  /*3cb40*/  @P2 IMAD.MOV.U32 R4, RZ, RZ, R3 ;  /* 0x000000ffff042224 */ /* 0x010fc600078e0003 */
[----:B------:R-:W4:Y:S01]  /*3cb50*/  LDL R3, [R1+0xd44] ;  /* 0x000d440001037983 */ /* 0x000f220000100800 */
[----:B------:R-:W-:-:S03]  /*3cb60*/  @P2 IMAD.MOV.U32 R5, RZ, RZ, R10 ;  /* 0x000000ffff052224 */ /* 0x000fc600078e000a */
[----:B------:R-:W4:Y:S04]  /*3cb70*/  LDL R10, [R1+0xd40] ;  /* 0x000d4000010a7983 */ /* 0x000f280000100800 */
[----:B------:R0:W4:Y:S01]  /*3cb80*/  @P2 LDG.E.U8 R54, desc[UR6][R4.64] ;  /* 0x0000000604362981 */ /* 0x000122000c1e1100 */
[C---:B------:R-:W-:Y:S01]  /*3cb90*/  ISETP.GT.AND P1, PT, R2.reuse, 0x7a, PT ;  /* 0x0000007a0200780c */ /* 0x040fe20003f24270 */
[----:B0-----:R-:W-:Y:S02]  /*3cba0*/  @P5 IMAD.MOV.U32 R4, RZ, RZ, R26 ;  /* 0x000000ffff045224 */ /* 0x001fe400078e001a */
[----:B------:R-:W-:Y:S01]  /*3cbb0*/  @P5 IMAD.MOV.U32 R5, RZ, RZ, R27 ;  /* 0x000000ffff055224 */ /* 0x000fe200078e001b */
[----:B------:R-:W-:Y:S01]  /*3cbc0*/  PRMT R46, RZ, 0x7610, R46 ;  /* 0x00007610ff2e7816 */ /* 0x000fe2000000002e */
[----:B------:R-:W4:Y:S04]  /*3cbd0*/  LDL R27, [R1+0xd34] ;  /* 0x000d3400011b7983 */ /* 0x000f280000100800 */
[----:B------:R2:W4:Y:S01]  /*3cbe0*/  @P5 LDG.E.U8 R47, desc[UR6][R4.64] ;  /* 0x00000006042f5981 */ /* 0x000522000c1e1100 */
[----:B------:R-:W-:-:S02]  /*3cbf0*/  ISETP.GT.AND P2, PT, R2, 0x7b, PT ;  /* 0x0000007b0200780c */ /* 0x000fc40003f44270 */
[C---:B------:R-:W-:Y:S01]  /*3cc00*/  ISETP.GT.AND P3, PT, R2.reuse, 0x7c, PT ;  /* 0x0000007c0200780c */ /* 0x040fe20003f64270 */
[----:B------:R-:W4:Y:S01]  /*3cc10*/  LDL R26, [R1+0xd20] ;  /* 0x000d2000011a7983 */ /* 0x000f220000100800 */
[C---:B------:R-:W-:Y:S02]  /*3cc20*/  ISETP.GT.AND P5, PT, R2.reuse, 0x7e, PT ;  /* 0x0000007e0200780c */ /* 0x040fe40003fa4270 */
[----:B------:R-:W-:Y:S01]  /*3cc30*/  ISETP.GT.AND P6, PT, R2, 0x7f, PT ;  /* 0x0000007f0200780c */ /* 0x000fe20003fc4270 */
[----:B--2---:R-:W-:Y:S02]  /*3cc40*/  @P4 IMAD.MOV.U32 R5, RZ, RZ, R9 ;  /* 0x000000ffff054224 */ /* 0x004fe400078e0009 */
[----:B------:R-:W2:Y:S01]  /*3cc50*/  LDL R9, [R1+0xd28] ;  /* 0x000d280001097983 */ /* 0x000ea20000100800 */
[----:B---3--:R-:W-:-:S03]  /*3cc60*/  @P4 IMAD.MOV.U32 R4, RZ, RZ, R8 ;  /* 0x000000ffff044224 */ /* 0x008fc600078e0008 */
[----:B------:R-:W3:Y:S04]  /*3cc70*/  LDL R8, [R1+0xd2c] ;  /* 0x000d2c0001087983 */ /* 0x000ee80000100800 */
[----:B------:R-:W3:Y:S01]  /*3cc80*/  @P4 LDG.E.U8 R46, desc[UR6][R4.64] ;  /* 0x00000006042e4981 */ /* 0x000ee2000c1e1100 */
[----:B------:R-:W-:-:S03]  /*3cc90*/  ISETP.GT.AND P4, PT, R2, 0x7d, PT ;  /* 0x0000007d0200780c */ /* 0x000fc60003f84270 */
[----:B------:R-:W3:Y:S04]  /*3cca0*/  LDL R5, [R1+0xd18] ;  /* 0x000d180001057983 */ /* 0x000ee80000100800 */
[----:B------:R-:W3:Y:S01]  /*3ccb0*/  LDL R4, [R1+0xd1c] ;  /* 0x000d1c0001047983 */ /* 0x000ee20000100800 */
[----:B----4-:R-:W-:Y:S02]  /*3ccc0*/  @P1 IMAD.MOV.U32 R2, RZ, RZ, R3 ;  /* 0x000000ffff021224 */ /* 0x010fe400078e0003 */
[----:B------:R-:W-:Y:S02]  /*3ccd0*/  @P1 IMAD.MOV.U32 R3, RZ, RZ, R10 ;  /* 0x000000ffff031224 */ /* 0x000fe400078e000a */
[----:B------:R-:W4:Y:S01]  /*3cce0*/  LDL R10, [R1+0xd24] ;  /* 0x000d2400010a7983 */ /* 0x000f220000100800 */
[----:B------:R-:W-:-:S02]  /*3ccf0*/  PRMT R24, RZ, 0x7610, R24 ;  /* 0x00007610ff187816 */ /* 0x000fc40000000018 */
[----:B------:R-:W-:-:S04]  /*3cd00*/  PRMT R124, RZ, 0x7610, R124 ;  /* 0x00007610ff7c7816 */ /* 0x000fc8000000007c */
[----:B------:R0:W4:Y:S01]  /*3cd10*/  @P1 LDG.E.U8 R24, desc[UR6][R2.64] ;  /* 0x0000000602181981 */ /* 0x000122000c1e1100 */
[----:B------:R-:W-:Y:S01]  /*3cd20*/  PRMT R49, RZ, 0x7610, R49 ;  /* 0x00007610ff317816 */ /* 0x000fe20000000031 */
[----:B0-----:R-:W-:Y:S02]  /*3cd30*/  @P2 IMAD.MOV.U32 R2, RZ, RZ, R30 ;  /* 0x000000ffff022224 */ /* 0x001fe400078e001e */
[----:B------:R-:W-:Y:S01]  /*3cd40*/  @P2 IMAD.MOV.U32 R3, RZ, RZ, R31 ;  /* 0x000000ffff032224 */ /* 0x000fe200078e001f */
[----:B------:R-:W4:Y:S04]  /*3cd50*/  LDL R30, [R1+0x1d28] ;  /* 0x001d2800011e7983 */ /* 0x000f280000100800 */
[----:B------:R0:W4:Y:S04]  /*3cd60*/  @P2 LDG.E.U8 R124, desc[UR6][R2.64] ;  /* 0x00000006027c2981 */ /* 0x000128000c1e1100 */
[----:B------:R-:W4:Y:S01]  /*3cd70*/  LDL R31, [R1+0x1128] ;  /* 0x00112800011f7983 */ /* 0x000f220000100800 */
[----:B0-----:R-:W-:-:S02]  /*3cd80*/  @P3 IMAD.MOV.U32 R2, RZ, RZ, R27 ;  /* 0x000000ffff023224 */ /* 0x001fc400078e001b */
[----:B------:R-:W-:Y:S01]  /*3cd90*/  @P3 IMAD.MOV.U32 R3, RZ, RZ, R28 ;  /* 0x000000ffff033224 */ /* 0x000fe200078e001c */
[----:B------:R-:W-:Y:S01]  /*3cda0*/  PRMT R48, RZ, 0x7610, R48 ;  /* 0x00007610ff307816 */ /* 0x000fe20000000030 */
[----:B------:R-:W4:Y:S04]  /*3cdb0*/  LDL R28, [R1+0x1c84] ;  /* 0x001c8400011c7983 */ /* 0x000f280000100800 */
[----:B------:R2:W4:Y:S01]  /*3cdc0*/  @P3 LDG.E.U8 R49, desc[UR6][R2.64] ;  /* 0x0000000602313981 */ /* 0x000522000c1e1100 */
[----:B------:R-:W-:Y:S02]  /*3cdd0*/  PRMT R51, RZ, 0x7610, R51 ;  /* 0x00007610ff337816 */ /* 0x000fe40000000033 */
[----:B------:R-:W-:Y:S01]  /*3cde0*/  PRMT R50, RZ, 0x7610, R50 ;  /* 0x00007610ff327816 */ /* 0x000fe20000000032 */
[----:B------:R-:W4:Y:S01]  /*3cdf0*/  LDL R27, [R1+0x1c88] ;  /* 0x001c8800011b7983 */ /* 0x000f220000100800 */
[----:B--2---:R-:W-:-:S03]  /*3ce00*/  @P4 IMAD.MOV.U32 R3, RZ, RZ, R9 ;  /* 0x000000ffff034224 */ /* 0x004fc600078e0009 */
[----:B------:R-:W2:Y:S01]  /*3ce10*/  LDL R9, [R1+0x1d04] ;  /* 0x001d040001097983 */ /* 0x000ea20000100800 */
[----:B---3--:R-:W-:-:S03]  /*3ce20*/  @P4 IMAD.MOV.U32 R2, RZ, RZ, R8 ;  /* 0x000000ffff024224 */ /* 0x008fc600078e0008 */
[----:B------:R-:W3:Y:S04]  /*3ce30*/  LDL R8, [R1+0x1d08] ;  /* 0x001d080001087983 */ /* 0x000ee80000100800 */
[----:B------:R0:W3:Y:S02]  /*3ce40*/  @P4 LDG.E.U8 R48, desc[UR6][R2.64] ;  /* 0x0000000602304981 */ /* 0x0000e4000c1e1100 */
[----:B0-----:R-:W-:Y:S01]  /*3ce50*/  @P5 IMAD.MOV.U32 R3, RZ, RZ, R26 ;  /* 0x000000ffff035224 */ /* 0x001fe200078e001a */
[----:B------:R-:W-:Y:S01]  /*3ce60*/  PRMT R57, RZ, 0x7610, R57 ;  /* 0x00007610ff397816 */ /* 0x000fe20000000039 */
[----:B------:R-:W3:Y:S01]  /*3ce70*/  LDL R26, [R1+0x1c44] ;  /* 0x001c4400011a7983 */ /* 0x000ee20000100800 */
[----:B----4-:R-:W-:-:S03]  /*3ce80*/  @P5 IMAD.MOV.U32 R2, RZ, RZ, R10 ;  /* 0x000000ffff025224 */ /* 0x010fc600078e000a */
[----:B------:R-:W4:Y:S04]  /*3ce90*/  LDL R10, [R1+0x1c48] ;  /* 0x001c4800010a7983 */ /* 0x000f280000100800 */
[----:B------:R0:W4:Y:S02]  /*3cea0*/  @P5 LDG.E.U8 R51, desc[UR6][R2.64] ;  /* 0x0000000602335981 */ /* 0x000124000c1e1100 */
[----:B0-----:R-:W-:Y:S02]  /*3ceb0*/  @P6 IMAD.MOV.U32 R2, RZ, RZ, R4 ;  /* 0x000000ffff026224 */ /* 0x001fe400078e0004 */
[----:B------:R-:W-:Y:S01]  /*3cec0*/  @P6 IMAD.MOV.U32 R3, RZ, RZ, R5 ;  /* 0x000000ffff036224 */ /* 0x000fe200078e0005 */
[----:B------:R-:W4:Y:S04]  /*3ced0*/  LDL R4, [R1+0x1cc8] ;  /* 0x001cc80001047983 */ /* 0x000f280000100800 */
[----:B------:R-:W4:Y:S04]  /*3cee0*/  LDL R5, [R1+0x1cc4] ;  /* 0x001cc40001057983 */ /* 0x000f280000100800 */
[----:B------:R0:W4:Y:S02]  /*3cef0*/  @P6 LDG.E.U8 R50, desc[UR6][R2.64] ;  /* 0x0000000602326981 */ /* 0x000124000c1e1100 */
[----:B0-----:R-:W-:-:S02]  /*3cf00*/  @!P0 IMAD.MOV.U32 R2, RZ, RZ, R30 ;  /* 0x000000ffff028224 */ /* 0x001fc400078e001e */
[----:B------:R-:W-:Y:S01]  /*3cf10*/  @!P0 IMAD.MOV.U32 R3, RZ, RZ, R31 ;  /* 0x000000ffff038224 */ /* 0x000fe200078e001f */
[----:B------:R-:W-:Y:S01]  /*3cf20*/  BAR.SYNC.DEFER_BLOCKING 0x0 ;  /* 0x0000000000007b1d */ /* 0x000fe20000010000 */
[----:B------:R-:W-:Y:S02]  /*3cf30*/  PRMT R56, RZ, 0x7610, R56 ;  /* 0x00007610ff387816 */ /* 0x000fe40000000038 */
[----:B------:R-:W-:Y:S02]  /*3cf40*/  PRMT R59, RZ, 0x7610, R59 ;  /* 0x00007610ff3b7816 */ /* 0x000fe4000000003b */
[----:B------:R-:W-:Y:S01]  /*3cf50*/  PRMT R58, RZ, 0x7610, R58 ;  /* 0x00007610ff3a7816 */ /* 0x000fe2000000003a */
[----:B------:R-:W4:Y:S04]  /*3cf60*/  LDL R31, [R1+0x1b84] ;  /* 0x001b8400011f7983 */ /* 0x000f280000100800 */
[----:B------:R-:W4:Y:S04]  /*3cf70*/  LDL R30, [R1+0x1b88] ;  /* 0x001b8800011e7983 */ /* 0x000f280000100800 */
[----:B------:R2:W4:Y:S02]  /*3cf80*/  @!P0 LDG.E.U8 R57, desc[UR6][R2.64] ;  /* 0x0000000602398981 */ /* 0x000524000c1e1100 */
[----:B--2---:R-:W-:-:S02]  /*3cf90*/  @!P0 IMAD.MOV.U32 R3, RZ, RZ, R9 ;  /* 0x000000ffff038224 */ /* 0x004fc400078e0009 */
[----:B------:R-:W2:Y:S01]  /*3cfa0*/  LDL R9, [R1+0x1c04] ;  /* 0x001c040001097983 */ /* 0x000ea20000100800 */
[----:B---3--:R-:W-:-:S03]  /*3cfb0*/  @!P0 IMAD.MOV.U32 R2, RZ, RZ, R8 ;  /* 0x000000ffff028224 */ /* 0x008fc600078e0008 */
[----:B------:R-:W3:Y:S04]  /*3cfc0*/  LDL R8, [R1+0x1c08] ;  /* 0x001c080001087983 */ /* 0x000ee80000100800 */
[----:B------:R4:W3:Y:S02]  /*3cfd0*/  @!P0 LDG.E.U8 R56, desc[UR6][R2.64] ;  /* 0x0000000602388981 */ /* 0x0008e4000c1e1100 */
[----:B----4-:R-:W-:Y:S02]  /*3cfe0*/  @!P0 IMAD.MOV.U32 R2, RZ, RZ, R4 ;  /* 0x000000ffff028224 */ /* 0x010fe400078e0004 */
[----:B------:R-:W4:Y:S01]  /*3cff0*/  LDL R4, [R1+0x1bc8] ;  /* 0x001bc80001047983 */ /* 0x000f220000100800 */
[----:B------:R-:W-:-:S03]  /*3d000*/  @!P0 IMAD.MOV.U32 R3, RZ, RZ, R5 ;  /* 0x000000ffff038224 */ /* 0x000fc600078e0005 */
[----:B------:R-:W4:Y:S04]  /*3d010*/  LDL R5, [R1+0x1bc4] ;  /* 0x001bc40001057983 */ /* 0x000f280000100800 */
[----:B------:R0:W4:Y:S01]  /*3d020*/  @!P0 LDG.E.U8 R59, desc[UR6][R2.64] ;  /* 0x00000006023b8981 */ /* 0x000122000c1e1100 */
[----:B------:R-:W-:Y:S01]  /*3d030*/  PRMT R61, RZ, 0x7610, R61 ;  /* 0x00007610ff3d7816 */ /* 0x000fe2000000003d */
[----:B0-----:R-:W-:Y:S02]  /*3d040*/  @!P0 IMAD.MOV.U32 R2, RZ, RZ, R27 ;  /* 0x000000ffff028224 */ /* 0x001fe400078e001b */
[----:B------:R-:W-:Y:S01]  /*3d050*/  @!P0 IMAD.MOV.U32 R3, RZ, RZ, R28 ;  /* 0x000000ffff038224 */ /* 0x000fe200078e001c */
[----:B------:R-:W-:Y:S01]  /*3d060*/  PRMT R60, RZ, 0x7610, R60 ;  /* 0x00007610ff3c7816 */ /* 0x000fe2000000003c */
[----:B------:R-:W4:Y:S04]  /*3d070*/  LDL R28, [R1+0x1ac4] ;  /* 0x001ac400011c7983 */ /* 0x000f280000100800 */
[----:B------:R0:W4:Y:S04]  /*3d080*/  @!P0 LDG.E.U8 R58, desc[UR6][R2.64] ;  /* 0x00000006023a8981 */ /* 0x000128000c1e1100 */
[----:B------:R-:W4:Y:S01]  /*3d090*/  LDL R27, [R1+0x1ac8] ;  /* 0x001ac800011b7983 */ /* 0x000f220000100800 */
[----:B0-----:R-:W-:-:S02]  /*3d0a0*/  @!P0 IMAD.MOV.U32 R2, RZ, RZ, R10 ;  /* 0x000000ffff028224 */ /* 0x001fc400078e000a */
[----:B------:R-:W-:Y:S01]  /*3d0b0*/  @!P0 IMAD.MOV.U32 R3, RZ, RZ, R26 ;  /* 0x000000ffff038224 */ /* 0x000fe200078e001a */
        /* <DEDUP_REMOVED lines=11> */
[----:B------:R-:W4:Y:S01]  /*3d170*/  LDL R5, [R1+0x1a84] ;  /* 0x001a840001057983 */ /* 0x000f220000100800 */
[----:B------:R-:W-:Y:S02]  /*3d180*/  PRMT R63, RZ, 0x7610, R63 ;  /* 0x00007610ff3f7816 */ /* 0x000fe4000000003f */
[----:B------:R-:W-:-:S04]  /*3d190*/  PRMT R62, RZ, 0x7610, R62 ;  /* 0x00007610ff3e7816 */ /* 0x000fc8000000003e */
[----:B------:R0:W4:Y:S01]  /*3d1a0*/  @!P0 LDG.E.U8 R63, desc[UR6][R2.64] ;  /* 0x00000006023f8981 */ /* 0x000122000c1e1100 */
[----:B------:R-:W-:Y:S01]  /*3d1b0*/  PRMT R65, RZ, 0x7610, R65 ;  /* 0x00007610ff417816 */ /* 0x000fe20000000041 */
[----:B0-----:R-:W-:Y:S02]  /*3d1c0*/  @!P0 IMAD.MOV.U32 R2, RZ, RZ, R30 ;  /* 0x000000ffff028224 */ /* 0x001fe400078e001e */
[----:B------:R-:W-:Y:S01]  /*3d1d0*/  @!P0 IMAD.MOV.U32 R3, RZ, RZ, R31 ;  /* 0x000000ffff038224 */ /* 0x000fe200078e001f */
[----:B------:R-:W-:Y:S01]  /*3d1e0*/  PRMT R64, RZ, 0x7610, R64 ;  /* 0x00007610ff407816 */ /* 0x000fe20000000040 */
[----:B------:R-:W4:Y:S04]  /*3d1f0*/  LDL R31, [R1+0x19c4] ;  /* 0x0019c400011f7983 */ /* 0x000f280000100800 */
[----:B------:R0:W4:Y:S01]  /*3d200*/  @!P0 LDG.E.U8 R62, desc[UR6][R2.64] ;  /* 0x00000006023e8981 */ /* 0x000122000c1e1100 */
[----:B------:R-:W-:-:S03]  /*3d210*/  PRMT R67, RZ, 0x7610, R67 ;  /* 0x00007610ff437816 */ /* 0x000fc60000000043 */
[----:B------:R-:W4:Y:S01]  /*3d220*/  LDL R30, [R1+0x19c8] ;  /* 0x0019c800011e7983 */ /* 0x000f220000100800 */
[----:B0-----:R-:W-:Y:S02]  /*3d230*/  @!P0 IMAD.MOV.U32 R2, RZ, RZ, R10 ;  /* 0x000000ffff028224 */ /* 0x001fe400078e000a */
        /* <DEDUP_REMOVED lines=9> */
[----:B0-----:R-:W-:Y:S02]  /*3d2d0*/  @!P0 IMAD.MOV.U32 R2, RZ, RZ, R27 ;  /* 0x000000ffff028224 */ /* 0x001fe400078e001b */
[----:B------:R-:W-:Y:S01]  /*3d2e0*/  @!P0 IMAD.MOV.U32 R3, RZ, RZ, R28 ;  /* 0x000000ffff038224 */ /* 0x000fe200078e001c */
[----:B------:R-:W-:Y:S01]  /*3d2f0*/  PRMT R66, RZ, 0x7610, R66 ;  /* 0x00007610ff427816 */ /* 0x000fe20000000042 */
[----:B------:R-:W3:Y:S04]  /*3d300*/  LDL R28, [R1+0x1944] ;  /* 0x00194400011c7983 */ /* 0x000ee80000100800 */
[----:B------:R4:W3:Y:S04]  /*3d310*/  @!P0 LDG.E.U8 R67, desc[UR6][R2.64] ;  /* 0x0000000602438981 */ /* 0x0008e8000c1e1100 */
[----:B------:R-:W3:Y:S01]  /*3d320*/  LDL R27, [R1+0x1948] ;  /* 0x00194800011b7983 */ /* 0x000ee20000100800 */
[----:B----4-:R-:W-:-:S03]  /*3d330*/  @!P0 IMAD.MOV.U32 R2, RZ, RZ, R4 ;  /* 0x000000ffff028224 */ /* 0x010fc600078e0004 */
[----:B------:R-:W4:Y:S01]  /*3d340*/  LDL R4, [R1+0x1988] ;  /* 0x0019880001047983 */ /* 0x000f220000100800 */
[----:B------:R-:W-:-:S03]  /*3d350*/  @!P0 IMAD.MOV.U32 R3, RZ, RZ, R5 ;  /* 0x000000ffff038224 */ /* 0x000fc600078e0005 */
[----:B------:R-:W4:Y:S01]  /*3d360*/  LDL R5, [R1+0x1984] ;  /* 0x0019840001057983 */ /* 0x000f220000100800 */
[----:B------:R-:W-:-:S03]  /*3d370*/  PRMT R69, RZ, 0x7610, R69 ;  /* 0x00007610ff457816 */ /* 0x000fc60000000045 */
[----:B------:R0:W4:Y:S01]  /*3d380*/  @!P0 LDG.E.U8 R66, desc[UR6][R2.64] ;  /* 0x0000000602428981 */ /* 0x000122000c1e1100 */
[----:B------:R-:W-:Y:S02]  /*3d390*/  PRMT R68, RZ, 0x7610, R68 ;  /* 0x00007610ff447816 */ /* 0x000fe40000000044 */
[----:B------:R-:W-:Y:S01]  /*3d3a0*/  PRMT R71, RZ, 0x7610, R71 ;  /* 0x00007610ff477816 */ /* 0x000fe20000000047 */
[----:B0-----:R-:W-:Y:S02]  /*3d3b0*/  @!P0 IMAD.MOV.U32 R2, RZ, RZ, R10 ;  /* 0x000000ffff028224 */ /* 0x001fe400078e000a */
[----:B------:R-:W4:Y:S01]  /*3d3c0*/  LDL R10, [R1+0x1908] ;  /* 0x00190800010a7983 */ /* 0x000f220000100800 */
[----:B------:R-:W-:-:S03]  /*3d3d0*/  @!P0 IMAD.MOV.U32 R3, RZ, RZ, R26 ;  /* 0x000000ffff038224 */ /* 0x000fc600078e001a */
[----:B------:R-:W4:Y:S04]  /*3d3e0*/  LDL R26, [R1+0x1904] ;  /* 0x00190400011a7983 */ /* 0x000f280000100800 */
[----:B------:R2:W4:Y:S02]  /*3d3f0*/  @!P0 LDG.E.U8 R69, desc[UR6][R2.64] ;  /* 0x0000000602458981 */ /* 0x000524000c1e1100 */
[----:B--2---:R-:W-:Y:S02]  /*3d400*/  @!P0 IMAD.MOV.U32 R3, RZ, RZ, R9 ;  /* 0x000000ffff038224 */ /* 0x004fe400078e0009 */
[----:B------:R-:W2:Y:S01]  /*3d410*/  LDL R9, [R1+0x18c4] ;  /* 0x0018c40001097983 */ /* 0x000ea20000100800 */
[----:B---3--:R-:W-:-:S03]  /*3d420*/  @!P0 IMAD.MOV.U32 R2, RZ, RZ, R8 ;  /* 0x000000ffff028224 */ /* 0x008fc600078e0008 */
[----:B------:R-:W3:Y:S04]  /*3d430*/  LDL R8, [R1+0x18c8] ;  /* 0x0018c80001087983 */ /* 0x000ee80000100800 */
[----:B------:R0:W3:Y:S02]  /*3d440*/  @!P0 LDG.E.U8 R68, desc[UR6][R2.64] ;  /* 0x0000000602448981 */ /* 0x0000e4000c1e1100 */
[----:B0-----:R-:W-:Y:S02]  /*3d450*/  @!P0 IMAD.MOV.U32 R2, RZ, RZ, R30 ;  /* 0x000000ffff028224 */ /* 0x001fe400078e001e */
[----:B------:R-:W-:-:S05]  /*3d460*/  @!P0 IMAD.MOV.U32 R3, RZ, RZ, R31 ;  /* 0x000000ffff038224 */ /* 0x000fca00078e001f */
[----:B------:R4:W3:Y:S02]  /*3d470*/  @!P0 LDG.E.U8 R71, desc[UR6][R2.64] ;  /* 0x0000000602478981 */ /* 0x0008e4000c1e1100 */
[----:B----4-:R-:W-:Y:S02]  /*3d480*/  @!P0 IMAD.MOV.U32 R2, RZ, RZ, R4 ;  /* 0x000000ffff028224 */ /* 0x010fe400078e0004 */
[----:B------:R-:W4:Y:S01]  /*3d490*/  LDL R4, [R1+0x1888] ;  /* 0x0018880001047983 */ /* 0x000f220000100800 */
[----:B------:R-:W-:-:S03]  /*3d4a0*/  @!P0 IMAD.MOV.U32 R3, RZ, RZ, R5 ;  /* 0x000000ffff038224 */ /* 0x000fc600078e0005 */
[----:B------:R-:W4:Y:S04]  /*3d4b0*/  LDL R5, [R1+0x1884] ;  /* 0x0018840001057983 */ /* 0x000f280000100800 */
[----:B------:R-:W4:Y:S04]  /*3d4c0*/  LDL.LU R30, [R1+0x17c8] ;  /* 0x0017c800011e7983 */ /* 0x000f280000300800 */
[----:B------:R-:W4:Y:S01]  /*3d4d0*/  LDL R36, [R1+0x1848] ;  /* 0x0018480001247983 */ /* 0x000f220000100800 */
[----:B------:R-:W-:Y:S02]  /*3d4e0*/  PRMT R70, RZ, 0x7610, R70 ;  /* 0x00007610ff467816 */ /* 0x000fe40000000046 */
[----:B------:R-:W-:Y:S01]  /*3d4f0*/  PRMT R73, RZ, 0x7610, R73 ;  /* 0x00007610ff497816 */ /* 0x000fe20000000049 */
[----:B------:R-:W4:Y:S04]  /*3d500*/  LDL R31, [R1+0x17c4] ;  /* 0x0017c400011f7983 */ /* 0x000f280000100800 */
[----:B------:R0:W4:Y:S01]  /*3d510*/  @!P0 LDG.E.U8 R70, desc[UR6][R2.64] ;  /* 0x0000000602468981 */ /* 0x000122000c1e1100 */
[----:B------:R-:W-:-:S02]  /*3d520*/  PRMT R72, RZ, 0x7610, R72 ;  /* 0x00007610ff487816 */ /* 0x000fc40000000048 */
[----:B------:R-:W-:Y:S01]  /*3d530*/  PRMT R75, RZ, 0x7610, R75 ;  /* 0x00007610ff4b7816 */ /* 0x000fe2000000004b */
[----:B------:R-:W4:Y:S01]  /*3d540*/  LDL R38, [R1+0x1684] ;  /* 0x0016840001267983 */ /* 0x000f220000100800 */
[----:B0-----:R-:W-:Y:S02]  /*3d550*/  @!P0 IMAD.MOV.U32 R2, RZ, RZ, R27 ;  /* 0x000000ffff028224 */ /* 0x001fe400078e001b */
[----:B------:R-:W-:Y:S01]  /*3d560*/  @!P0 IMAD.MOV.U32 R3, RZ, RZ, R28 ;  /* 0x000000ffff038224 */ /* 0x000fe200078e001c */
[----:B------:R-:W4:Y:S04]  /*3d570*/  LDL R27, [R1+0x1788] ;  /* 0x00178800011b7983 */ /* 0x000f280000100800 */
[----:B------:R0:W4:Y:S04]  /*3d580*/  @!P0 LDG.E.U8 R73, desc[UR6][R2.64] ;  /* 0x0000000602498981 */ /* 0x000128000c1e1100 */
[----:B------:R-:W4:Y:S01]  /*3d590*/  LDL R28, [R1+0x1784] ;  /* 0x00178400011c7983 */ /* 0x000f220000100800 */
[----:B0-----:R-:W-:-:S02]  /*3d5a0*/  @!P0 IMAD.MOV.U32 R2, RZ, RZ, R10 ;  /* 0x000000ffff028224 */ /* 0x001fc400078e000a */
[----:B------:R-:W-:Y:S01]  /*3d5b0*/  @!P0 IMAD.MOV.U32 R3, RZ, RZ, R26 ;  /* 0x000000ffff038224 */ /* 0x000fe200078e001a */
[----:B------:R-:W4:Y:S04]  /*3d5c0*/  LDL R10, [R1+0x1704] ;  /* 0x00170400010a7983 */ /* 0x000f280000100800 */
[----:B------:R2:W4:Y:S04]  /*3d5d0*/  @!P0 LDG.E.U8 R72, desc[UR6][R2.64] ;  /* 0x0000000602488981 */ /* 0x000528000c1e1100 */
[----:B------:R-:W4:Y:S01]  /*3d5e0*/  LDL R26, [R1+0x1744] ;  /* 0x00174400011a7983 */ /* 0x000f220000100800 */
[----:B--2---:R-:W-:-:S03]  /*3d5f0*/  @!P0 IMAD.MOV.U32 R3, RZ, RZ, R9 ;  /* 0x000000ffff038224 */ /* 0x004fc600078e0009 */
        /* <DEDUP_REMOVED lines=16> */
[----:B------:R0:W4:Y:S02]  /*3d700*/  @!P0 LDG.E.U8 R77, desc[UR6][R2.64] ;  /* 0x00000006024d8981 */ /* 0x000124000c1e1100 */
[----:B0-----:R-:W-:-:S02]  /*3d710*/  @!P0 IMAD.MOV.U32 R2, RZ, RZ, R136 ;  /* 0x000000ffff028224 */ /* 0x001fc400078e0088 */
[----:B------:R-:W-:-:S05]  /*3d720*/  @!P0 IMAD.MOV.U32 R3, RZ, RZ, R147 ;  /* 0x000000ffff038224 */ /* 0x000fca00078e0093 */
        /* <DEDUP_REMOVED lines=8> */
[----:B------:R-:W-:Y:S01]  /*3d7b0*/  @!P0 IMAD.MOV.U32 R3, RZ, RZ, R28 ;  /* 0x000000ffff038224 */ /* 0x000fe200078e001c */
[----:B------:R-:W4:Y:S04]  /*3d7c0*/  LDL R27, [R1+0x1644] ;  /* 0x00164400011b7983 */ /* 0x000f280000100800 */
[----:B------:R-:W4:Y:S04]  /*3d7d0*/  LDL R28, [R1+0x1688] ;  /* 0x00168800011c7983 */ /* 0x000f280000100800 */
[----:B------:R0:W4:Y:S01]  /*3d7e0*/  @!P0 LDG.E.U8 R78, desc[UR6][R2.64] ;  /* 0x00000006024e8981 */ /* 0x000122000c1e1100 */
[----:B------:R-:W-:Y:S01]  /*3d7f0*/  PRMT R80, RZ, 0x7610, R80 ;  /* 0x00007610ff507816 */ /* 0x000fe20000000050 */
[----:B0-----:R-:W-:-:S02]  /*3d800*/  @!P0 IMAD.MOV.U32 R3, RZ, RZ, R26 ;  /* 0x000000ffff038224 */ /* 0x001fc400078e001a */
[----:B------:R-:W4:Y:S01]  /*3d810*/  LDL R26, [R1+0x15c4] ;  /* 0x0015c400011a7983 */ /* 0x000f220000100800 */
[----:B--2---:R-:W-:-:S03]  /*3d820*/  @!P0 IMAD.MOV.U32 R2, RZ, RZ, R9 ;  /* 0x000000ffff028224 */ /* 0x004fc600078e0009 */
[----:B------:R-:W2:Y:S04]  /*3d830*/  LDL R9, [R1+0x1648] ;  /* 0x0016480001097983 */ /* 0x000ea80000100800 */
[----:B------:R3:W2:Y:S02]  /*3d840*/  @!P0 LDG.E.U8 R81, desc[UR6][R2.64] ;  /* 0x0000000602518981 */ /* 0x0006a4000c1e1100 */
[----:B---3--:R-:W-:Y:S02]  /*3d850*/  @!P0 IMAD.MOV.U32 R2, RZ, RZ, R8 ;  /* 0x000000ffff028224 */ /* 0x008fe400078e0008 */
[----:B------:R-:W-:Y:S02]  /*3d860*/  @!P0 IMAD.MOV.U32 R3, RZ, RZ, R10 ;  /* 0x000000ffff038224 */ /* 0x000fe400078e000a */
[----:B------:R-:W3:Y:S04]  /*3d870*/  LDL R10, [R1+0x15c8] ;  /* 0x0015c800010a7983 */ /* 0x000ee80000100800 */
[----:B------:R4:W3:Y:S02]  /*3d880*/  @!P0 LDG.E.U8 R80, desc[UR6][R2.64] ;  /* 0x0000000602508981 */ /* 0x0008e4000c1e1100 */
[----:B----4-:R-:W-:-:S02]  /*3d890*/  @!P0 IMAD.MOV.U32 R2, RZ, RZ, R4 ;  /* 0x000000ffff028224 */ /* 0x010fc400078e0004 */
[----:B------:R-:W4:Y:S01]  /*3d8a0*/  LDL R4, [R1+0x1588] ;  /* 0x0015880001047983 */ /* 0x000f220000100800 */
[----:B------:R-:W-:-:S03]  /*3d8b0*/  @!P0 IMAD.MOV.U32 R3, RZ, RZ, R5 ;  /* 0x000000ffff038224 */ /* 0x000fc600078e0005 */
[----:B------:R-:W4:Y:S01]  /*3d8c0*/  LDL R5, [R1+0x1584] ;  /* 0x0015840001057983 */ /* 0x000f220000100800 */
[----:B------:R-:W-:Y:S02]  /*3d8d0*/  PRMT R83, RZ, 0x7610, R83 ;  /* 0x00007610ff537816 */ /* 0x000fe40000000053 */
[----:B------:R-:W-:Y:S01]  /*3d8e0*/  PRMT R82, RZ, 0x7610, R82 ;  /* 0x00007610ff527816 */ /* 0x000fe20000000052 */
[----:B------:R-:W4:Y:S04]  /*3d8f0*/  LDL.LU R8, [R1+0x1544] ;  /* 0x0015440001087983 */ /* 0x000f280000300800 */
[----:B------:R0:W4:Y:S01]  /*3d900*/  @!P0 LDG.E.U8 R83, desc[UR6][R2.64] ;  /* 0x0000000602538981 */ /* 0x000122000c1e1100 */
[----:B------:R-:W-:Y:S02]  /*3d910*/  PRMT R85, RZ, 0x7610, R85 ;  /* 0x00007610ff557816 */ /* 0x000fe40000000055 */
[----:B------:R-:W-:Y:S01]  /*3d920*/  PRMT R84, RZ, 0x7610, R84 ;  /* 0x00007610ff547816 */ /* 0x000fe20000000054 */
[----:B------:R-:W4:Y:S01]  /*3d930*/  LDL R39, [R1+0xaec] ;  /* 0x000aec0001277983 */ /* 0x000f220000100800 */
[----:B0-----:R-:W-:Y:S01]  /*3d940*/  @!P0 IMAD.MOV.U32 R3, RZ, RZ, R38 ;  /* 0x000000ffff038224 */ /* 0x001fe200078e0026 */
[----:B------:R-:W-:-:S02]  /*3d950*/  PRMT R87, RZ, 0x7610, R87 ;  /* 0x00007610ff577816 */ /* 0x000fc40000000057 */
[----:B------:R-:W4:Y:S01]  /*3d960*/  LDL R38, [R1+0x1444] ;  /* 0x0014440001267983 */ /* 0x000f220000100800 */
[----:B------:R-:W-:-:S03]  /*3d970*/  @!P0 IMAD.MOV.U32 R2, RZ, RZ, R28 ;  /* 0x000000ffff028224 */ /* 0x000fc600078e001c */
[----:B------:R-:W4:Y:S04]  /*3d980*/  LDL R28, [R1+0x1548] ;  /* 0x00154800011c7983 */ /* 0x000f280000100800 */
[----:B------:R0:W4:Y:S02]  /*3d990*/  @!P0 LDG.E.U8 R82, desc[UR6][R2.64] ;  /* 0x0000000602528981 */ /* 0x000124000c1e1100 */
[----:B0-----:R-:W-:Y:S02]  /*3d9a0*/  @!P0 IMAD.MOV.U32 R3, RZ, RZ, R27 ;  /* 0x000000ffff038224 */ /* 0x001fe400078e001b */
[----:B------:R-:W4:Y:S01]  /*3d9b0*/  LDL R27, [R1+0x1504] ;  /* 0x00150400011b7983 */ /* 0x000f220000100800 */
[----:B--2---:R-:W-:-:S03]  /*3d9c0*/  @!P0 IMAD.MOV.U32 R2, RZ, RZ, R9 ;  /* 0x000000ffff028224 */ /* 0x004fc600078e0009 */
[----:B------:R-:W2:Y:S04]  /*3d9d0*/  LDL R9, [R1+0x1508] ;  /* 0x0015080001097983 */ /* 0x000ea80000100800 */
[----:B------:R0:W2:Y:S02]  /*3d9e0*/  @!P0 LDG.E.U8 R85, desc[UR6][R2.64] ;  /* 0x0000000602558981 */ /* 0x0000a4000c1e1100 */
[----:B0-----:R-:W-:Y:S02]  /*3d9f0*/  @!P0 IMAD.MOV.U32 R2, RZ, RZ, R31 ;  /* 0x000000ffff028224 */ /* 0x001fe400078e001f */
[----:B------:R-:W-:Y:S01]  /*3da00*/  @!P0 IMAD.MOV.U32 R3, RZ, RZ, R36 ;  /* 0x000000ffff038224 */ /* 0x000fe200078e0024 */
[----:B------:R-:W-:Y:S01]  /*3da10*/  PRMT R86, RZ, 0x7610, R86 ;  /* 0x00007610ff567816 */ /* 0x000fe20000000056 */
[----:B------:R-:W2:Y:S04]  /*3da20*/  LDL R36, [R1+0x1448] ;  /* 0x0014480001247983 */ /* 0x000ea80000100800 */
[----:B------:R3:W2:Y:S01]  /*3da30*/  @!P0 LDG.E.U8 R84, desc[UR6][R2.64] ;  /* 0x0000000602548981 */ /* 0x0006a2000c1e1100 */
[----:B------:R-:W-:-:S03]  /*3da40*/  PRMT R89, RZ, 0x7610, R89 ;  /* 0x00007610ff597816 */ /* 0x000fc60000000059 */
[----:B------:R-:W2:Y:S01]  /*3da50*/  LDL R31, [R1+0x1404] ;  /* 0x00140400011f7983 */ /* 0x000ea20000100800 */
[----:B---3--:R-:W-:Y:S02]  /*3da60*/  @!P0 IMAD.MOV.U32 R2, RZ, RZ, R10 ;  /* 0x000000ffff028224 */ /* 0x008fe400078e000a */
[----:B------:R-:W-:Y:S01]  /*3da70*/  @!P0 IMAD.MOV.U32 R3, RZ, RZ, R26 ;  /* 0x000000ffff038224 */ /* 0x000fe200078e001a */
[----:B------:R-:W3:Y:S04]  /*3da80*/  LDL R10, [R1+0x1488] ;  /* 0x00148800010a7983 */ /* 0x000ee80000100800 */
[----:B------:R4:W3:Y:S04]  /*3da90*/  @!P0 LDG.E.U8 R87, desc[UR6][R2.64] ;  /* 0x0000000602578981 */ /* 0x0008e8000c1e1100 */
[----:B------:R-:W3:Y:S01]  /*3daa0*/  LDL R26, [R1+0x1484] ;  /* 0x00148400011a7983 */ /* 0x000ee20000100800 */
[----:B----4-:R-:W-:-:S03]  /*3dab0*/  @!P0 IMAD.MOV.U32 R2, RZ, RZ, R4 ;  /* 0x000000ffff028224 */ /* 0x010fc600078e0004 */
[----:B------:R-:W4:Y:S01]  /*3dac0*/  LDL R4, [R1+0x14c8] ;  /* 0x0014c80001047983 */ /* 0x000f220000100800 */
[----:B------:R-:W-:-:S03]  /*3dad0*/  @!P0 IMAD.MOV.U32 R3, RZ, RZ, R5 ;  /* 0x000000ffff038224 */ /* 0x000fc600078e0005 */
[----:B------:R-:W3:Y:S04]  /*3dae0*/  LDL R5, [R1+0x14c4] ;  /* 0x0014c40001057983 */ /* 0x000ee80000100800 */
[----:B------:R0:W3:Y:S02]  /*3daf0*/  @!P0 LDG.E.U8 R86, desc[UR6][R2.64] ;  /* 0x0000000602568981 */ /* 0x0000e4000c1e1100 */
[----:B0-----:R-:W-:Y:S01]  /*3db00*/  @!P0 IMAD.MOV.U32 R3, RZ, RZ, R8 ;  /* 0x000000ffff038224 */ /* 0x001fe200078e0008 */
[----:B------:R-:W-:Y:S02]  /*3db10*/  PRMT R88, RZ, 0x7610, R88 ;  /* 0x00007610ff587816 */ /* 0x000fe40000000058 */
[----:B------:R-:W-:Y:S01]  /*3db20*/  PRMT R91, RZ, 0x7610, R91 ;  /* 0x00007610ff5b7816 */ /* 0x000fe2000000005b */
[----:B------:R-:W-:-:S02]  /*3db30*/  @!P0 IMAD.MOV.U32 R2, RZ, RZ, R28 ;  /* 0x000000ffff028224 */ /* 0x000fc400078e001c */
[----:B------:R-:W3:Y:S04]  /*3db40*/  LDL R28, [R1+0x1408] ;  /* 0x00140800011c7983 */ /* 0x000ee80000100800 */
[----:B------:R0:W3:Y:S02]  /*3db50*/  @!P0 LDG.E.U8 R89, desc[UR6][R2.64] ;  /* 0x0000000602598981 */ /* 0x0000e4000c1e1100 */
[----:B0-----:R-:W-:Y:S02]  /*3db60*/  @!P0 IMAD.MOV.U32 R3, RZ, RZ, R27 ;  /* 0x000000ffff038224 */ /* 0x001fe400078e001b */
[----:B------:R-:W3:Y:S01]  /*3db70*/  LDL R27, [R1+0x13c4] ;  /* 0x0013c400011b7983 */ /* 0x000ee20000100800 */
[----:B--2---:R-:W-:-:S03]  /*3db80*/  @!P0 IMAD.MOV.U32 R2, RZ, RZ, R9 ;  /* 0x000000ffff028224 */ /* 0x004fc600078e0009 */
[----:B------:R-:W2:Y:S04]  /*3db90*/  LDL R9, [R1+0x13c8] ;  /* 0x0013c80001097983 */ /* 0x000ea80000100800 */
[----:B------:R4:W2:Y:S02]  /*3dba0*/  @!P0 LDG.E.U8 R88, desc[UR6][R2.64] ;  /* 0x0000000602588981 */ /* 0x0008a4000c1e1100 */
[----:B----4-:R-:W-:Y:S02]  /*3dbb0*/  @!P0 IMAD.MOV.U32 R2, RZ, RZ, R4 ;  /* 0x000000ffff028224 */ /* 0x010fe400078e0004 */
[----:B------:R-:W4:Y:S01]  /*3dbc0*/  LDL R4, [R1+0x1388] ;  /* 0x0013880001047983 */ /* 0x000f220000100800 */
[----:B---3--:R-:W-:-:S03]  /*3dbd0*/  @!P0 IMAD.MOV.U32 R3, RZ, RZ, R5 ;  /* 0x000000ffff038224 */ /* 0x008fc600078e0005 */
[----:B------:R-:W3:Y:S04]  /*3dbe0*/  LDL R5, [R1+0x1384] ;  /* 0x0013840001057983 */ /* 0x000ee80000100800 */
[----:B------:R0:W3:Y:S02]  /*3dbf0*/  @!P0 LDG.E.U8 R91, desc[UR6][R2.64] ;  /* 0x00000006025b8981 */ /* 0x0000e4000c1e1100 */
[----:B0-----:R-:W-:Y:S02]  /*3dc00*/  @!P0 IMAD.MOV.U32 R3, RZ, RZ, R26 ;  /* 0x000000ffff038224 */ /* 0x001fe400078e001a */
[----:B------:R-:W3:Y:S01]  /*3dc10*/  LDL R26, [R1+0x1344] ;  /* 0x00134400011a7983 */ /* 0x000ee20000100800 */
[----:B------:R-:W-:Y:S01]  /*3dc20*/  PRMT R90, RZ, 0x7610, R90 ;  /* 0x00007610ff5a7816 */ /* 0x000fe2000000005a */
[----:B------:R-:W-:-:S02]  /*3dc30*/  @!P0 IMAD.MOV.U32 R2, RZ, RZ, R10 ;  /* 0x000000ffff028224 */ /* 0x000fc400078e000a */
[----:B------:R-:W3:Y:S01]  /*3dc40*/  LDL R10, [R1+0x1348] ;  /* 0x00134800010a7983 */ /* 0x000ee20000100800 */
[----:B------:R-:W-:-:S03]  /*3dc50*/  PRMT R93, RZ, 0x7610, R93 ;  /* 0x00007610ff5d7816 */ /* 0x000fc6000000005d */
[----:B------:R0:W3:Y:S01]  /*3dc60*/  @!P0 LDG.E.U8 R90, desc[UR6][R2.64] ;  /* 0x00000006025a8981 */ /* 0x0000e2000c1e1100 */
[----:B------:R-:W-:Y:S01]  /*3dc70*/  PRMT R92, RZ, 0x7610, R92 ;  /* 0x00007610ff5c7816 */ /* 0x000fe2000000005c */
[----:B0-----:R-:W-:Y:S02]  /*3dc80*/  @!P0 IMAD.MOV.U32 R2, RZ, RZ, R36 ;  /* 0x000000ffff028224 */ /* 0x001fe400078e0024 */
[----:B------:R-:W-:Y:S01]  /*3dc90*/  @!P0 IMAD.MOV.U32 R3, RZ, RZ, R38 ;  /* 0x000000ffff038224 */ /* 0x000fe200078e0026 */
[----:B------:R-:W-:Y:S01]  /*3dca0*/  PRMT R95, RZ, 0x7610, R95 ;  /* 0x00007610ff5f7816 */ /* 0x000fe2000000005f */
[----:B------:R-:W3:Y:S04]  /*3dcb0*/  LDL R38, [R1+0x1284] ;  /* 0x0012840001267983 */ /* 0x000ee80000100800 */
[----:B------:R0:W3:Y:S04]  /*3dcc0*/  @!P0 LDG.E.U8 R93, desc[UR6][R2.64] ;  /* 0x00000006025d8981 */ /* 0x0000e8000c1e1100 */
[----:B------:R-:W3:Y:S01]  /*3dcd0*/  LDL R36, [R1+0x1288] ;  /* 0x0012880001247983 */ /* 0x000ee20000100800 */
[----:B0-----:R-:W-:Y:S01]  /*3dce0*/  @!P0 IMAD.MOV.U32 R3, RZ, RZ, R31 ;  /* 0x000000ffff038224 */ /* 0x001fe200078e001f */
[----:B------:R-:W-:-:S02]  /*3dcf0*/  PRMT R94, RZ, 0x7610, R94 ;  /* 0x00007610ff5e7816 */ /* 0x000fc4000000005e */
[----:B------:R-:W3:Y:S01]  /*3dd00*/  LDL R31, [R1+0x1244] ;  /* 0x00124400011f7983 */ /* 0x000ee20000100800 */
[----:B------:R-:W-:-:S03]  /*3dd10*/  @!P0 IMAD.MOV.U32 R2, RZ, RZ, R28 ;  /* 0x000000ffff028224 */ /* 0x000fc600078e001c */
        /* <DEDUP_REMOVED lines=14> */
[----:B------:R-:W-:-:S03]  /*3de00*/  @!P0 IMAD.MOV.U32 R2, RZ, RZ, R10 ;  /* 0x000000ffff028224 */ /* 0x000fc600078e000a */
[----:B------:R-:W3:Y:S01]  /*3de10*/  LDL R10, [R1+0x1208] ;  /* 0x00120800010a7983 */ /* 0x000ee20000100800 */
[----:B------:R-:W-:-:S06]  /*3de20*/  PRMT R97, RZ, 0x7610, R97 ;  /* 0x00007610ff617816 */ /* 0x000fcc0000000061 */
[----:B------:R0:W3:Y:S01]  /*3de30*/  @!P0 LDG.E.U8 R97, desc[UR6][R2.64] ;  /* 0x0000000602618981 */ /* 0x0000e2000c1e1100 */
[----:B------:R-:W-:Y:S02]  /*3de40*/  PRMT R96, RZ, 0x7610, R96 ;  /* 0x00007610ff607816 */ /* 0x000fe40000000060 */
[----:B------:R-:W-:Y:S02]  /*3de50*/  PRMT R99, RZ, 0x7610, R99 ;  /* 0x00007610ff637816 */ /* 0x000fe40000000063 */
[----:B------:R-:W-:Y:S02]  /*3de60*/  PRMT R98, RZ, 0x7610, R98 ;  /* 0x00007610ff627816 */ /* 0x000fe40000000062 */
[----:B------:R-:W-:Y:S01]  /*3de70*/  PRMT R101, RZ, 0x7610, R101 ;  /* 0x00007610ff657816 */ /* 0x000fe20000000065 */
        /* <DEDUP_REMOVED lines=16> */
[----:B0-----:R-:W-:-:S02]  /*3df80*/  @!P0 IMAD.MOV.U32 R2, RZ, RZ, R28 ;  /* 0x000000ffff028224 */ /* 0x001fc400078e001c */
[----:B------:R-:W-:Y:S01]  /*3df90*/  @!P0 IMAD.MOV.U32 R3, RZ, RZ, R31 ;  /* 0x000000ffff038224 */ /* 0x000fe200078e001f */
[----:B------:R-:W-:Y:S01]  /*3dfa0*/  PRMT R103, RZ, 0x7610, R103 ;  /* 0x00007610ff677816 */ /* 0x000fe20000000067 */
[----:B------:R-:W3:Y:S04]  /*3dfb0*/  LDL R31, [R1+0xc6c] ;  /* 0x000c6c00011f7983 */ /* 0x000ee80000100800 */
[----:B------:R0:W3:Y:S04]  /*3dfc0*/  @!P0 LDG.E.U8 R101, desc[UR6][R2.64] ;  /* 0x0000000602658981 */ /* 0x0000e8000c1e1100 */
[----:B------:R-:W3:Y:S01]  /*3dfd0*/  LDL R28, [R1+0xc70] ;  /* 0x000c7000011c7983 */ /* 0x000ee20000100800 */
[----:B0-----:R-:W-:-:S03]  /*3dfe0*/  @!P0 IMAD.MOV.U32 R3, RZ, RZ, R26 ;  /* 0x000000ffff038224 */ /* 0x001fc600078e001a */
[----:B------:R-:W3:Y:S01]  /*3dff0*/  LDL R26, [R1+0x1144] ;  /* 0x00114400011a7983 */ /* 0x000ee20000100800 */
[----:B------:R-:W-:-:S03]  /*3e000*/  @!P0 IMAD.MOV.U32 R2, RZ, RZ, R10 ;  /* 0x000000ffff028224 */ /* 0x000fc600078e000a */
[----:B------:R-:W3:Y:S04]  /*3e010*/  LDL R10, [R1+0x1148] ;  /* 0x00114800010a7983 */ /* 0x000ee80000100800 */
[----:B------:R0:W3:Y:S02]  /*3e020*/  @!P0 LDG.E.U8 R100, desc[UR6][R2.64] ;  /* 0x0000000602648981 */ /* 0x0000e4000c1e1100 */
[----:B0-----:R-:W-:Y:S02]  /*3e030*/  @!P0 IMAD.MOV.U32 R3, RZ, RZ, R27 ;  /* 0x000000ffff038224 */ /* 0x001fe400078e001b */
[----:B------:R-:W3:Y:S01]  /*3e040*/  LDL R27, [R1+0xcec] ;  /* 0x000cec00011b7983 */ /* 0x000ee20000100800 */
[----:B------:R-:W-:Y:S01]  /*3e050*/  PRMT R102, RZ, 0x7610, R102 ;  /* 0x00007610ff667816 */ /* 0x000fe20000000066 */
[----:B--2---:R-:W-:-:S02]  /*3e060*/  @!P0 IMAD.MOV.U32 R2, RZ, RZ, R9 ;  /* 0x000000ffff028224 */ /* 0x004fc400078e0009 */
        /* <DEDUP_REMOVED lines=11> */
[----:B------:R-:W-:Y:S02]  /*3e120*/  PRMT R105, RZ, 0x7610, R105 ;  /* 0x00007610ff697816 */ /* 0x000fe40000000069 */
[----:B------:R-:W-:-:S04]  /*3e130*/  PRMT R104, RZ, 0x7610, R104 ;  /* 0x00007610ff687816 */ /* 0x000fc80000000068 */
[----:B------:R0:W3:Y:S01]  /*3e140*/  @!P0 LDG.E.U8 R105, desc[UR6][R2.64] ;  /* 0x0000000602698981 */ /* 0x0000e2000c1e1100 */
[----:B------:R-:W-:Y:S02]  /*3e150*/  PRMT R107, RZ, 0x7610, R107 ;  /* 0x00007610ff6b7816 */ /* 0x000fe4000000006b */
[----:B------:R-:W-:Y:S01]  /*3e160*/  PRMT R106, RZ, 0x7610, R106 ;  /* 0x00007610ff6a7816 */ /* 0x000fe2000000006a */
[----:B0-----:R-:W-:Y:S02]  /*3e170*/  @!P0 IMAD.MOV.U32 R3, RZ, RZ, R27 ;  /* 0x000000ffff038224 */ /* 0x001fe400078e001b */
[----:B------:R-:W3:Y:S01]  /*3e180*/  LDL R27, [R1+0xbac] ;  /* 0x000bac00011b7983 */ /* 0x000ee20000100800 */
[----:B------:R-:W-:Y:S01]  /*3e190*/  PRMT R109, RZ, 0x7610, R109 ;  /* 0x00007610ff6d7816 */ /* 0x000fe2000000006d */
[----:B--2---:R-:W-:Y:S02]  /*3e1a0*/  @!P0 IMAD.MOV.U32 R2, RZ, RZ, R9 ;  /* 0x000000ffff028224 */ /* 0x004fe400078e0009 */
[----:B------:R-:W2:Y:S04]  /*3e1b0*/  LDL R9, [R1+0xbb0] ;  /* 0x000bb00001097983 */ /* 0x000ea80000100800 */
[----:B------:R0:W2:Y:S02]  /*3e1c0*/  @!P0 LDG.E.U8 R104, desc[UR6][R2.64] ;  /* 0x0000000602688981 */ /* 0x0000a4000c1e1100 */
[----:B0-----:R-:W-:-:S02]  /*3e1d0*/  @!P0 IMAD.MOV.U32 R2, RZ, RZ, R36 ;  /* 0x000000ffff028224 */ /* 0x001fc400078e0024 */
[----:B------:R-:W-:Y:S01]  /*3e1e0*/  @!P0 IMAD.MOV.U32 R3, RZ, RZ, R38 ;  /* 0x000000ffff038224 */ /* 0x000fe200078e0026 */
[----:B------:R-:W-:Y:S01]  /*3e1f0*/  PRMT R108, RZ, 0x7610, R108 ;  /* 0x00007610ff6c7816 */ /* 0x000fe2000000006c */
[----:B------:R-:W2:Y:S04]  /*3e200*/  LDL R38, [R1+0xaf0] ;  /* 0x000af00001267983 */ /* 0x000ea80000100800 */
[----:B------:R0:W2:Y:S04]  /*3e210*/  @!P0 LDG.E.U8 R107, desc[UR6][R2.64] ;  /* 0x00000006026b8981 */ /* 0x0000a8000c1e1100 */
[----:B------:R-:W2:Y:S01]  /*3e220*/  LDL R36, [R1+0xaac] ;  /* 0x000aac0001247983 */ /* 0x000ea20000100800 */
[----:B0-----:R-:W-:-:S02]  /*3e230*/  @!P0 IMAD.MOV.U32 R2, RZ, RZ, R28 ;  /* 0x000000ffff028224 */ /* 0x001fc400078e001c */
[----:B------:R-:W-:Y:S01]  /*3e240*/  @!P0 IMAD.MOV.U32 R3, RZ, RZ, R31 ;  /* 0x000000ffff038224 */ /* 0x000fe200078e001f */
[----:B------:R-:W-:Y:S01]  /*3e250*/  PRMT R111, RZ, 0x7610, R111 ;  /* 0x00007610ff6f7816 */ /* 0x000fe2000000006f */
[----:B------:R-:W2:Y:S04]  /*3e260*/  LDL R31, [R1+0xab0] ;  /* 0x000ab000011f7983 */ /* 0x000ea80000100800 */
[----:B------:R4:W2:Y:S04]  /*3e270*/  @!P0 LDG.E.U8 R106, desc[UR6][R2.64] ;  /* 0x00000006026a8981 */ /* 0x0008a8000c1e1100 */
[----:B------:R-:W2:Y:S01]  /*3e280*/  LDL R28, [R1+0xa6c] ;  /* 0x000a6c00011c7983 */ /* 0x000ea20000100800 */
[----:B----4-:R-:W-:-:S03]  /*3e290*/  @!P0 IMAD.MOV.U32 R2, RZ, RZ, R4 ;  /* 0x000000ffff028224 */ /* 0x010fc600078e0004 */
[----:B------:R-:W4:Y:S01]  /*3e2a0*/  LDL R4, [R1+0xb70] ;  /* 0x000b700001047983 */ /* 0x000f220000100800 */
[----:B---3--:R-:W-:-:S03]  /*3e2b0*/  @!P0 IMAD.MOV.U32 R3, RZ, RZ, R5 ;  /* 0x000000ffff038224 */ /* 0x008fc600078e0005 */
[----:B------:R-:W3:Y:S04]  /*3e2c0*/  LDL R5, [R1+0xb6c] ;  /* 0x000b6c0001057983 */ /* 0x000ee80000100800 */
[----:B------:R0:W3:Y:S02]  /*3e2d0*/  @!P0 LDG.E.U8 R109, desc[UR6][R2.64] ;  /* 0x00000006026d8981 */ /* 0x0000e4000c1e1100 */
[----:B0-----:R-:W-:Y:S02]  /*3e2e0*/  @!P0 IMAD.MOV.U32 R3, RZ, RZ, R26 ;  /* 0x000000ffff038224 */ /* 0x001fe400078e001a */
[----:B------:R-:W3:Y:S01]  /*3e2f0*/  LDL R26, [R1+0xb2c] ;  /* 0x000b2c00011a7983 */ /* 0x000ee20000100800 */
[----:B------:R-:W-:-:S03]  /*3e300*/  @!P0 IMAD.MOV.U32 R2, RZ, RZ, R10 ;  /* 0x000000ffff028224 */ /* 0x000fc600078e000a */
[----:B------:R-:W3:Y:S04]  /*3e310*/  LDL R10, [R1+0xb30] ;  /* 0x000b3000010a7983 */ /* 0x000ee80000100800 */
[----:B------:R0:W3:Y:S01]  /*3e320*/  @!P0 LDG.E.U8 R108, desc[UR6][R2.64] ;  /* 0x00000006026c8981 */ /* 0x0000e2000c1e1100 */
[----:B------:R-:W-:Y:S01]  /*3e330*/  PRMT R110, RZ, 0x7610, R110 ;  /* 0x00007610ff6e7816 */ /* 0x000fe2000000006e */
[----:B0-----:R-:W-:Y:S02]  /*3e340*/  @!P0 IMAD.MOV.U32 R3, RZ, RZ, R27 ;  /* 0x000000ffff038224 */ /* 0x001fe400078e001b */
[----:B--2---:R-:W-:Y:S02]  /*3e350*/  @!P0 IMAD.MOV.U32 R2, RZ, RZ, R9 ;  /* 0x000000ffff028224 */ /* 0x004fe400078e0009 */
[----:B------:R-:W2:Y:S04]  /*3e360*/  LDL R9, [R1+0xa70] ;  /* 0x000a700001097983 */ /* 0x000ea80000100800 */
[----:B------:R4:W2:Y:S02]  /*3e370*/  @!P0 LDG.E.U8 R111, desc[UR6][R2.64] ;  /* 0x00000006026f8981 */ /* 0x0008a4000c1e1100 */
[----:B----4-:R-:W-:-:S02]  /*3e380*/  @!P0 IMAD.MOV.U32 R2, RZ, RZ, R4 ;  /* 0x000000ffff028224 */ /* 0x010fc400078e0004 */
[----:B------:R-:W4:Y:S01]  /*3e390*/  LDL R4, [R1+0xa30] ;  /* 0x000a300001047983 */ /* 0x000f220000100800 */
[----:B---3--:R-:W-:-:S03]  /*3e3a0*/  @!P0 IMAD.MOV.U32 R3, RZ, RZ, R5 ;  /* 0x000000ffff038224 */ /* 0x008fc600078e0005 */
[----:B------:R-:W3:Y:S04]  /*3e3b0*/  LDL R5, [R1+0xa2c] ;  /* 0x000a2c0001057983 */ /* 0x000ee80000100800 */
[----:B------:R0:W3:Y:S02]  /*3e3c0*/  @!P0 LDG.E.U8 R110, desc[UR6][R2.64] ;  /* 0x00000006026e8981 */ /* 0x0000e4000c1e1100 */
[----:B0-----:R-:W-:Y:S02]  /*3e3d0*/  @!P0 IMAD.MOV.U32 R3, RZ, RZ, R26 ;  /* 0x000000ffff038224 */ /* 0x001fe400078e001a */
[----:B------:R-:W3:Y:S01]  /*3e3e0*/  LDL R26, [R1+0x9ec] ;  /* 0x0009ec00011a7983 */ /* 0x000ee20000100800 */
[----:B------:R-:W-:Y:S01]  /*3e3f0*/  PRMT R113, RZ, 0x7610, R113 ;  /* 0x00007610ff717816 */ /* 0x000fe20000000071 */
[----:B------:R-:W-:Y:S01]  /*3e400*/  @!P0 IMAD.MOV.U32 R2, RZ, RZ, R10 ;  /* 0x000000ffff028224 */ /* 0x000fe200078e000a */
[----:B------:R-:W-:Y:S01]  /*3e410*/  PRMT R112, RZ, 0x7610, R112 ;  /* 0x00007610ff707816 */ /* 0x000fe20000000070 */
[----:B------:R-:W3:Y:S04]  /*3e420*/  LDL R10, [R1+0x9f0] ;  /* 0x0009f000010a7983 */ /* 0x000ee80000100800 */
[----:B------:R0:W3:Y:S01]  /*3e430*/  @!P0 LDG.E.U8 R113, desc[UR6][R2.64] ;  /* 0x0000000602718981 */ /* 0x0000e2000c1e1100 */
[----:B------:R-:W-:-:S03]  /*3e440*/  PRMT R115, RZ, 0x7610, R115 ;  /* 0x00007610ff737816 */ /* 0x000fc60000000073 */
[----:B------:R-:W3:Y:S01]  /*3e450*/  LDL.LU R27, [R1+0x9ac] ;  /* 0x0009ac00011b7983 */ /* 0x000ee20000300800 */
[----:B------:R-:W-:-:S03]  /*3e460*/  PRMT R114, RZ, 0x7610, R114 ;  /* 0x00007610ff727816 */ /* 0x000fc60000000072 */
[----:B------:R-:W3:Y:S01]  /*3e470*/  LDL R133, [R1+0x1cfc] ;  /* 0x001cfc0001857983 */ /* 0x000ee20000100800 */
[----:B0-----:R-:W-:Y:S02]  /*3e480*/  @!P0 IMAD.MOV.U32 R2, RZ, RZ, R38 ;  /* 0x000000ffff028224 */ /* 0x001fe400078e0026 */
[----:B------:R-:W-:Y:S01]  /*3e490*/  @!P0 IMAD.MOV.U32 R3, RZ, RZ, R39 ;  /* 0x000000ffff038224 */ /* 0x000fe200078e0027 */
[----:B------:R-:W3:Y:S04]  /*3e4a0*/  LDL R41, [R1+0x1d00] ;  /* 0x001d000001297983 */ /* 0x000ee80000100800 */
[----:B------:R0:W3:Y:S04]  /*3e4b0*/  @!P0 LDG.E.U8 R112, desc[UR6][R2.64] ;  /* 0x0000000602708981 */ /* 0x0000e8000c1e1100 */
[----:B------:R-:W3:Y:S04]  /*3e4c0*/  LDL R39, [R1+0x1cbc] ;  /* 0x001cbc0001277983 */ /* 0x000ee80000100800 */
[----:B------:R-:W3:Y:S01]  /*3e4d0*/  LDL R38, [R1+0x1cc0] ;  /* 0x001cc00001267983 */ /* 0x000ee20000100800 */
[----:B0-----:R-:W-:-:S02]  /*3e4e0*/  @!P0 IMAD.MOV.U32 R2, RZ, RZ, R31 ;  /* 0x000000ffff028224 */ /* 0x001fc400078e001f */
[----:B------:R-:W-:-:S05]  /*3e4f0*/  @!P0 IMAD.MOV.U32 R3, RZ, RZ, R36 ;  /* 0x000000ffff038224 */ /* 0x000fca00078e0024 */
[----:B------:R0:W3:Y:S02]  /*3e500*/  @!P0 LDG.E.U8 R115, desc[UR6][R2.64] ;  /* 0x0000000602738981 */ /* 0x0000e4000c1e1100 */
[----:B0-----:R-:W-:Y:S01]  /*3e510*/  @!P0 IMAD.MOV.U32 R3, RZ, RZ, R28 ;  /* 0x000000ffff038224 */ /* 0x001fe200078e001c */
[----:B------:R-:W-:Y:S01]  /*3e520*/  PRMT R117, RZ, 0x7610, R117 ;  /* 0x00007610ff757816 */ /* 0x000fe20000000075 */
        /* <DEDUP_REMOVED lines=8> */
[----:B------:R-:W3:Y:S04]  /*3e5b0*/  LDL.LU R31, [R1+0x970] ;  /* 0x00097000011f7983 */ /* 0x000ee80000300800 */
[----:B------:R-:W3:Y:S04]  /*3e5c0*/  LDL R36, [R1+0x1c7c] ;  /* 0x001c7c0001247983 */ /* 0x000ee80000100800 */
[----:B------:R0:W3:Y:S02]  /*3e5d0*/  @!P0 LDG.E.U8 R117, desc[UR6][R2.64] ;  /* 0x0000000602758981 */ /* 0x0000e4000c1e1100 */
[----:B0-----:R-:W-:-:S02]  /*3e5e0*/  @!P0 IMAD.MOV.U32 R3, RZ, RZ, R26 ;  /* 0x000000ffff038224 */ /* 0x001fc400078e001a */
[----:B------:R-:W3:Y:S01]  /*3e5f0*/  LDL R26, [R1+0x96c] ;  /* 0x00096c00011a7983 */ /* 0x000ee20000100800 */
[----:B------:R-:W-:Y:S01]  /*3e600*/  PRMT R116, RZ, 0x7610, R116 ;  /* 0x00007610ff747816 */ /* 0x000fe20000000074 */
[----:B------:R-:W-:Y:S02]  /*3e610*/  @!P0 IMAD.MOV.U32 R2, RZ, RZ, R10 ;  /* 0x000000ffff028224 */ /* 0x000fe400078e000a */
[----:B------:R-:W3:Y:S04]  /*3e620*/  LDL R10, [R1+0x1c3c] ;  /* 0x001c3c00010a7983 */ /* 0x000ee80000100800 */
[----:B------:R0:W3:Y:S01]  /*3e630*/  @!P0 LDG.E.U8 R116, desc[UR6][R2.64] ;  /* 0x0000000602748981 */ /* 0x0000e2000c1e1100 */
[----:B------:R-:W-:Y:S02]  /*3e640*/  PRMT R119, RZ, 0x7610, R119 ;  /* 0x00007610ff777816 */ /* 0x000fe40000000077 */
[----:B------:R-:W-:Y:S01]  /*3e650*/  PRMT R121, RZ, 0x7610, R121 ;  /* 0x00007610ff797816 */ /* 0x000fe20000000079 */
[----:B0-----:R-:W-:Y:S01]  /*3e660*/  @!P0 IMAD.MOV.U32 R3, RZ, RZ, R27 ;  /* 0x000000ffff038224 */ /* 0x001fe200078e001b */
[----:B------:R-:W-:-:S02]  /*3e670*/  PRMT R120, RZ, 0x7610, R120 ;  /* 0x00007610ff787816 */ /* 0x000fc40000000078 */
[----:B------:R-:W-:Y:S02]  /*3e680*/  PRMT R123, RZ, 0x7610, R123 ;  /* 0x00007610ff7b7816 */ /* 0x000fe4000000007b */
[----:B------:R-:W-:Y:S01]  /*3e690*/  PRMT R122, RZ, 0x7610, R122 ;  /* 0x00007610ff7a7816 */ /* 0x000fe2000000007a */
        /* <DEDUP_REMOVED lines=9> */
[----:B------:R-:W-:-:S05]  /*3e730*/  @!P0 IMAD.MOV.U32 R3, RZ, RZ, R133 ;  /* 0x000000ffff038224 */ /* 0x000fca00078e0085 */
[----:B------:R0:W3:Y:S02]  /*3e740*/  @!P0 LDG.E.U8 R120, desc[UR6][R2.64] ;  /* 0x0000000602788981 */ /* 0x0000e4000c1e1100 */
[----:B0-----:R-:W-:Y:S02]  /*3e750*/  @!P0 IMAD.MOV.U32 R2, RZ, RZ, R38 ;  /* 0x000000ffff028224 */ /* 0x001fe400078e0026 */
[----:B------:R-:W-:Y:S01]  /*3e760*/  @!P0 IMAD.MOV.U32 R3, RZ, RZ, R39 ;  /* 0x000000ffff038224 */ /* 0x000fe200078e0027 */
[----:B------:R-:W-:Y:S01]  /*3e770*/  PRMT R118, RZ, 0x7610, R118 ;  /* 0x00007610ff767816 */ /* 0x000fe20000000076 */
[----:B------:R-:W3:Y:S04]  /*3e780*/  LDL R38, [R1+0x1d2c] ;  /* 0x001d2c0001267983 */ /* 0x000ee80000100800 */
[----:B------:R0:W3:Y:S02]  /*3e790*/  @!P0 LDG.E.U8 R123, desc[UR6][R2.64] ;  /* 0x00000006027b8981 */ /* 0x0000e4000c1e1100 */
[----:B0-----:R-:W-:-:S02]  /*3e7a0*/  @!P0 IMAD.MOV.U32 R2, RZ, RZ, R28 ;  /* 0x000000ffff028224 */ /* 0x001fc400078e001c */
[----:B------:R-:W-:Y:S01]  /*3e7b0*/  @!P0 IMAD.MOV.U32 R3, RZ, RZ, R36 ;  /* 0x000000ffff038224 */ /* 0x000fe200078e0024 */
[----:B------:R-:W-:Y:S01]  /*3e7c0*/  PRMT R150, RZ, 0x7610, R150 ;  /* 0x00007610ff967816 */ /* 0x000fe20000000096 */
[----:B------:R-:W3:Y:S04]  /*3e7d0*/  LDL R36, [R1+0x1b7c] ;  /* 0x001b7c0001247983 */ /* 0x000ee80000100800 */
[----:B------:R0:W3:Y:S01]  /*3e7e0*/  @!P0 LDG.E.U8 R122, desc[UR6][R2.64] ;  /* 0x00000006027a8981 */ /* 0x0000e2000c1e1100 */
[----:B------:R-:W-:-:S03]  /*3e7f0*/  PRMT R148, RZ, 0x7610, R148 ;  /* 0x00007610ff947816 */ /* 0x000fc60000000094 */
[----:B------:R-:W3:Y:S01]  /*3e800*/  LDL R28, [R1+0x1b3c] ;  /* 0x001b3c00011c7983 */ /* 0x000ee20000100800 */
[----:B0-----:R-:W-:-:S03]  /*3e810*/  @!P0 IMAD.MOV.U32 R3, RZ, RZ, R26 ;  /* 0x000000ffff038224 */ /* 0x001fc600078e001a */
[----:B------:R-:W3:Y:S01]  /*3e820*/  LDL R26, [R1+0x1bbc] ;  /* 0x001bbc00011a7983 */ /* 0x000ee20000100800 */
[----:B------:R-:W-:-:S05]  /*3e830*/  @!P0 IMAD.MOV.U32 R2, RZ, RZ, R31 ;  /* 0x000000ffff028224 */ /* 0x000fca00078e001f */
[----:B------:R0:W3:Y:S02]  /*3e840*/  @!P0 LDG.E.U8 R118, desc[UR6][R2.64] ;  /* 0x0000000602768981 */ /* 0x0000e4000c1e1100 */
[----:B0-----:R-:W-:Y:S02]  /*3e850*/  @!P0 IMAD.MOV.U32 R3, RZ, RZ, R10 ;  /* 0x000000ffff038224 */ /* 0x001fe400078e000a */
[----:B------:R-:W3:Y:S01]  /*3e860*/  LDL R10, [R1+0x1bc0] ;  /* 0x001bc000010a7983 */ /* 0x000ee20000100800 */
[----:B--2---:R-:W-:-:S03]  /*3e870*/  @!P0 IMAD.MOV.U32 R2, RZ, RZ, R9 ;  /* 0x000000ffff028224 */ /* 0x004fc600078e0009 */
[----:B------:R-:W2:Y:S04]  /*3e880*/  LDL R9, [R1+0x1b80] ;  /* 0x001b800001097983 */ /* 0x000ea80000100800 */
[----:B------:R4:W2:Y:S02]  /*3e890*/  @!P0 LDG.E.U8 R150, desc[UR6][R2.64] ;  /* 0x0000000602968981 */ /* 0x0008a4000c1e1100 */
[----:B----4-:R-:W-:Y:S02]  /*3e8a0*/  @!P0 IMAD.MOV.U32 R2, RZ, RZ, R4 ;  /* 0x000000ffff028224 */ /* 0x010fe400078e0004 */
[----:B---3--:R-:W-:-:S05]  /*3e8b0*/  @!P0 IMAD.MOV.U32 R3, RZ, RZ, R5 ;  /* 0x000000ffff038224 */ /* 0x008fca00078e0005 */
[----:B------:R0:W3:Y:S02]  /*3e8c0*/  @!P0 LDG.E.U8 R148, desc[UR6][R2.64] ;  /* 0x0000000602948981 */ /* 0x0000e4000c1e1100 */
[----:B0-----:R-:W-:Y:S02]  /*3e8d0*/  LOP3.LUT R3, R20, 0xffff, RZ, 0xc0, !PT ;  /* 0x0000ffff14037812 */ /* 0x001fe400078ec0ff */
[----:B------:R-:W-:-:S04]  /*3e8e0*/  LOP3.LUT R2, R21, 0xffff, RZ, 0xc0, !PT ;  /* 0x0000ffff15027812 */ /* 0x000fc800078ec0ff */
[----:B------:R-:W-:Y:S02]  /*3e8f0*/  PRMT R20, R3, 0x3340, R2 ;  /* 0x0000334003147816 */ /* 0x000fe40000000002 */
[----:B------:R-:W-:Y:S02]  /*3e900*/  LOP3.LUT R3, R19, 0xffff, RZ, 0xc0, !PT ;  /* 0x0000ffff13037812 */ /* 0x000fe400078ec0ff */
[----:B------:R-:W-:-:S04]  /*3e910*/  LOP3.LUT R2, R15, 0xffff, RZ, 0xc0, !PT ;  /* 0x0000ffff0f027812 */ /* 0x000fc800078ec0ff */
[----:B------:R-:W-:Y:S02]  /*3e920*/  PRMT R15, R3, 0x3340, R2 ;  /* 0x00003340030f7816 */ /* 0x000fe40000000002 */
[----:B------:R-:W-:Y:S02]  /*3e930*/  LOP3.LUT R3, R13, 0xffff, RZ, 0xc0, !PT ;  /* 0x0000ffff0d037812 */ /* 0x000fe400078ec0ff */
[----:B------:R-:W-:-:S04]  /*3e940*/  LOP3.LUT R2, R14, 0xffff, RZ, 0xc0, !PT ;  /* 0x0000ffff0e027812 */ /* 0x000fc800078ec0ff */
[----:B------:R-:W-:Y:S02]  /*3e950*/  PRMT R13, R3, 0x3340, R2 ;  /* 0x00003340030d7816 */ /* 0x000fe40000000002 */
[----:B------:R-:W-:Y:S02]  /*3e960*/  LOP3.LUT R3, R12, 0xffff, RZ, 0xc0, !PT ;  /* 0x0000ffff0c037812 */ /* 0x000fe400078ec0ff */
[----:B------:R-:W-:Y:S01]  /*3e970*/  LOP3.LUT R2, R6, 0xffff, RZ, 0xc0, !PT ;  /* 0x0000ffff06027812 */ /* 0x000fe200078ec0ff */
[----:B------:R-:W4:Y:S03]  /*3e980*/  LDL R12, [R1+0x1ac0] ;  /* 0x001ac000010c7983 */ /* 0x000f260000100800 */
[----:B------:R-:W-:Y:S01]  /*3e990*/  PRMT R2, R3, 0x3340, R2 ;  /* 0x0000334003027816 */ /* 0x000fe20000000002 */
[----:B------:R-:W-:Y:S02]  /*3e9a0*/  @!P0 IMAD.MOV.U32 R3, RZ, RZ, R26 ;  /* 0x000000ffff038224 */ /* 0x000fe400078e001a */
[----:B------:R-:W3:Y:S01]  /*3e9b0*/  LDL R26, [R1+0x1b40] ;  /* 0x001b4000011a7983 */ /* 0x000ee20000100800 */
[----:B------:R-:W-:-:S02]  /*3e9c0*/  LOP3.LUT R5, R23, 0xffff, RZ, 0xc0, !PT ;  /* 0x0000ffff17057812 */ /* 0x000fc400078ec0ff */
        /* <DEDUP_REMOVED lines=9> */
[----:B------:R-:W-:Y:S02]  /*3ea60*/  LOP3.LUT R4, R11, 0xffff, RZ, 0xc0, !PT ;  /* 0x0000ffff0b047812 */ /* 0x000fe400078ec0ff */
[----:B------:R-:W-:Y:S01]  /*3ea70*/  PRMT R6, R14, 0x5410, R13 ;  /* 0x000054100e067816 */ /* 0x000fe2000000000d */
[----:B------:R-:W4:Y:S01]  /*3ea80*/  LDL R11, [R1+0x1a7c] ;  /* 0x001a7c00010b7983 */ /* 0x000f220000100800 */
[----:B------:R-:W-:Y:S02]  /*3ea90*/  PRMT R7, R5, 0x3340, R4 ;  /* 0x0000334005077816 */ /* 0x000fe40000000004 */
[----:B------:R-:W-:Y:S01]  /*3eaa0*/  PRMT R5, R18, 0x5410, R15 ;  /* 0x0000541012057816 */ /* 0x000fe2000000000f */
[----:B------:R-:W4:Y:S04]  /*3eab0*/  LDL R14, [R1+0x1b00] ;  /* 0x001b0000010e7983 */ /* 0x000f280000100800 */
[----:B------:R-:W4:Y:S04]  /*3eac0*/  LDL R15, [R1+0x1afc] ;  /* 0x001afc00010f7983 */ /* 0x000f280000100800 */
[----:B------:R-:W4:Y:S01]  /*3ead0*/  LDL R13, [R1+0x1abc] ;  /* 0x001abc00010d7983 */ /* 0x000f220000100800 */
[----:B------:R-:W-:-:S02]  /*3eae0*/  PRMT R146, RZ, 0x7610, R146 ;  /* 0x00007610ff927816 */ /* 0x000fc40000000092 */
[----:B------:R-:W-:Y:S01]  /*3eaf0*/  PRMT R7, R7, 0x5410, R2 ;  /* 0x0000541007077816 */ /* 0x000fe20000000002 */
[----:B------:R-:W-:Y:S01]  /*3eb00*/  @!P0 IMAD.MOV.U32 R2, RZ, RZ, R10 ;  /* 0x000000ffff028224 */ /* 0x000fe200078e000a */
[----:B------:R-:W-:Y:S01]  /*3eb10*/  PRMT R4, R21, 0x5410, R20 ;  /* 0x0000541015047816 */ /* 0x000fe20000000014 */
[----:B------:R-:W4:Y:S04]  /*3eb20*/  LDL R10, [R1+0x1a80] ;  /* 0x001a8000010a7983 */ /* 0x000f280000100800 */
[----:B------:R-:W4:Y:S04]  /*3eb30*/  LDL.LU R133, [R1+0x183c] ;  /* 0x00183c0001857983 */ /* 0x000f280000300800 */
[----:B------:R0:W4:Y:S04]  /*3eb40*/  @!P0 LDG.E.U8 R146, desc[UR6][R2.64] ;  /* 0x0000000602928981 */ /* 0x000128000c1e1100 */
[----:B------:R-:W4:Y:S04]  /*3eb50*/  LDL.LU R138, [R1+0x1800] ;  /* 0x00180000018a7983 */ /* 0x000f280000300800 */
[----:B------:R1:W-:Y:S04]  /*3eb60*/  STS.128 [R38+UR4+0x10000], R4 ;  /* 0x0100000426007988 */ /* 0x0003e80008000c04 */
[----:B------:R-:W4:Y:S01]  /*3eb70*/  LDL.LU R149, [R1+0x17fc] ;  /* 0x0017fc0001957983 */ /* 0x000f220000300800 */
[----:B------:R-:W-:Y:S01]  /*3eb80*/  PRMT R145, RZ, 0x7610, R145 ;  /* 0x00007610ff917816 */ /* 0x000fe20000000091 */
[----:B0-----:R-:W-:Y:S01]  /*3eb90*/  @!P0 IMAD.MOV.U32 R3, RZ, RZ, R36 ;  /* 0x000000ffff038224 */ /* 0x001fe200078e0024 */
[----:B------:R-:W-:Y:S01]  /*3eba0*/  PRMT R144, RZ, 0x7610, R144 ;  /* 0x00007610ff907816 */ /* 0x000fe20000000090 */
[----:B------:R-:W4:Y:S01]  /*3ebb0*/  LDL R39, [R1+0x17bc] ;  /* 0x0017bc0001277983 */ /* 0x000f220000100800 */
[----:B------:R-:W-:-:S02]  /*3ebc0*/  PRMT R143, RZ, 0x7610, R143 ;  /* 0x00007610ff8f7816 */ /* 0x000fc4000000008f */
[----:B------:R-:W-:Y:S01]  /*3ebd0*/  PRMT R142, RZ, 0x7610, R142 ;  /* 0x00007610ff8e7816 */ /* 0x000fe2000000008e */
[----:B------:R-:W4:Y:S04]  /*3ebe0*/  LDL R36, [R1+0x177c] ;  /* 0x00177c0001247983 */ /* 0x000f280000100800 */
[----:B-1----:R-:W4:Y:S04]  /*3ebf0*/  LDL R7, [R1+0x1a40] ;  /* 0x001a400001077983 */ /* 0x002f280000100800 */
[----:B------:R-:W4:Y:S04]  /*3ec00*/  LDL R6, [R1+0x19fc] ;  /* 0x0019fc0001067983 */ /* 0x000f280000100800 */
[----:B------:R-:W4:Y:S04]  /*3ec10*/  LDL R5, [R1+0x1a00] ;  /* 0x001a000001057983 */ /* 0x000f280000100800 */
[----:B------:R-:W4:Y:S01]  /*3ec20*/  LDL R4, [R1+0x19c0] ;  /* 0x0019c00001047983 */ /* 0x000f220000100800 */
[----:B------:R-:W-:-:S02]  /*3ec30*/  PRMT R141, RZ, 0x7610, R141 ;  /* 0x00007610ff8d7816 */ /* 0x000fc4000000008d */
[----:B------:R-:W-:Y:S01]  /*3ec40*/  PRMT R139, RZ, 0x7610, R139 ;  /* 0x00007610ff8b7816 */ /* 0x000fe2000000008b */
[----:B------:R-:W4:Y:S01]  /*3ec50*/  LDL R38, [R1+0x1d4c] ;  /* 0x001d4c0001267983 */ /* 0x000f220000100800 */
[----:B--2---:R-:W-:-:S03]  /*3ec60*/  @!P0 IMAD.MOV.U32 R2, RZ, RZ, R9 ;  /* 0x000000ffff028224 */ /* 0x004fc600078e0009 */
[----:B------:R-:W2:Y:S04]  /*3ec70*/  LDL R9, [R1+0x1a3c] ;  /* 0x001a3c0001097983 */ /* 0x000ea80000100800 */
[----:B------:R3:W2:Y:S02]  /*3ec80*/  @!P0 LDG.E.U8 R145, desc[UR6][R2.64] ;  /* 0x0000000602918981 */ /* 0x0006a4000c1e1100 */
[----:B---3--:R-:W-:Y:S02]  /*3ec90*/  @!P0 IMAD.MOV.U32 R2, RZ, RZ, R26 ;  /* 0x000000ffff028224 */ /* 0x008fe400078e001a */
[----:B------:R-:W3:Y:S01]  /*3eca0*/  LDL R26, [R1+0x19bc] ;  /* 0x0019bc00011a7983 */ /* 0x000ee20000100800 */
[----:B------:R-:W-:Y:S01]  /*3ecb0*/  @!P0 IMAD.MOV.U32 R3, RZ, RZ, R28 ;  /* 0x000000ffff038224 */ /* 0x000fe200078e001c */
[----:B------:R-:W-:-:S02]  /*3ecc0*/  PRMT R137, RZ, 0x7610, R137 ;  /* 0x00007610ff897816 */ /* 0x000fc40000000089 */
[----:B------:R-:W-:Y:S01]  /*3ecd0*/  PRMT R134, RZ, 0x7610, R134 ;  /* 0x00007610ff867816 */ /* 0x000fe20000000086 */
[----:B------:R-:W3:Y:S04]  /*3ece0*/  LDL R28, [R1+0x1780] ;  /* 0x00178000011c7983 */ /* 0x000ee80000100800 */
[----:B------:R4:W3:Y:S02]  /*3ecf0*/  @!P0 LDG.E.U8 R144, desc[UR6][R2.64] ;  /* 0x0000000602908981 */ /* 0x0008e4000c1e1100 */
[----:B----4-:R-:W-:Y:S02]  /*3ed00*/  @!P0 IMAD.MOV.U32 R2, RZ, RZ, R14 ;  /* 0x000000ffff028224 */ /* 0x010fe400078e000e */
[----:B------:R-:W4:Y:S01]  /*3ed10*/  LDL R14, [R1+0x1980] ;  /* 0x00198000010e7983 */ /* 0x000f220000100800 */
[----:B------:R-:W-:-:S03]  /*3ed20*/  @!P0 IMAD.MOV.U32 R3, RZ, RZ, R15 ;  /* 0x000000ffff038224 */ /* 0x000fc600078e000f */
[----:B------:R-:W4:Y:S04]  /*3ed30*/  LDL R15, [R1+0x197c] ;  /* 0x00197c00010f7983 */ /* 0x000f280000100800 */
[----:B------:R0:W4:Y:S02]  /*3ed40*/  @!P0 LDG.E.U8 R143, desc[UR6][R2.64] ;  /* 0x00000006028f8981 */ /* 0x000124000c1e1100 */
[----:B0-----:R-:W-:Y:S02]  /*3ed50*/  @!P0 IMAD.MOV.U32 R2, RZ, RZ, R12 ;  /* 0x000000ffff028224 */ /* 0x001fe400078e000c */
[----:B------:R-:W-:Y:S01]  /*3ed60*/  @!P0 IMAD.MOV.U32 R3, RZ, RZ, R13 ;  /* 0x000000ffff038224 */ /* 0x000fe200078e000d */
[----:B------:R-:W4:Y:S04]  /*3ed70*/  LDL R12, [R1+0x1940] ;  /* 0x00194000010c7983 */ /* 0x000f280000100800 */
[----:B------:R-:W4:Y:S04]  /*3ed80*/  LDL R13, [R1+0x193c] ;  /* 0x00193c00010d7983 */ /* 0x000f280000100800 */
[----:B------:R0:W4:Y:S02]  /*3ed90*/  @!P0 LDG.E.U8 R142, desc[UR6][R2.64] ;  /* 0x00000006028e8981 */ /* 0x000124000c1e1100 */
[----:B0-----:R-:W-:-:S02]  /*3eda0*/  @!P0 IMAD.MOV.U32 R2, RZ, RZ, R10 ;  /* 0x000000ffff028224 */ /* 0x001fc400078e000a */
[----:B------:R-:W-:Y:S01]  /*3edb0*/  @!P0 IMAD.MOV.U32 R3, RZ, RZ, R11 ;  /* 0x000000ffff038224 */ /* 0x000fe200078e000b */
[----:B------:R-:W4:Y:S04]  /*3edc0*/  LDL R10, [R1+0x1900] ;  /* 0x00190000010a7983 */ /* 0x000f280000100800 */
[----:B------:R-:W4:Y:S04]  /*3edd0*/  LDL R11, [R1+0x18fc] ;  /* 0x0018fc00010b7983 */ /* 0x000f280000100800 */
[----:B------:R0:W4:Y:S02]  /*3ede0*/  @!P0 LDG.E.U8 R141, desc[UR6][R2.64] ;  /* 0x00000006028d8981 */ /* 0x000124000c1e1100 */
[----:B0-----:R-:W-:-:S02]  /*3edf0*/  @!P0 IMAD.MOV.U32 R2, RZ, RZ, R7 ;  /* 0x000000ffff028224 */ /* 0x001fc400078e0007 */
[----:B------:R-:W4:Y:S01]  /*3ee00*/  LDL R7, [R1+0x18c0] ;  /* 0x0018c00001077983 */ /* 0x000f220000100800 */
[----:B--2---:R-:W-:-:S03]  /*3ee10*/  @!P0 IMAD.MOV.U32 R3, RZ, RZ, R9 ;  /* 0x000000ffff038224 */ /* 0x004fc600078e0009 */
[----:B------:R-:W2:Y:S04]  /*3ee20*/  LDL R9, [R1+0x18bc] ;  /* 0x0018bc0001097983 */ /* 0x000ea80000100800 */
[----:B------:R0:W2:Y:S02]  /*3ee30*/  @!P0 LDG.E.U8 R139, desc[UR6][R2.64] ;  /* 0x00000006028b8981 */ /* 0x0000a4000c1e1100 */
[----:B0-----:R-:W-:Y:S02]  /*3ee40*/  @!P0 IMAD.MOV.U32 R2, RZ, RZ, R5 ;  /* 0x000000ffff028224 */ /* 0x001fe400078e0005 */
[----:B------:R-:W-:Y:S01]  /*3ee50*/  @!P0 IMAD.MOV.U32 R3, RZ, RZ, R6 ;  /* 0x000000ffff038224 */ /* 0x000fe200078e0006 */
[----:B------:R-:W2:Y:S04]  /*3ee60*/  LDL R5, [R1+0x1880] ;  /* 0x0018800001057983 */ /* 0x000ea80000100800 */
[----:B------:R-:W2:Y:S04]  /*3ee70*/  LDL R6, [R1+0x187c] ;  /* 0x00187c0001067983 */ /* 0x000ea80000100800 */
[----:B------:R0:W2:Y:S02]  /*3ee80*/  @!P0 LDG.E.U8 R137, desc[UR6][R2.64] ;  /* 0x0000000602898981 */ /* 0x0000a4000c1e1100 */
[----:B0-----:R-:W-:-:S02]  /*3ee90*/  @!P0 IMAD.MOV.U32 R2, RZ, RZ, R4 ;  /* 0x000000ffff028224 */ /* 0x001fc400078e0004 */
[----:B------:R-:W2:Y:S01]  /*3eea0*/  LDL R4, [R1+0x1840] ;  /* 0x0018400001047983 */ /* 0x000ea20000100800 */
[----:B---3--:R-:W-:-:S03]  /*3eeb0*/  @!P0 IMAD.MOV.U32 R3, RZ, RZ, R26 ;  /* 0x000000ffff038224 */ /* 0x008fc600078e001a */
[----:B------:R-:W3:Y:S01]  /*3eec0*/  LDL R26, [R1+0x17c0] ;  /* 0x0017c000011a7983 */ /* 0x000ee20000100800 */
[----:B------:R-:W-:-:S03]  /*3eed0*/  PRMT R132, RZ, 0x7610, R132 ;  /* 0x00007610ff847816 */ /* 0x000fc60000000084 */
[----:B------:R4:W3:Y:S01]  /*3eee0*/  @!P0 LDG.E.U8 R134, desc[UR6][R2.64] ;  /* 0x0000000602868981 */ /* 0x0008e2000c1e1100 */
[----:B------:R-:W-:Y:S02]  /*3eef0*/  PRMT R130, RZ, 0x7610, R130 ;  /* 0x00007610ff827816 */ /* 0x000fe40000000082 */
[----:B------:R-:W-:Y:S02]  /*3ef00*/  PRMT R129, RZ, 0x7610, R129 ;  /* 0x00007610ff817816 */ /* 0x000fe40000000081 */
[----:B------:R-:W-:Y:S01]  /*3ef10*/  PRMT R128, RZ, 0x7610, R128 ;  /* 0x00007610ff807816 */ /* 0x000fe20000000080 */
[----:B----4-:R-:W-:Y:S02]  /*3ef20*/  @!P0 IMAD.MOV.U32 R2, RZ, RZ, R14 ;  /* 0x000000ffff028224 */ /* 0x010fe400078e000e */
[----:B------:R-:W-:-:S05]  /*3ef30*/  @!P0 IMAD.MOV.U32 R3, RZ, RZ, R15 ;  /* 0x000000ffff038224 */ /* 0x000fca00078e000f */
[----:B------:R0:W4:Y:S02]  /*3ef40*/  @!P0 LDG.E.U8 R132, desc[UR6][R2.64] ;  /* 0x0000000602848981 */ /* 0x000124000c1e1100 */
[----:B0-----:R-:W-:Y:S02]  /*3ef50*/  @!P0 IMAD.MOV.U32 R2, RZ, RZ, R12 ;  /* 0x000000ffff028224 */ /* 0x001fe400078e000c */
[----:B------:R-:W-:-:S05]  /*3ef60*/  @!P0 IMAD.MOV.U32 R3, RZ, RZ, R13 ;  /* 0x000000ffff038224 */ /* 0x000fca00078e000d */
[----:B------:R0:W4:Y:S01]  /*3ef70*/  @!P0 LDG.E.U8 R130, desc[UR6][R2.64] ;  /* 0x0000000602828981 */ /* 0x000122000c1e1100 */
[----:B------:R-:W-:Y:S01]  /*3ef80*/  PRMT R127, RZ, 0x7610, R127 ;  /* 0x00007610ff7f7816 */ /* 0x000fe2000000007f */
[----:B0-----:R-:W-:Y:S01]  /*3ef90*/  @!P0 IMAD.MOV.U32 R2, RZ, RZ, R10 ;  /* 0x000000ffff028224 */ /* 0x001fe200078e000a */
[----:B------:R-:W-:Y:S01]  /*3efa0*/  PRMT R126, RZ, 0x7610, R126 ;  /* 0x00007610ff7e7816 */ /* 0x000fe2000000007e */
[----:B------:R-:W4:Y:S01]  /*3efb0*/  LDL R10, [R1+0x173c] ;  /* 0x00173c00010a7983 */ /* 0x000f220000100800 */
[----:B------:R-:W-:-:S05]  /*3efc0*/  @!P0 IMAD.MOV.U32 R3, RZ, RZ, R11 ;  /* 0x000000ffff038224 */ /* 0x000fca00078e000b */
[----:B------:R0:W4:Y:S02]  /*3efd0*/  @!P0 LDG.E.U8 R129, desc[UR6][R2.64] ;  /* 0x0000000602818981 */ /* 0x000124000c1e1100 */
[----:B0-----:R-:W-:Y:S01]  /*3efe0*/  @!P0 IMAD.MOV.U32 R2, RZ, RZ, R7 ;  /* 0x000000ffff028224 */ /* 0x001fe200078e0007 */
[----:B------:R-:W-:Y:S01]  /*3eff0*/  PRMT R125, RZ, 0x7610, R125 ;  /* 0x00007610ff7d7816 */ /* 0x000fe2000000007d */
[----:B--2---:R-:W-:Y:S02]  /*3f000*/  @!P0 IMAD.MOV.U32 R3, RZ, RZ, R9 ;  /* 0x000000ffff038224 */ /* 0x004fe400078e0009 */
[----:B------:R-:W2:Y:S04]  /*3f010*/  LDL R9, [R1+0x1740] ;  /* 0x0017400001097983 */ /* 0x000ea80000100800 */
[----:B------:R0:W2:Y:S02]  /*3f020*/  @!P0 LDG.E.U8 R128, desc[UR6][R2.64] ;  /* 0x0000000602808981 */ /* 0x0000a4000c1e1100 */
[----:B0-----:R-:W-:-:S02]  /*3f030*/  @!P0 IMAD.MOV.U32 R2, RZ, RZ, R5 ;  /* 0x000000ffff028224 */ /* 0x001fc400078e0005 */
[----:B------:R-:W-:-:S05]  /*3f040*/  @!P0 IMAD.MOV.U32 R3, RZ, RZ, R6 ;  /* 0x000000ffff038224 */ /* 0x000fca00078e0006 */
[----:B------:R0:W2:Y:S02]  /*3f050*/  @!P0 LDG.E.U8 R127, desc[UR6][R2.64] ;  /* 0x00000006027f8981 */ /* 0x0000a4000c1e1100 */
[----:B0-----:R-:W-:Y:S02]  /*3f060*/  @!P0 IMAD.MOV.U32 R3, RZ, RZ, R133 ;  /* 0x000000ffff038224 */ /* 0x001fe400078e0085 */
[----:B------:R-:W-:-:S05]  /*3f070*/  @!P0 IMAD.MOV.U32 R2, RZ, RZ, R4 ;  /* 0x000000ffff028224 */ /* 0x000fca00078e0004 */
[----:B------:R0:W2:Y:S01]  /*3f080*/  @!P0 LDG.E.U8 R126, desc[UR6][R2.64] ;  /* 0x00000006027e8981 */ /* 0x0000a2000c1e1100 */
[----:B------:R-:W-:Y:S02]  /*3f090*/  LOP3.LUT R5, R168, 0xffff, RZ, 0xc0, !PT ;  /* 0x0000ffffa8057812 */ /* 0x000fe400078ec0ff */
[----:B------:R-:W-:Y:S01]  /*3f0a0*/  LOP3.LUT R4, R165, 0xffff, RZ, 0xc0, !PT ;  /* 0x0000ffffa5047812 */ /* 0x000fe200078ec0ff */
[----:B0-----:R-:W-:Y:S02]  /*3f0b0*/  @!P0 IMAD.MOV.U32 R2, RZ, RZ, R138 ;  /* 0x000000ffff028224 */ /* 0x001fe400078e008a */
[----:B------:R-:W-:-:S05]  /*3f0c0*/  @!P0 IMAD.MOV.U32 R3, RZ, RZ, R149 ;  /* 0x000000ffff038224 */ /* 0x000fca00078e0095 */
[----:B------:R0:W2:Y:S01]  /*3f0d0*/  @!P0 LDG.E.U8 R125, desc[UR6][R2.64] ;  /* 0x00000006027d8981 */ /* 0x0000a2000c1e1100 */
[----:B------:R-:W-:Y:S02]  /*3f0e0*/  PRMT R15, R5, 0x3340, R4 ;  /* 0x00003340050f7816 */ /* 0x000fe40000000004 */
[----:B------:R-:W-:Y:S02]  /*3f0f0*/  LOP3.LUT R5, R163, 0xffff, RZ, 0xc0, !PT ;  /* 0x0000ffffa3057812 */ /* 0x000fe400078ec0ff */
[----:B------:R-:W-:Y:S02]  /*3f100*/  LOP3.LUT R4, R164, 0xffff, RZ, 0xc0, !PT ;  /* 0x0000ffffa4047812 */ /* 0x000fe400078ec0ff */
[----:B0-----:R-:W-:Y:S02]  /*3f110*/  LOP3.LUT R3, R166, 0xffff, RZ, 0xc0, !PT ;  /* 0x0000ffffa6037812 */ /* 0x001fe400078ec0ff */
[----:B------:R-:W-:-:S04]  /*3f120*/  LOP3.LUT R2, R167, 0xffff, RZ, 0xc0, !PT ;  /* 0x0000ffffa7027812 */ /* 0x000fc800078ec0ff */
[----:B------:R-:W-:Y:S02]  /*3f130*/  PRMT R14, R3, 0x3340, R2 ;  /* 0x00003340030e7816 */ /* 0x000fe40000000002 */
[----:B------:R-:W-:Y:S02]  /*3f140*/  LOP3.LUT R3, R160, 0xffff, RZ, 0xc0, !PT ;  /* 0x0000ffffa0037812 */ /* 0x000fe400078ec0ff */
[----:B------:R-:W-:Y:S02]  /*3f150*/  LOP3.LUT R2, R161, 0xffff, RZ, 0xc0, !PT ;  /* 0x0000ffffa1027812 */ /* 0x000fe400078ec0ff */
[----:B------:R-:W-:Y:S02]  /*3f160*/  PRMT R13, R5, 0x3340, R4 ;  /* 0x00003340050d7816 */ /* 0x000fe40000000004 */
[----:B------:R-:W-:Y:S02]  /*3f170*/  PRMT R12, R3, 0x3340, R2 ;  /* 0x00003340030c7816 */ /* 0x000fe40000000002 */
[----:B------:R-:W-:-:S02]  /*3f180*/  LOP3.LUT R5, R162, 0xffff, RZ, 0xc0, !PT ;  /* 0x0000ffffa2057812 */ /* 0x000fc400078ec0ff */
[----:B------:R-:W-:Y:S02]  /*3f190*/  LOP3.LUT R4, R158, 0xffff, RZ, 0xc0, !PT ;  /* 0x0000ffff9e047812 */ /* 0x000fe400078ec0ff */
        /* <DEDUP_REMOVED lines=10> */
[----:B------:R-:W-:-:S02]  /*3f240*/  PRMT R4, R15, 0x5410, R14 ;  /* 0x000054100f047816 */ /* 0x000fc4000000000e */
[----:B------:R-:W-:Y:S01]  /*3f250*/  PRMT R7, R7, 0x5410, R2 ;  /* 0x0000541007077816 */ /* 0x000fe20000000002 */
[----:B------:R-:W2:Y:S01]  /*3f260*/  LDL R15, [R1+0x1700] ;  /* 0x00170000010f7983 */ /* 0x000ea20000100800 */
[----:B------:R-:W-:-:S03]  /*3f270*/  PRMT R5, R13, 0x5410, R12 ;  /* 0x000054100d057816 */ /* 0x000fc6000000000c */
[----:B------:R-:W2:Y:S04]  /*3f280*/  LDL R14, [R1+0x16bc] ;  /* 0x0016bc00010e7983 */ /* 0x000ea80000100800 */
[----:B------:R-:W2:Y:S01]  /*3f290*/  LDL R13, [R1+0x16c0] ;  /* 0x0016c000010d7983 */ /* 0x000ea20000100800 */
[----:B------:R-:W-:-:S03]  /*3f2a0*/  PRMT R6, R11, 0x5410, R6 ;  /* 0x000054100b067816 */ /* 0x000fc60000000006 */
[----:B------:R-:W2:Y:S04]  /*3f2b0*/  LDL R12, [R1+0x167c] ;  /* 0x00167c00010c7983 */ /* 0x000ea80000100800 */
[----:B------:R-:W2:Y:S04]  /*3f2c0*/  LDL R11, [R1+0x1680] ;  /* 0x00168000010b7983 */ /* 0x000ea80000100800 */
[----:B------:R0:W-:Y:S04]  /*3f2d0*/  STS.128 [R38+UR4+0x10000], R4 ;  /* 0x0100000426007988 */ /* 0x0001e80008000c04 */
[----:B0-----:R-:W2:Y:S04]  /*3f2e0*/  LDL R5, [R1+0x163c] ;  /* 0x00163c0001057983 */ /* 0x001ea80000100800 */
[----:B------:R-:W2:Y:S01]  /*3f2f0*/  LDL R4, [R1+0x1640] ;  /* 0x0016400001047983 */ /* 0x000ea20000100800 */
[----:B------:R-:W-:Y:S01]  /*3f300*/  PRMT R252, RZ, 0x7610, R252 ;  /* 0x00007610fffc7816 */ /* 0x000fe200000000fc */
[----:B------:R-:W-:Y:S01]  /*3f310*/  @!P0 IMAD.MOV.U32 R3, RZ, RZ, R39 ;  /* 0x000000ffff038224 */ /* 0x000fe200078e0027 */
[----:B------:R-:W-:Y:S01]  /*3f320*/  PRMT R251, RZ, 0x7610, R251 ;  /* 0x00007610fffb7816 */ /* 0x000fe200000000fb */
[----:B------:R-:W2:Y:S01]  /*3f330*/  LDL R7, [R1+0x15bc] ;  /* 0x0015bc0001077983 */ /* 0x000ea20000100800 */
[----:B------:R-:W-:-:S02]  /*3f340*/  PRMT R250, RZ, 0x7610, R250 ;  /* 0x00007610fffa7816 */ /* 0x000fc400000000fa */
[----:B------:R-:W-:Y:S01]  /*3f350*/  PRMT R249, RZ, 0x7610, R249 ;  /* 0x00007610fff97816 */ /* 0x000fe200000000f9 */
[----:B------:R-:W2:Y:S01]  /*3f360*/  LDL R6, [R1+0x15c0] ;  /* 0x0015c00001067983 */ /* 0x000ea20000100800 */
[----:B------:R-:W-:Y:S02]  /*3f370*/  PRMT R248, RZ, 0x7610, R248 ;  /* 0x00007610fff87816 */ /* 0x000fe400000000f8 */
[----:B------:R-:W-:Y:S01]  /*3f380*/  PRMT R247, RZ, 0x7610, R247 ;  /* 0x00007610fff77816 */ /* 0x000fe200000000f7 */
[----:B------:R-:W2:Y:S01]  /*3f390*/  LDL R38, [R1+0x1d48] ;  /* 0x001d480001267983 */ /* 0x000ea20000100800 */
[----:B---3--:R-:W-:Y:S01]  /*3f3a0*/  @!P0 IMAD.MOV.U32 R2, RZ, RZ, R26 ;  /* 0x000000ffff028224 */ /* 0x008fe200078e001a */
[----:B------:R-:W-:Y:S02]  /*3f3b0*/  PRMT R246, RZ, 0x7610, R246 ;  /* 0x00007610fff67816 */ /* 0x000fe400000000f6 */
[----:B------:R-:W3:Y:S04]  /*3f3c0*/  LDL R26, [R1+0x16fc] ;  /* 0x0016fc00011a7983 */ /* 0x000ee80000100800 */
[----:B------:R0:W3:Y:S01]  /*3f3d0*/  @!P0 LDG.E.U8 R252, desc[UR6][R2.64] ;  /* 0x0000000602fc8981 */ /* 0x0000e2000c1e1100 */
[----:B------:R-:W-:-:S02]  /*3f3e0*/  PRMT R245, RZ, 0x7610, R245 ;  /* 0x00007610fff57816 */ /* 0x000fc400000000f5 */
[----:B------:R-:W-:Y:S01]  /*3f3f0*/  PRMT R244, RZ, 0x7610, R244 ;  /* 0x00007610fff47816 */ /* 0x000fe200000000f4 */
[----:B------:R-:W3:Y:S01]  /*3f400*/  LDL R39, [R1+0x13bc] ;  /* 0x0013bc0001277983 */ /* 0x000ee20000100800 */
[----:B0-----:R-:W-:Y:S02]  /*3f410*/  @!P0 IMAD.MOV.U32 R2, RZ, RZ, R28 ;  /* 0x000000ffff028224 */ /* 0x001fe400078e001c */
[----:B------:R-:W-:Y:S01]  /*3f420*/  @!P0 IMAD.MOV.U32 R3, RZ, RZ, R36 ;  /* 0x000000ffff038224 */ /* 0x000fe200078e0024 */
[----:B------:R-:W-:Y:S01]  /*3f430*/  PRMT R243, RZ, 0x7610, R243 ;  /* 0x00007610fff37816 */ /* 0x000fe200000000f3 */
[----:B------:R-:W3:Y:S04]  /*3f440*/  LDL R36, [R1+0x137c] ;  /* 0x00137c0001247983 */ /* 0x000ee80000100800 */
[----:B------:R4:W3:Y:S01]  /*3f450*/  @!P0 LDG.E.U8 R251, desc[UR6][R2.64] ;  /* 0x0000000602fb8981 */ /* 0x0008e2000c1e1100 */
[----:B------:R-:W-:-:S02]  /*3f460*/  PRMT R242, RZ, 0x7610, R242 ;  /* 0x00007610fff27816 */ /* 0x000fc400000000f2 */
[----:B------:R-:W-:Y:S01]  /*3f470*/  PRMT R241, RZ, 0x7610, R241 ;  /* 0x00007610fff17816 */ /* 0x000fe200000000f1 */
[----:B------:R-:W3:Y:S01]  /*3f480*/  LDL R28, [R1+0x1380] ;  /* 0x00138000011c7983 */ /* 0x000ee20000100800 */
[----:B----4-:R-:W-:-:S03]  /*3f490*/  @!P0 IMAD.MOV.U32 R3, RZ, RZ, R10 ;  /* 0x000000ffff038224 */ /* 0x010fc600078e000a */
[----:B------:R-:W4:Y:S01]  /*3f4a0*/  LDL R10, [R1+0x15fc] ;  /* 0x0015fc00010a7983 */ /* 0x000f220000100800 */
[----:B--2---:R-:W-:-:S03]  /*3f4b0*/  @!P0 IMAD.MOV.U32 R2, RZ, RZ, R9 ;  /* 0x000000ffff028224 */ /* 0x004fc600078e0009 */
[----:B------:R-:W2:Y:S04]  /*3f4c0*/  LDL R9, [R1+0x1600] ;  /* 0x0016000001097983 */ /* 0x000ea80000100800 */
[----:B------:R0:W2:Y:S02]  /*3f4d0*/  @!P0 LDG.E.U8 R250, desc[UR6][R2.64] ;  /* 0x0000000602fa8981 */ /* 0x0000a4000c1e1100 */
[----:B0-----:R-:W-:Y:S02]  /*3f4e0*/  @!P0 IMAD.MOV.U32 R2, RZ, RZ, R15 ;  /* 0x000000ffff028224 */ /* 0x001fe400078e000f */
[----:B------:R-:W2:Y:S01]  /*3f4f0*/  LDL R15, [R1+0x1540] ;  /* 0x00154000010f7983 */ /* 0x000ea20000100800 */
[----:B---3--:R-:W-:-:S03]  /*3f500*/  @!P0 IMAD.MOV.U32 R3, RZ, RZ, R26 ;  /* 0x000000ffff038224 */ /* 0x008fc600078e001a */
[----:B------:R-:W3:Y:S04]  /*3f510*/  LDL R26, [R1+0x153c] ;  /* 0x00153c00011a7983 */ /* 0x000ee80000100800 */
[----:B------:R0:W3:Y:S02]  /*3f520*/  @!P0 LDG.E.U8 R249, desc[UR6][R2.64] ;  /* 0x0000000602f98981 */ /* 0x0000e4000c1e1100 */
[----:B0-----:R-:W-:Y:S02]  /*3f530*/  @!P0 IMAD.MOV.U32 R2, RZ, RZ, R13 ;  /* 0x000000ffff028224 */ /* 0x001fe400078e000d */
[----:B------:R-:W-:Y:S01]  /*3f540*/  @!P0 IMAD.MOV.U32 R3, RZ, RZ, R14 ;  /* 0x000000ffff038224 */ /* 0x000fe200078e000e */
[----:B------:R-:W3:Y:S04]  /*3f550*/  LDL R13, [R1+0x1500] ;  /* 0x00150000010d7983 */ /* 0x000ee80000100800 */
[----:B------:R0:W3:Y:S04]  /*3f560*/  @!P0 LDG.E.U8 R248, desc[UR6][R2.64] ;  /* 0x0000000602f88981 */ /* 0x0000e8000c1e1100 */
[----:B------:R-:W3:Y:S01]  /*3f570*/  LDL R14, [R1+0x14fc] ;  /* 0x0014fc00010e7983 */ /* 0x000ee20000100800 */
[----:B0-----:R-:W-:-:S02]  /*3f580*/  @!P0 IMAD.MOV.U32 R2, RZ, RZ, R11 ;  /* 0x000000ffff028224 */ /* 0x001fc400078e000b */
[----:B------:R-:W-:Y:S01]  /*3f590*/  @!P0 IMAD.MOV.U32 R3, RZ, RZ, R12 ;  /* 0x000000ffff038224 */ /* 0x000fe200078e000c */
[----:B------:R-:W3:Y:S04]  /*3f5a0*/  LDL R11, [R1+0x14c0] ;  /* 0x0014c000010b7983 */ /* 0x000ee80000100800 */
[----:B------:R0:W3:Y:S04]  /*3f5b0*/  @!P0 LDG.E.U8 R247, desc[UR6][R2.64] ;  /* 0x0000000602f78981 */ /* 0x0000e8000c1e1100 */
[----:B------:R-:W3:Y:S01]  /*3f5c0*/  LDL R12, [R1+0x14bc] ;  /* 0x0014bc00010c7983 */ /* 0x000ee20000100800 */
[----:B0-----:R-:W-:-:S02]  /*3f5d0*/  @!P0 IMAD.MOV.U32 R2, RZ, RZ, R4 ;  /* 0x000000ffff028224 */ /* 0x001fc400078e0004 */
[----:B------:R-:W-:Y:S01]  /*3f5e0*/  @!P0 IMAD.MOV.U32 R3, RZ, RZ, R5 ;  /* 0x000000ffff038224 */ /* 0x000fe200078e0005 */
[----:B------:R-:W3:Y:S04]  /*3f5f0*/  LDL R4, [R1+0x1580] ;  /* 0x0015800001047983 */ /* 0x000ee80000100800 */
[----:B------:R-:W3:Y:S04]  /*3f600*/  LDL R5, [R1+0x157c] ;  /* 0x00157c0001057983 */ /* 0x000ee80000100800 */
[----:B------:R4:W3:Y:S02]  /*3f610*/  @!P0 LDG.E.U8 R246, desc[UR6][R2.64] ;  /* 0x0000000602f68981 */ /* 0x0008e4000c1e1100 */
[----:B----4-:R-:W-:-:S02]  /*3f620*/  @!P0 IMAD.MOV.U32 R3, RZ, RZ, R10 ;  /* 0x000000ffff038224 */ /* 0x010fc400078e000a */
        /* <DEDUP_REMOVED lines=9> */
[----:B---3--:R-:W-:-:S02]  /*3f6c0*/  @!P0 IMAD.MOV.U32 R2, RZ, RZ, R4 ;  /* 0x000000ffff028224 */ /* 0x008fc400078e0004 */
[----:B------:R-:W3:Y:S01]  /*3f6d0*/  LDL R4, [R1+0x1400] ;  /* 0x0014000001047983 */ /* 0x000ee20000100800 */
[----:B------:R-:W-:-:S03]  /*3f6e0*/  @!P0 IMAD.MOV.U32 R3, RZ, RZ, R5 ;  /* 0x000000ffff038224 */ /* 0x000fc600078e0005 */
[----:B------:R-:W3:Y:S04]  /*3f6f0*/  LDL R5, [R1+0x13fc] ;  /* 0x0013fc0001057983 */ /* 0x000ee80000100800 */
[----:B------:R0:W3:Y:S02]  /*3f700*/  @!P0 LDG.E.U8 R243, desc[UR6][R2.64] ;  /* 0x0000000602f38981 */ /* 0x0000e4000c1e1100 */
[----:B0-----:R-:W-:Y:S02]  /*3f710*/  @!P0 IMAD.MOV.U32 R3, RZ, RZ, R26 ;  /* 0x000000ffff038224 */ /* 0x001fe400078e001a */
[----:B------:R-:W3:Y:S01]  /*3f720*/  LDL R26, [R1+0x13c0] ;  /* 0x0013c000011a7983 */ /* 0x000ee20000100800 */
[----:B------:R-:W-:-:S05]  /*3f730*/  @!P0 IMAD.MOV.U32 R2, RZ, RZ, R15 ;  /* 0x000000ffff028224 */ /* 0x000fca00078e000f */
[----:B------:R0:W3:Y:S01]  /*3f740*/  @!P0 LDG.E.U8 R242, desc[UR6][R2.64] ;  /* 0x0000000602f28981 */ /* 0x0000e2000c1e1100 */
[----:B------:R-:W-:Y:S01]  /*3f750*/  PRMT R240, RZ, 0x7610, R240 ;  /* 0x00007610fff07816 */ /* 0x000fe200000000f0 */
[----:B0-----:R-:W-:Y:S02]  /*3f760*/  @!P0 IMAD.MOV.U32 R2, RZ, RZ, R13 ;  /* 0x000000ffff028224 */ /* 0x001fe400078e000d */
[----:B------:R-:W-:-:S05]  /*3f770*/  @!P0 IMAD.MOV.U32 R3, RZ, RZ, R14 ;  /* 0x000000ffff038224 */ /* 0x000fca00078e000e */
[----:B------:R0:W3:Y:S01]  /*3f780*/  @!P0 LDG.E.U8 R241, desc[UR6][R2.64] ;  /* 0x0000000602f18981 */ /* 0x0000e2000c1e1100 */
[----:B------:R-:W-:Y:S01]  /*3f790*/  PRMT R239, RZ, 0x7610, R239 ;  /* 0x00007610ffef7816 */ /* 0x000fe200000000ef */
[----:B0-----:R-:W-:Y:S02]  /*3f7a0*/  @!P0 IMAD.MOV.U32 R2, RZ, RZ, R11 ;  /* 0x000000ffff028224 */ /* 0x001fe400078e000b */
[----:B------:R-:W-:-:S05]  /*3f7b0*/  @!P0 IMAD.MOV.U32 R3, RZ, RZ, R12 ;  /* 0x000000ffff038224 */ /* 0x000fca00078e000c */
[----:B------:R4:W3:Y:S01]  /*3f7c0*/  @!P0 LDG.E.U8 R240, desc[UR6][R2.64] ;  /* 0x0000000602f08981 */ /* 0x0008e2000c1e1100 */
[----:B------:R-:W-:Y:S01]  /*3f7d0*/  PRMT R238, RZ, 0x7610, R238 ;  /* 0x00007610ffee7816 */ /* 0x000fe200000000ee */
[----:B----4-:R-:W-:Y:S01]  /*3f7e0*/  @!P0 IMAD.MOV.U32 R3, RZ, RZ, R10 ;  /* 0x000000ffff038224 */ /* 0x010fe200078e000a */
[----:B------:R-:W-:Y:S01]  /*3f7f0*/  PRMT R237, RZ, 0x7610, R237 ;  /* 0x00007610ffed7816 */ /* 0x000fe200000000ed */
[----:B------:R-:W4:Y:S01]  /*3f800*/  LDL R10, [R1+0x133c] ;  /* 0x00133c00010a7983 */ /* 0x000f220000100800 */
[----:B--2---:R-:W-:-:S03]  /*3f810*/  @!P0 IMAD.MOV.U32 R2, RZ, RZ, R9 ;  /* 0x000000ffff028224 */ /* 0x004fc600078e0009 */
[----:B------:R-:W2:Y:S04]  /*3f820*/  LDL R9, [R1+0x1340] ;  /* 0x0013400001097983 */ /* 0x000ea80000100800 */
[----:B------:R0:W4:Y:S02]  /*3f830*/  @!P0 LDG.E.U8 R239, desc[UR6][R2.64] ;  /* 0x0000000602ef8981 */ /* 0x000124000c1e1100 */
[----:B0-----:R-:W-:Y:S02]  /*3f840*/  @!P0 IMAD.MOV.U32 R2, RZ, RZ, R6 ;  /* 0x000000ffff028224 */ /* 0x001fe400078e0006 */
[----:B------:R-:W-:-:S05]  /*3f850*/  @!P0 IMAD.MOV.U32 R3, RZ, RZ, R7 ;  /* 0x000000ffff038224 */ /* 0x000fca00078e0007 */
[----:B------:R3:W4:Y:S02]  /*3f860*/  @!P0 LDG.E.U8 R238, desc[UR6][R2.64] ;  /* 0x0000000602ee8981 */ /* 0x000724000c1e1100 */
[----:B---3--:R-:W-:Y:S02]  /*3f870*/  @!P0 IMAD.MOV.U32 R2, RZ, RZ, R4 ;  /* 0x000000ffff028224 */ /* 0x008fe400078e0004 */
[----:B------:R-:W-:Y:S01]  /*3f880*/  @!P0 IMAD.MOV.U32 R3, RZ, RZ, R5 ;  /* 0x000000ffff038224 */ /* 0x000fe200078e0005 */
[----:B------:R-:W-:Y:S02]  /*3f890*/  LOP3.LUT R5, R182, 0xffff, RZ, 0xc0, !PT ;  /* 0x0000ffffb6057812 */ /* 0x000fe400078ec0ff */
[----:B------:R-:W-:Y:S02]  /*3f8a0*/  LOP3.LUT R4, R183, 0xffff, RZ, 0xc0, !PT ;  /* 0x0000ffffb7047812 */ /* 0x000fe400078ec0ff */
[----:B------:R0:W3:Y:S02]  /*3f8b0*/  @!P0 LDG.E.U8 R237, desc[UR6][R2.64] ;  /* 0x0000000602ed8981 */ /* 0x0000e4000c1e1100 */
[----:B------:R-:W-:-:S02]  /*3f8c0*/  PRMT R15, R5, 0x3340, R4 ;  /* 0x00003340050f7816 */ /* 0x000fc40000000004 */
[----:B------:R-:W-:Y:S02]  /*3f8d0*/  LOP3.LUT R5, R181, 0xffff, RZ, 0xc0, !PT ;  /* 0x0000ffffb5057812 */ /* 0x000fe400078ec0ff */
[----:B0-----:R-:W-:Y:S02]  /*3f8e0*/  LOP3.LUT R3, R184, 0xffff, RZ, 0xc0, !PT ;  /* 0x0000ffffb8037812 */ /* 0x001fe400078ec0ff */
[----:B------:R-:W-:Y:S02]  /*3f8f0*/  LOP3.LUT R2, R180, 0xffff, RZ, 0xc0, !PT ;  /* 0x0000ffffb4027812 */ /* 0x000fe400078ec0ff */
[----:B------:R-:W-:Y:S02]  /*3f900*/  LOP3.LUT R4, R177, 0xffff, RZ, 0xc0, !PT ;  /* 0x0000ffffb1047812 */ /* 0x000fe400078ec0ff */
[----:B------:R-:W-:Y:S02]  /*3f910*/  PRMT R14, R3, 0x3340, R2 ;  /* 0x00003340030e7816 */ /* 0x000fe40000000002 */
[----:B------:R-:W-:-:S02]  /*3f920*/  LOP3.LUT R3, R178, 0xffff, RZ, 0xc0, !PT ;  /* 0x0000ffffb2037812 */ /* 0x000fc400078ec0ff */
[----:B------:R-:W-:Y:S02]  /*3f930*/  LOP3.LUT R2, R179, 0xffff, RZ, 0xc0, !PT ;  /* 0x0000ffffb3027812 */ /* 0x000fe400078ec0ff */
[----:B------:R-:W-:Y:S02]  /*3f940*/  PRMT R13, R5, 0x3340, R4 ;  /* 0x00003340050d7816 */ /* 0x000fe40000000004 */
[----:B------:R-:W-:Y:S02]  /*3f950*/  PRMT R12, R3, 0x3340, R2 ;  /* 0x00003340030c7816 */ /* 0x000fe40000000002 */
[----:B------:R-:W-:Y:S02]  /*3f960*/  LOP3.LUT R5, R175, 0xffff, RZ, 0xc0, !PT ;  /* 0x0000ffffaf057812 */ /* 0x000fe400078ec0ff */
[----:B------:R-:W-:Y:S02]  /*3f970*/  LOP3.LUT R4, R176, 0xffff, RZ, 0xc0, !PT ;  /* 0x0000ffffb0047812 */ /* 0x000fe400078ec0ff */
        /* <DEDUP_REMOVED lines=10> */
[----:B------:R-:W-:Y:S02]  /*3fa20*/  PRMT R4, R15, 0x5410, R14 ;  /* 0x000054100f047816 */ /* 0x000fe4000000000e */
[----:B------:R-:W-:Y:S01]  /*3fa30*/  PRMT R7, R7, 0x5410, R2 ;  /* 0x0000541007077816 */ /* 0x000fe20000000002 */
[----:B------:R-:W-:Y:S01]  /*3fa40*/  @!P0 IMAD.MOV.U32 R2, RZ, RZ, R26 ;  /* 0x000000ffff028224 */ /* 0x000fe200078e001a */
[----:B------:R-:W3:Y:S04]  /*3fa50*/  LDL R15, [R1+0x1300] ;  /* 0x00130000010f7983 */ /* 0x000ee80000100800 */
[----:B------:R-:W3:Y:S01]  /*3fa60*/  LDL R26, [R1+0x12fc] ;  /* 0x0012fc00011a7983 */ /* 0x000ee20000100800 */
[----:B------:R-:W-:-:S03]  /*3fa70*/  PRMT R5, R13, 0x5410, R12 ;  /* 0x000054100d057816 */ /* 0x000fc6000000000c */
[----:B------:R-:W3:Y:S04]  /*3fa80*/  LDL R14, [R1+0x12bc] ;  /* 0x0012bc00010e7983 */ /* 0x000ee80000100800 */
[----:B------:R-:W3:Y:S01]  /*3fa90*/  LDL R13, [R1+0x12c0] ;  /* 0x0012c000010d7983 */ /* 0x000ee20000100800 */
[----:B------:R-:W-:-:S03]  /*3faa0*/  PRMT R6, R11, 0x5410, R6 ;  /* 0x000054100b067816 */ /* 0x000fc60000000006 */
[----:B------:R-:W3:Y:S04]  /*3fab0*/  LDL R12, [R1+0x127c] ;  /* 0x00127c00010c7983 */ /* 0x000ee80000100800 */
[----:B------:R-:W3:Y:S04]  /*3fac0*/  LDL R11, [R1+0x1280] ;  /* 0x00128000010b7983 */ /* 0x000ee80000100800 */
[----:B------:R0:W-:Y:S04]  /*3fad0*/  STS.128 [R38+UR4+0x10000], R4 ;  /* 0x0100000426007988 */ /* 0x0001e80008000c04 */
[----:B0-----:R-:W3:Y:S04]  /*3fae0*/  LDL R5, [R1+0x123c] ;  /* 0x00123c0001057983 */ /* 0x001ee80000100800 */
[----:B------:R-:W3:Y:S01]  /*3faf0*/  LDL R4, [R1+0x1240] ;  /* 0x0012400001047983 */ /* 0x000ee20000100800 */
[----:B------:R-:W-:Y:S01]  /*3fb00*/  PRMT R236, RZ, 0x7610, R236 ;  /* 0x00007610ffec7816 */ /* 0x000fe200000000ec */
[----:B------:R-:W-:Y:S01]  /*3fb10*/  @!P0 IMAD.MOV.U32 R3, RZ, RZ, R39 ;  /* 0x000000ffff038224 */ /* 0x000fe200078e0027 */
[----:B------:R-:W-:Y:S01]  /*3fb20*/  PRMT R235, RZ, 0x7610, R235 ;  /* 0x00007610ffeb7816 */ /* 0x000fe200000000eb */
[----:B------:R-:W3:Y:S04]  /*3fb30*/  LDL R7, [R1+0x11bc] ;  /* 0x0011bc0001077983 */ /* 0x000ee80000100800 */
[----:B------:R0:W3:Y:S01]  /*3fb40*/  @!P0 LDG.E.U8 R236, desc[UR6][R2.64] ;  /* 0x0000000602ec8981 */ /* 0x0000e2000c1e1100 */
[----:B------:R-:W-:-:S02]  /*3fb50*/  PRMT R234, RZ, 0x7610, R234 ;  /* 0x00007610ffea7816 */ /* 0x000fc400000000ea */
[----:B------:R-:W-:Y:S01]  /*3fb60*/  PRMT R233, RZ, 0x7610, R233 ;  /* 0x00007610ffe97816 */ /* 0x000fe200000000e9 */
[----:B------:R-:W3:Y:S01]  /*3fb70*/  LDL R6, [R1+0x11c0] ;  /* 0x0011c00001067983 */ /* 0x000ee20000100800 */
[----:B------:R-:W-:Y:S02]  /*3fb80*/  PRMT R232, RZ, 0x7610, R232 ;  /* 0x00007610ffe87816 */ /* 0x000fe400000000e8 */
        /* <DEDUP_REMOVED lines=13> */
[----:B--2---:R-:W-:Y:S02]  /*3fc60*/  @!P0 IMAD.MOV.U32 R2, RZ, RZ, R9 ;  /* 0x000000ffff028224 */ /* 0x004fe400078e0009 */
[----:B----4-:R-:W-:Y:S01]  /*3fc70*/  @!P0 IMAD.MOV.U32 R3, RZ, RZ, R10 ;  /* 0x000000ffff038224 */ /* 0x010fe200078e000a */
[----:B------:R-:W2:Y:S04]  /*3fc80*/  LDL R9, [R1+0x1200] ;  /* 0x0012000001097983 */ /* 0x000ea80000100800 */
[----:B------:R3:W4:Y:S04]  /*3fc90*/  @!P0 LDG.E.U8 R234, desc[UR6][R2.64] ;  /* 0x0000000602ea8981 */ /* 0x000728000c1e1100 */
[----:B------:R-:W4:Y:S01]  /*3fca0*/  LDL R10, [R1+0x11fc] ;  /* 0x0011fc00010a7983 */ /* 0x000f220000100800 */
[----:B---3--:R-:W-:-:S03]  /*3fcb0*/  @!P0 IMAD.MOV.U32 R2, RZ, RZ, R15 ;  /* 0x000000ffff028224 */ /* 0x008fc600078e000f */
[----:B------:R-:W3:Y:S01]  /*3fcc0*/  LDL R15, [R1+0x1140] ;  /* 0x00114000010f7983 */ /* 0x000ee20000100800 */
[----:B------:R-:W-:-:S03]  /*3fcd0*/  @!P0 IMAD.MOV.U32 R3, RZ, RZ, R26 ;  /* 0x000000ffff038224 */ /* 0x000fc600078e001a */
        /* <DEDUP_REMOVED lines=17> */
[----:B--2---:R-:W-:-:S02]  /*3fdf0*/  @!P0 IMAD.MOV.U32 R2, RZ, RZ, R9 ;  /* 0x000000ffff028224 */ /* 0x004fc400078e0009 */
[----:B------:R-:W2:Y:S01]  /*3fe00*/  LDL R9, [R1+0xc68] ;  /* 0x000c680001097983 */ /* 0x000ea20000100800 */
[----:B----4-:R-:W-:-:S03]  /*3fe10*/  @!P0 IMAD.MOV.U32 R3, RZ, RZ, R10 ;  /* 0x000000ffff038224 */ /* 0x010fc600078e000a */
[----:B------:R-:W4:Y:S04]  /*3fe20*/  LDL R10, [R1+0xc64] ;  /* 0x000c6400010a7983 */ /* 0x000f280000100800 */
[----:B------:R0:W4:Y:S02]  /*3fe30*/  @!P0 LDG.E.U8 R229, desc[UR6][R2.64] ;  /* 0x0000000602e58981 */ /* 0x000124000c1e1100 */
[----:B0-----:R-:W-:Y:S02]  /*3fe40*/  @!P0 IMAD.MOV.U32 R2, RZ, RZ, R6 ;  /* 0x000000ffff028224 */ /* 0x001fe400078e0006 */
[----:B------:R-:W-:Y:S01]  /*3fe50*/  @!P0 IMAD.MOV.U32 R3, RZ, RZ, R7 ;  /* 0x000000ffff038224 */ /* 0x000fe200078e0007 */
[----:B------:R-:W4:Y:S04]  /*3fe60*/  LDL R6, [R1+0xc28] ;  /* 0x000c280001067983 */ /* 0x000f280000100800 */
[----:B------:R-:W4:Y:S04]  /*3fe70*/  LDL R7, [R1+0xc24] ;  /* 0x000c240001077983 */ /* 0x000f280000100800 */
[----:B------:R3:W4:Y:S02]  /*3fe80*/  @!P0 LDG.E.U8 R228, desc[UR6][R2.64] ;  /* 0x0000000602e48981 */ /* 0x000724000c1e1100 */
[----:B---3--:R-:W-:-:S02]  /*3fe90*/  @!P0 IMAD.MOV.U32 R2, RZ, RZ, R4 ;  /* 0x000000ffff028224 */ /* 0x008fc400078e0004 */
[----:B------:R-:W3:Y:S01]  /*3fea0*/  LDL R4, [R1+0xbe8] ;  /* 0x000be80001047983 */ /* 0x000ee20000100800 */
[----:B------:R-:W-:-:S03]  /*3feb0*/  @!P0 IMAD.MOV.U32 R3, RZ, RZ, R5 ;  /* 0x000000ffff038224 */ /* 0x000fc600078e0005 */
[----:B------:R-:W3:Y:S04]  /*3fec0*/  LDL R5, [R1+0xbe4] ;  /* 0x000be40001057983 */ /* 0x000ee80000100800 */
[----:B------:R0:W3:Y:S01]  /*3fed0*/  @!P0 LDG.E.U8 R227, desc[UR6][R2.64] ;  /* 0x0000000602e38981 */ /* 0x0000e2000c1e1100 */
[----:B------:R-:W-:Y:S01]  /*3fee0*/  PRMT R225, RZ, 0x7610, R225 ;  /* 0x00007610ffe17816 */ /* 0x000fe200000000e1 */
[----:B0-----:R-:W-:Y:S02]  /*3fef0*/  @!P0 IMAD.MOV.U32 R2, RZ, RZ, R15 ;  /* 0x000000ffff028224 */ /* 0x001fe400078e000f */
[----:B------:R-:W-:Y:S01]  /*3ff00*/  @!P0 IMAD.MOV.U32 R3, RZ, RZ, R26 ;  /* 0x000000ffff038224 */ /* 0x000fe200078e001a */
[----:B------:R-:W-:Y:S01]  /*3ff10*/  PRMT R224, RZ, 0x7610, R224 ;  /* 0x00007610ffe07816 */ /* 0x000fe200000000e0 */
[----:B------:R-:W3:Y:S04]  /*3ff20*/  LDL R26, [R1+0xb68] ;  /* 0x000b6800011a7983 */ /* 0x000ee80000100800 */
[----:B------:R0:W3:Y:S02]  /*3ff30*/  @!P0 LDG.E.U8 R226, desc[UR6][R2.64] ;  /* 0x0000000602e28981 */ /* 0x0000e4000c1e1100 */
[----:B0-----:R-:W-:-:S02]  /*3ff40*/  @!P0 IMAD.MOV.U32 R2, RZ, RZ, R13 ;  /* 0x000000ffff028224 */ /* 0x001fc400078e000d */
[----:B------:R-:W-:-:S05]  /*3ff50*/  @!P0 IMAD.MOV.U32 R3, RZ, RZ, R14 ;  /* 0x000000ffff038224 */ /* 0x000fca00078e000e */
[----:B------:R0:W3:Y:S01]  /*3ff60*/  @!P0 LDG.E.U8 R225, desc[UR6][R2.64] ;  /* 0x0000000602e18981 */ /* 0x0000e2000c1e1100 */
[----:B------:R-:W-:Y:S01]  /*3ff70*/  PRMT R223, RZ, 0x7610, R223 ;  /* 0x00007610ffdf7816 */ /* 0x000fe200000000df */
[----:B0-----:R-:W-:Y:S02]  /*3ff80*/  @!P0 IMAD.MOV.U32 R2, RZ, RZ, R11 ;  /* 0x000000ffff028224 */ /* 0x001fe400078e000b */
[----:B------:R-:W-:-:S05]  /*3ff90*/  @!P0 IMAD.MOV.U32 R3, RZ, RZ, R12 ;  /* 0x000000ffff038224 */ /* 0x000fca00078e000c */
[----:B------:R2:W3:Y:S01]  /*3ffa0*/  @!P0 LDG.E.U8 R224, desc[UR6][R2.64] ;  /* 0x0000000602e08981 */ /* 0x0004e2000c1e1100 */
[----:B------:R-:W-:Y:S01]  /*3ffb0*/  PRMT R222, RZ, 0x7610, R222 ;  /* 0x00007610ffde7816 */ /* 0x000fe200000000de */
[----:B--2---:R-:W-:Y:S02]  /*3ffc0*/  @!P0 IMAD.MOV.U32 R2, RZ, RZ, R9 ;  /* 0x000000ffff028224 */ /* 0x004fe400078e0009 */
[----:B----4-:R-:W-:Y:S01]  /*3ffd0*/  @!P0 IMAD.MOV.U32 R3, RZ, RZ, R10 ;  /* 0x000000ffff038224 */ /* 0x010fe200078e000a */
[----:B------:R-:W-:Y:S01]  /*3ffe0*/  PRMT R221, RZ, 0x7610, R221 ;  /* 0x00007610ffdd7816 */ /* 0x000fe200000000dd */
[----:B------:R-:W2:Y:S04]  /*3fff0*/  LDL R10, [R1+0xb24] ;  /* 0x000b2400010a7983 */ /* 0x000ea80000100800 */
[----:B------:R0:W4:Y:S04]  /*40000*/  @!P0 LDG.E.U8 R223, desc[UR6][R2.64] ;  /* 0x0000000602df8981 */ /* 0x000128000c1e1100 */
[----:B------:R-:W4:Y:S01]  /*40010*/  LDL R9, [R1+0xb28] ;  /* 0x000b280001097983 */ /* 0x000f220000100800 */
[----:B0-----:R-:W-:-:S02]  /*40020*/  @!P0 IMAD.MOV.U32 R2, RZ, RZ, R6 ;  /* 0x000000ffff028224 */ /* 0x001fc400078e0006 */
        /* <DEDUP_REMOVED lines=31> */
[----:B------:R-:W3:Y:S01]  /*40220*/  LDL R15, [R1+0xae4] ;  /* 0x000ae400010f7983 */ /* 0x000ee20000100800 */
[----:B------:R-:W-:-:S02]  /*40230*/  PRMT R6, R11, 0x5410, R6 ;  /* 0x000054100b067816 */ /* 0x000fc40000000006 */
[----:B------:R-:W-:Y:S01]  /*40240*/  PRMT R7, R7, 0x5410, R2 ;  /* 0x0000541007077816 */ /* 0x000fe20000000002 */
[----:B------:R-:W3:Y:S04]  /*40250*/  LDL R14, [R1+0xae8] ;  /* 0x000ae800010e7983 */ /* 0x000ee80000100800 */
[----:B------:R0:W-:Y:S01]  /*40260*/  STS.128 [R36+UR4+0x10000], R4 ;  /* 0x0100000424007988 */ /* 0x0001e20008000c04 */
[----:B------:R-:W-:Y:S01]  /*40270*/  PRMT R220, RZ, 0x7610, R220 ;  /* 0x00007610ffdc7816 */ /* 0x000fe200000000dc */
[----:B------:R-:W-:Y:S01]  /*40280*/  @!P0 IMAD.MOV.U32 R3, RZ, RZ, R39 ;  /* 0x000000ffff038224 */ /* 0x000fe200078e0027 */
[----:B------:R-:W-:Y:S01]  /*40290*/  PRMT R219, RZ, 0x7610, R219 ;  /* 0x00007610ffdb7816 */ /* 0x000fe200000000db */
[----:B------:R-:W3:Y:S04]  /*402a0*/  LDL R13, [R1+0xa64] ;  /* 0x000a6400010d7983 */ /* 0x000ee80000100800 */
[----:B------:R-:W3:Y:S04]  /*402b0*/  LDL R12, [R1+0xa68] ;  /* 0x000a6800010c7983 */ /* 0x000ee80000100800 */
[----:B------:R-:W3:Y:S04]  /*402c0*/  LDL R11, [R1+0xa24] ;  /* 0x000a2400010b7983 */ /* 0x000ee80000100800 */
[----:B0-----:R-:W3:Y:S04]  /*402d0*/  LDL R5, [R1+0xaa4] ;  /* 0x000aa40001057983 */ /* 0x001ee80000100800 */
[----:B------:R-:W3:Y:S01]  /*402e0*/  LDL R4, [R1+0xaa8] ;  /* 0x000aa80001047983 */ /* 0x000ee20000100800 */
[----:B------:R-:W-:Y:S01]  /*402f0*/  @!P0 IMAD.MOV.U32 R2, RZ, RZ, R38 ;  /* 0x000000ffff028224 */ /* 0x000fe200078e0026 */
[----:B------:R-:W-:-:S02]  /*40300*/  PRMT R218, RZ, 0x7610, R218 ;  /* 0x00007610ffda7816 */ /* 0x000fc400000000da */
[----:B------:R-:W3:Y:S04]  /*40310*/  LDL R7, [R1+0x9e8] ;  /* 0x0009e80001077983 */ /* 0x000ee80000100800 */
[----:B------:R0:W3:Y:S02]  /*40320*/  @!P0 LDG.E.U8 R220, desc[UR6][R2.64] ;  /* 0x0000000602dc8981 */ /* 0x0000e4000c1e1100 */
[----:B0-----:R-:W-:Y:S02]  /*40330*/  @!P0 IMAD.MOV.U32 R2, RZ, RZ, R26 ;  /* 0x000000ffff028224 */ /* 0x001fe400078e001a */
[----:B------:R-:W-:-:S05]  /*40340*/  @!P0 IMAD.MOV.U32 R3, RZ, RZ, R28 ;  /* 0x000000ffff038224 */ /* 0x000fca00078e001c */
[----:B------:R2:W3:Y:S02]  /*40350*/  @!P0 LDG.E.U8 R219, desc[UR6][R2.64] ;  /* 0x0000000602db8981 */ /* 0x0004e4000c1e1100 */
[----:B--2---:R-:W-:Y:S02]  /*40360*/  @!P0 IMAD.MOV.U32 R3, RZ, RZ, R10 ;  /* 0x000000ffff038224 */ /* 0x004fe400078e000a */
[----:B------:R-:W2:Y:S01]  /*40370*/  LDL R10, [R1+0xa28] ;  /* 0x000a2800010a7983 */ /* 0x000ea20000100800 */
[----:B----4-:R-:W-:-:S03]  /*40380*/  @!P0 IMAD.MOV.U32 R2, RZ, RZ, R9 ;  /* 0x000000ffff028224 */ /* 0x010fc600078e0009 */
[----:B------:R-:W4:Y:S01]  /*40390*/  LDL R9, [R1+0x9e4] ;  /* 0x0009e40001097983 */ /* 0x000f220000100800 */
[----:B------:R-:W-:-:S03]  /*403a0*/  PRMT R217, RZ, 0x7610, R217 ;  /* 0x00007610ffd97816 */ /* 0x000fc600000000d9 */
[----:B------:R3:W4:Y:S04]  /*403b0*/  @!P0 LDG.E.U8 R218, desc[UR6][R2.64] ;  /* 0x0000000602da8981 */ /* 0x000728000c1e1100 */
[----:B------:R-:W4:Y:S04]  /*403c0*/  LDL.LU R28, [R1+0x9a4] ;  /* 0x0009a400011c7983 */ /* 0x000f280000300800 */
[----:B------:R-:W4:Y:S01]  /*403d0*/  LDL R6, [R1+0x9a8] ;  /* 0x0009a80001067983 */ /* 0x000f220000100800 */
[----:B---3--:R-:W-:Y:S02]  /*403e0*/  @!P0 IMAD.MOV.U32 R3, RZ, RZ, R15 ;  /* 0x000000ffff038224 */ /* 0x008fe400078e000f */
[----:B------:R-:W-:-:S05]  /*403f0*/  @!P0 IMAD.MOV.U32 R2, RZ, RZ, R14 ;  /* 0x000000ffff028224 */ /* 0x000fca00078e000e */
[----:B------:R0:W3:Y:S02]  /*40400*/  @!P0 LDG.E.U8 R217, desc[UR6][R2.64] ;  /* 0x0000000602d98981 */ /* 0x0000e4000c1e1100 */
[----:B0-----:R-:W-:Y:S02]  /*40410*/  @!P0 IMAD.MOV.U32 R3, RZ, RZ, R5 ;  /* 0x000000ffff038224 */ /* 0x001fe400078e0005 */
[----:B------:R-:W3:Y:S01]  /*40420*/  LDL R5, [R1+0x1120] ;  /* 0x0011200001057983 */ /* 0x000ee20000100800 */
[----:B------:R-:W-:-:S03]  /*40430*/  @!P0 IMAD.MOV.U32 R2, RZ, RZ, R4 ;  /* 0x000000ffff028224 */ /* 0x000fc600078e0004 */
[----:B------:R-:W3:Y:S01]  /*40440*/  LDL R4, [R1+0x1d24] ;  /* 0x001d240001047983 */ /* 0x000ee20000100800 */
[----:B------:R-:W-:Y:S02]  /*40450*/  PRMT R216, RZ, 0x7610, R216 ;  /* 0x00007610ffd87816 */ /* 0x000fe400000000d8 */
[----:B------:R-:W-:Y:S01]  /*40460*/  PRMT R215, RZ, 0x7610, R215 ;  /* 0x00007610ffd77816 */ /* 0x000fe200000000d7 */
[----:B------:R-:W3:Y:S04]  /*40470*/  LDL.LU R14, [R1+0x670] ;  /* 0x00067000010e7983 */ /* 0x000ee80000300800 */
[----:B------:R0:W3:Y:S01]  /*40480*/  @!P0 LDG.E.U8 R216, desc[UR6][R2.64] ;  /* 0x0000000602d88981 */ /* 0x0000e2000c1e1100 */
[----:B------:R-:W-:Y:S01]  /*40490*/  PRMT R214, RZ, 0x7610, R214 ;  /* 0x00007610ffd67816 */ /* 0x000fe200000000d6 */
[----:B0-----:R-:W-:-:S02]  /*404a0*/  @!P0 IMAD.MOV.U32 R2, RZ, RZ, R12 ;  /* 0x000000ffff028224 */ /* 0x001fc400078e000c */
[----:B------:R-:W-:-:S05]  /*404b0*/  @!P0 IMAD.MOV.U32 R3, RZ, RZ, R13 ;  /* 0x000000ffff038224 */ /* 0x000fca00078e000d */
[----:B------:R2:W3:Y:S01]  /*404c0*/  @!P0 LDG.E.U8 R215, desc[UR6][R2.64] ;  /* 0x0000000602d78981 */ /* 0x0004e2000c1e1100 */
[----:B------:R-:W-:Y:S01]  /*404d0*/  PRMT R213, RZ, 0x7610, R213 ;  /* 0x00007610ffd57816 */ /* 0x000fe200000000d5 */
[----:B--2---:R-:W-:Y:S02]  /*404e0*/  @!P0 IMAD.MOV.U32 R2, RZ, RZ, R10 ;  /* 0x000000ffff028224 */ /* 0x004fe400078e000a */
[----:B------:R-:W-:-:S05]  /*404f0*/  @!P0 IMAD.MOV.U32 R3, RZ, RZ, R11 ;  /* 0x000000ffff038224 */ /* 0x000fca00078e000b */
[----:B------:R0:W2:Y:S01]  /*40500*/  @!P0 LDG.E.U8 R214, desc[UR6][R2.64] ;  /* 0x0000000602d68981 */ /* 0x0000a2000c1e1100 */
[----:B------:R-:W-:Y:S01]  /*40510*/  PRMT R212, RZ, 0x7610, R212 ;  /* 0x00007610ffd47816 */ /* 0x000fe200000000d4 */
[----:B0-----:R-:W-:Y:S02]  /*40520*/  @!P0 IMAD.MOV.U32 R2, RZ, RZ, R7 ;  /* 0x000000ffff028224 */ /* 0x001fe400078e0007 */
[----:B----4-:R-:W-:Y:S01]  /*40530*/  @!P0 IMAD.MOV.U32 R3, RZ, RZ, R9 ;  /* 0x000000ffff038224 */ /* 0x010fe200078e0009 */
[----:B------:R-:W-:Y:S01]  /*40540*/  PRMT R211, RZ, 0x7610, R211 ;  /* 0x00007610ffd37816 */ /* 0x000fe200000000d3 */
[----:B------:R-:W4:Y:S04]  /*40550*/  LDL.LU R9, [R1+0x668] ;  /* 0x0006680001097983 */ /* 0x000f280000300800 */
[----:B------:R0:W2:Y:S04]  /*40560*/  @!P0 LDG.E.U8 R213, desc[UR6][R2.64] ;  /* 0x0000000602d58981 */ /* 0x0000a8000c1e1100 */
[----:B------:R-:W4:Y:S04]  /*40570*/  LDL.LU R10, [R1+0x968] ;  /* 0x00096800010a7983 */ /* 0x000f280000300800 */
[----:B------:R-:W2:Y:S01]  /*40580*/  LDL R39, [R1+0x1cf8] ;  /* 0x001cf80001277983 */ /* 0x000ea20000100800 */
[----:B0-----:R-:W-:-:S02]  /*40590*/  @!P0 IMAD.MOV.U32 R2, RZ, RZ, R6 ;  /* 0x000000ffff028224 */ /* 0x001fc400078e0006 */
[----:B------:R-:W-:Y:S01]  /*405a0*/  @!P0 IMAD.MOV.U32 R3, RZ, RZ, R28 ;  /* 0x000000ffff038224 */ /* 0x000fe200078e001c */
[----:B------:R-:W4:Y:S04]  /*405b0*/  LDL R15, [R1+0x1cb8] ;  /* 0x001cb800010f7983 */ /* 0x000f280000100800 */
[----:B------:R3:W4:Y:S04]  /*405c0*/  @!P0 LDG.E.U8 R212, desc[UR6][R2.64] ;  /* 0x0000000602d48981 */ /* 0x000728000c1e1100 */
[----:B------:R-:W4:Y:S04]  /*405d0*/  LDL R13, [R1+0x1c74] ;  /* 0x001c7400010d7983 */ /* 0x000f280000100800 */
[----:B------:R-:W4:Y:S04]  /*405e0*/  LDL R12, [R1+0x1c78] ;  /* 0x001c7800010c7983 */ /* 0x000f280000100800 */
[----:B------:R-:W4:Y:S04]  /*405f0*/  LDL R11, [R1+0x964] ;  /* 0x00096400010b7983 */ /* 0x000f280000100800 */
[----:B------:R-:W4:Y:S04]  /*40600*/  LDL R7, [R1+0x1c34] ;  /* 0x001c340001077983 */ /* 0x000f280000100800 */
[----:B------:R-:W4:Y:S01]  /*40610*/  LDL R6, [R1+0x1c38] ;  /* 0x001c380001067983 */ /* 0x000f220000100800 */
[----:B---3--:R-:W-:-:S03]  /*40620*/  @!P0 IMAD.MOV.U32 R3, RZ, RZ, R5 ;  /* 0x000000ffff038224 */ /* 0x008fc600078e0005 */
[----:B------:R-:W3:Y:S01]  /*40630*/  LDL R5, [R1+0x1bf4] ;  /* 0x001bf40001057983 */ /* 0x000ee20000100800 */
[----:B------:R-:W-:-:S03]  /*40640*/  @!P0 IMAD.MOV.U32 R2, RZ, RZ, R4 ;  /* 0x000000ffff028224 */ /* 0x000fc600078e0004 */
[----:B------:R-:W3:Y:S04]  /*40650*/  LDL R4, [R1+0x1bf8] ;  /* 0x001bf80001047983 */ /* 0x000ee80000100800 */
[----:B------:R-:W3:Y:S04]  /*40660*/  LDL.LU R38, [R1+0x660] ;  /* 0x0006600001267983 */ /* 0x000ee80000300800 */
[----:B------:R-:W3:Y:S04]  /*40670*/  LDL.LU R41, [R1+0x664] ;  /* 0x0006640001297983 */ /* 0x000ee80000300800 */
[----:B------:R-:W3:Y:S04]  /*40680*/  LDL.LU R26, [R1+0x654] ;  /* 0x00065400011a7983 */ /* 0x000ee80000300800 */
[----:B------:R-:W3:Y:S04]  /*40690*/  LDL.LU R36, [R1+0x658] ;  /* 0x0006580001247983 */ /* 0x000ee80000300800 */
[----:B------:R2:W3:Y:S04]  /*406a0*/  @!P0 LDG.E.U8 R211, desc[UR6][R2.64] ;  /* 0x0000000602d38981 */ /* 0x0004e8000c1e1100 */
[----:B------:R-:W4:Y:S01]  /*406b0*/  LDL R3, [R1+0x1cf4] ;  /* 0x001cf40001037983 */ /* 0x000f220000100800 */
[----:B------:R-:W-:Y:S01]  /*406c0*/  PRMT R210, RZ, 0x7610, R210 ;  /* 0x00007610ffd27816 */ /* 0x000fe200000000d2 */
[----:B--2---:R-:W-:-:S02]  /*406d0*/  @!P0 IMAD.MOV.U32 R2, RZ, RZ, R39 ;  /* 0x000000ffff028224 */ /* 0x004fc400078e0027 */
[----:B------:R-:W2:Y:S04]  /*406e0*/  LDL.LU R39, [R1+0x648] ;  /* 0x0006480001277983 */ /* 0x000ea80000300800 */
[----:B----4-:R0:W4:Y:S04]  /*406f0*/  @!P0 LDG.E.U8 R210, desc[UR6][R2.64] ;  /* 0x0000000602d28981 */ /* 0x010128000c1e1100 */
[----:B------:R-:W3:Y:S01]  /*40700*/  LDL R3, [R1+0x1cb4] ;  /* 0x001cb40001037983 */ /* 0x000ee20000100800 */
[----:B------:R-:W-:Y:S01]  /*40710*/  PRMT R209, RZ, 0x7610, R209 ;  /* 0x00007610ffd17816 */ /* 0x000fe200000000d1 */
[----:B0-----:R-:W-:Y:S01]  /*40720*/  @!P0 IMAD.MOV.U32 R2, RZ, RZ, R15 ;  /* 0x000000ffff028224 */ /* 0x001fe200078e000f */
[----:B------:R-:W-:-:S02]  /*40730*/  PRMT R208, RZ, 0x7610, R208 ;  /* 0x00007610ffd07816 */ /* 0x000fc400000000d0 */
[----:B------:R-:W-:Y:S02]  /*40740*/  PRMT R207, RZ, 0x7610, R207 ;  /* 0x00007610ffcf7816 */ /* 0x000fe400000000cf */
[----:B------:R-:W-:Y:S02]  /*40750*/  PRMT R206, RZ, 0x7610, R206 ;  /* 0x00007610ffce7816 */ /* 0x000fe400000000ce */
[----:B------:R-:W-:Y:S01]  /*40760*/  PRMT R205, RZ, 0x7610, R205 ;  /* 0x00007610ffcd7816 */ /* 0x000fe200000000cd */
[----:B---3--:R0:W3:Y:S02]  /*40770*/  @!P0 LDG.E.U8 R209, desc[UR6][R2.64] ;  /* 0x0000000602d18981 */ /* 0x0080e4000c1e1100 */
[----:B0-----:R-:W-:Y:S02]  /*40780*/  @!P0 IMAD.MOV.U32 R2, RZ, RZ, R12 ;  /* 0x000000ffff028224 */ /* 0x001fe400078e000c */
[----:B------:R-:W-:-:S05]  /*40790*/  @!P0 IMAD.MOV.U32 R3, RZ, RZ, R13 ;  /* 0x000000ffff038224 */ /* 0x000fca00078e000d */
[----:B------:R0:W3:Y:S02]  /*407a0*/  @!P0 LDG.E.U8 R208, desc[UR6][R2.64] ;  /* 0x0000000602d08981 */ /* 0x0000e4000c1e1100 */
[----:B0-----:R-:W-:Y:S02]  /*407b0*/  @!P0 IMAD.MOV.U32 R2, RZ, RZ, R10 ;  /* 0x000000ffff028224 */ /* 0x001fe400078e000a */
[----:B------:R-:W-:-:S05]  /*407c0*/  @!P0 IMAD.MOV.U32 R3, RZ, RZ, R11 ;  /* 0x000000ffff038224 */ /* 0x000fca00078e000b */
[----:B------:R0:W4:Y:S02]  /*407d0*/  @!P0 LDG.E.U8 R207, desc[UR6][R2.64] ;  /* 0x0000000602cf8981 */ /* 0x000124000c1e1100 */
[----:B0-----:R-:W-:Y:S02]  /*407e0*/  @!P0 IMAD.MOV.U32 R2, RZ, RZ, R6 ;  /* 0x000000ffff028224 */ /* 0x001fe400078e0006 */
[----:B------:R-:W-:-:S05]  /*407f0*/  @!P0 IMAD.MOV.U32 R3, RZ, RZ, R7 ;  /* 0x000000ffff038224 */ /* 0x000fca00078e0007 */
[----:B------:R0:W3:Y:S02]  /*40800*/  @!P0 LDG.E.U8 R206, desc[UR6][R2.64] ;  /* 0x0000000602ce8981 */ /* 0x0000e4000c1e1100 */
[----:B0-----:R-:W-:Y:S02]  /*40810*/  @!P0 IMAD.MOV.U32 R2, RZ, RZ, R4 ;  /* 0x000000ffff028224 */ /* 0x001fe400078e0004 */
[----:B------:R-:W-:Y:S01]  /*40820*/  @!P0 IMAD.MOV.U32 R3, RZ, RZ, R5 ;  /* 0x000000ffff038224 */ /* 0x000fe200078e0005 */
[----:B------:R-:W-:Y:S02]  /*40830*/  LOP3.LUT R4, R9, 0xffff, RZ, 0xc0, !PT ;  /* 0x0000ffff09047812 */ /* 0x000fe400078ec0ff */
[----:B------:R-:W4:Y:S04]  /*40840*/  LDL R9, [R1+0x1bb8] ;  /* 0x001bb80001097983 */ /* 0x000f280000100800 */
[----:B------:R0:W3:Y:S02]  /*40850*/  @!P0 LDG.E.U8 R205, desc[UR6][R2.64] ;  /* 0x0000000602cd8981 */ /* 0x0000e4000c1e1100 */
[----:B0-----:R-:W-:-:S02]  /*40860*/  LOP3.LUT R3, R25, 0xffff, RZ, 0xc0, !PT ;  /* 0x0000ffff19037812 */ /* 0x001fc400078ec0ff */
[----:B------:R-:W3:Y:S01]  /*40870*/  LDL R25, [R1+0x1bb4] ;  /* 0x001bb40001197983 */ /* 0x000ee20000100800 */
[----:B------:R-:W-:-:S03]  /*40880*/  LOP3.LUT R2, R0, 0xffff, RZ, 0xc0, !PT ;  /* 0x0000ffff00027812 */ /* 0x000fc600078ec0ff */
[----:B------:R-:W3:Y:S01]  /*40890*/  LDL R0, [R1+0x1d40] ;  /* 0x001d400001007983 */ /* 0x000ee20000100800 */
[----:B------:R-:W-:Y:S02]  /*408a0*/  LOP3.LUT R5, R14, 0xffff, RZ, 0xc0, !PT ;  /* 0x0000ffff0e057812 */ /* 0x000fe400078ec0ff */
[----:B------:R-:W-:Y:S02]  /*408b0*/  PRMT R14, R3, 0x3340, R2 ;  /* 0x00003340030e7816 */ /* 0x000fe40000000002 */
[----:B------:R-:W-:Y:S02]  /*408c0*/  PRMT R15, R5, 0x3340, R4 ;  /* 0x00003340050f7816 */ /* 0x000fe40000000004 */
[----:B------:R-:W-:Y:S02]  /*408d0*/  LOP3.LUT R5, R38, 0xffff, RZ, 0xc0, !PT ;  /* 0x0000ffff26057812 */ /* 0x000fe400078ec0ff */
[----:B------:R-:W-:Y:S01]  /*408e0*/  LOP3.LUT R4, R41, 0xffff, RZ, 0xc0, !PT ;  /* 0x0000ffff29047812 */ /* 0x000fe200078ec0ff */
[----:B------:R-:W3:Y:S01]  /*408f0*/  LDL R38, [R1+0x1af8] ;  /* 0x001af80001267983 */ /* 0x000ee20000100800 */
[----:B------:R-:W-:-:S02]  /*40900*/  LOP3.LUT R3, R26, 0xffff, RZ, 0xc0, !PT ;  /* 0x0000ffff1a037812 */ /* 0x000fc400078ec0ff */
[----:B------:R-:W-:Y:S01]  /*40910*/  LOP3.LUT R2, R36, 0xffff, RZ, 0xc0, !PT ;  /* 0x0000ffff24027812 */ /* 0x000fe200078ec0ff */
[----:B------:R-:W3:Y:S01]  /*40920*/  LDL R41, [R1+0x1b38] ;  /* 0x001b380001297983 */ /* 0x000ee20000100800 */
[----:B------:R-:W-:Y:S02]  /*40930*/  PRMT R13, R5, 0x3340, R4 ;  /* 0x00003340050d7816 */ /* 0x000fe40000000004 */
[----:B------:R-:W-:Y:S01]  /*40940*/  PRMT R12, R3, 0x3340, R2 ;  /* 0x00003340030c7816 */ /* 0x000fe20000000002 */
[----:B------:R-:W3:Y:S01]  /*40950*/  LDL R36, [R1+0x1ab4] ;  /* 0x001ab40001247983 */ /* 0x000ee20000100800 */
[----:B--2---:R-:W-:Y:S02]  /*40960*/  LOP3.LUT R5, R39, 0xffff, RZ, 0xc0, !PT ;  /* 0x0000ffff27057812 */ /* 0x004fe400078ec0ff */
[----:B------:R-:W-:Y:S01]  /*40970*/  LOP3.LUT R4, R189, 0xffff, RZ, 0xc0, !PT ;  /* 0x0000ffffbd047812 */ /* 0x000fe200078ec0ff */
[----:B------:R-:W2:Y:S01]  /*40980*/  LDL R39, [R1+0x1af4] ;  /* 0x001af40001277983 */ /* 0x000ea20000100800 */
[----:B------:R-:W-:-:S02]  /*40990*/  LOP3.LUT R3, R151, 0xffff, RZ, 0xc0, !PT ;  /* 0x0000ffff97037812 */ /* 0x000fc400078ec0ff */
[----:B------:R-:W-:Y:S01]  /*409a0*/  LOP3.LUT R2, R140, 0xffff, RZ, 0xc0, !PT ;  /* 0x0000ffff8c027812 */ /* 0x000fe200078ec0ff */
[----:B------:R-:W2:Y:S01]  /*409b0*/  LDL R189, [R1+0x1b34] ;  /* 0x001b340001bd7983 */ /* 0x000ea20000100800 */
[----:B------:R-:W-:Y:S02]  /*409c0*/  PRMT R11, R5, 0x3340, R4 ;  /* 0x00003340050b7816 */ /* 0x000fe40000000004 */
[----:B------:R-:W-:Y:S01]  /*409d0*/  PRMT R6, R3, 0x3340, R2 ;  /* 0x0000334003067816 */ /* 0x000fe20000000002 */
[----:B------:R-:W2:Y:S01]  /*409e0*/  LDL R26, [R1+0x1ab8] ;  /* 0x001ab800011a7983 */ /* 0x000ea20000100800 */
[----:B------:R-:W-:Y:S02]  /*409f0*/  LOP3.LUT R5, R135, 0xffff, RZ, 0xc0, !PT ;  /* 0x0000ffff87057812 */ /* 0x000fe400078ec0ff */
[----:B------:R-:W-:Y:S02]  /*40a00*/  LOP3.LUT R4, R202, 0xffff, RZ, 0xc0, !PT ;  /* 0x0000ffffca047812 */ /* 0x000fe400078ec0ff */
[----:B------:R-:W-:-:S02]  /*40a10*/  LOP3.LUT R3, R203, 0xffff, RZ, 0xc0, !PT ;  /* 0x0000ffffcb037812 */ /* 0x000fc400078ec0ff */
[----:B------:R-:W-:Y:S02]  /*40a20*/  LOP3.LUT R2, R204, 0xffff, RZ, 0xc0, !PT ;  /* 0x0000ffffcc027812 */ /* 0x000fe400078ec0ff */
[----:B------:R-:W-:Y:S02]  /*40a30*/  PRMT R7, R5, 0x3340, R4 ;  /* 0x0000334005077816 */ /* 0x000fe40000000004 */
[----:B------:R-:W-:Y:S02]  /*40a40*/  PRMT R2, R3, 0x3340, R2 ;  /* 0x0000334003027816 */ /* 0x000fe40000000002 */
[----:B------:R-:W-:Y:S02]  /*40a50*/  PRMT R204, RZ, 0x7610, R204 ;  /* 0x00007610ffcc7816 */ /* 0x000fe400000000cc */
[----:B------:R-:W-:Y:S02]  /*40a60*/  PRMT R7, R7, 0x5410, R2 ;  /* 0x0000541007077816 */ /* 0x000fe40000000002 */
[----:B------:R-:W-:-:S02]  /*40a70*/  PRMT R4, R15, 0x5410, R14 ;  /* 0x000054100f047816 */ /* 0x000fc4000000000e */
[----:B------:R-:W-:Y:S02]  /*40a80*/  PRMT R5, R13, 0x5410, R12 ;  /* 0x000054100d057816 */ /* 0x000fe4000000000c */
[----:B------:R-:W-:Y:S01]  /*40a90*/  PRMT R6, R11, 0x5410, R6 ;  /* 0x000054100b067816 */ /* 0x000fe20000000006 */
[----:B----4-:R-:W-:Y:S02]  /*40aa0*/  @!P0 IMAD.MOV.U32 R2, RZ, RZ, R9 ;  /* 0x000000ffff028224 */ /* 0x010fe400078e0009 */
[----:B------:R-:W4:Y:S01]  /*40ab0*/  LDL R9, [R1+0x1a78] ;  /* 0x001a780001097983 */ /* 0x000f220000100800 */
[----:B---3--:R-:W-:-:S03]  /*40ac0*/  @!P0 IMAD.MOV.U32 R3, RZ, RZ, R25 ;  /* 0x000000ffff038224 */ /* 0x008fc600078e0019 */
[----:B------:R-:W3:Y:S04]  /*40ad0*/  LDL R25, [R1+0x1a74] ;  /* 0x001a740001197983 */ /* 0x000ee80000100800 */
[----:B------:R0:W3:Y:S04]  /*40ae0*/  @!P0 LDG.E.U8 R204, desc[UR6][R2.64] ;  /* 0x0000000602cc8981 */ /* 0x0000e8000c1e1100 */
[----:B------:R-:W0:Y:S04]  /*40af0*/  LDL R2, [R1+0x1b74] ;  /* 0x001b740001027983 */ /* 0x000e280000100800 */
[----:B------:R-:W0:Y:S04]  /*40b00*/  LDL R3, [R1+0x1b78] ;  /* 0x001b780001037983 */ /* 0x000e280000100800 */
[----:B------:R-:W3:Y:S04]  /*40b10*/  LDL.LU R135, [R1+0x1834] ;  /* 0x0018340001877983 */ /* 0x000ee80000300800 */
[----:B------:R-:W3:Y:S04]  /*40b20*/  LDL.LU R140, [R1+0x17f8] ;  /* 0x0017f800018c7983 */ /* 0x000ee80000300800 */
[----:B------:R1:W-:Y:S04]  /*40b30*/  STS.128 [R0+UR4+0x10000], R4 ;  /* 0x0100000400007988 */ /* 0x0003e80008000c04 */
[----:B------:R-:W3:Y:S04]  /*40b40*/  LDL.LU R151, [R1+0x17f4] ;  /* 0x0017f40001977983 */ /* 0x000ee80000300800 */
[----:B-1----:R-:W3:Y:S04]  /*40b50*/  LDL.LU R0, [R1+0x9a0] ;  /* 0x0009a00001007983 */ /* 0x002ee80000300800 */
[----:B------:R-:W3:Y:S04]  /*40b60*/  LDL R4, [R1+0x1a38] ;  /* 0x001a380001047983 */ /* 0x000ee80000100800 */
[----:B------:R-:W3:Y:S04]  /*40b70*/  LDL R7, [R1+0x1a34] ;  /* 0x001a340001077983 */ /* 0x000ee80000100800 */
[----:B------:R-:W3:Y:S01]  /*40b80*/  LDL R6, [R1+0x19f4] ;  /* 0x0019f40001067983 */ /* 0x000ee20000100800 */
[----:B------:R-:W-:-:S02]  /*40b90*/  PRMT R203, RZ, 0x7610, R203 ;  /* 0x00007610ffcb7816 */ /* 0x000fc400000000cb */
[----:B------:R-:W-:Y:S01]  /*40ba0*/  PRMT R202, RZ, 0x7610, R202 ;  /* 0x00007610ffca7816 */ /* 0x000fe200000000ca */
[----:B------:R-:W3:Y:S01]  /*40bb0*/  LDL R5, [R1+0x19f8] ;  /* 0x0019f80001057983 */ /* 0x000ee20000100800 */
[----:B------:R-:W-:Y:S02]  /*40bc0*/  PRMT R201, RZ, 0x7610, R201 ;  /* 0x00007610ffc97816 */ /* 0x000fe400000000c9 */
[----:B------:R-:W-:Y:S02]  /*40bd0*/  PRMT R200, RZ, 0x7610, R200 ;  /* 0x00007610ffc87816 */ /* 0x000fe400000000c8 */
[----:B------:R-:W-:Y:S02]  /*40be0*/  PRMT R199, RZ, 0x7610, R199 ;  /* 0x00007610ffc77816 */ /* 0x000fe400000000c7 */
[----:B------:R-:W-:Y:S02]  /*40bf0*/  PRMT R198, RZ, 0x7610, R198 ;  /* 0x00007610ffc67816 */ /* 0x000fe400000000c6 */
[----:B0-----:R-:W-:-:S04]  /*40c00*/  @!P0 LOP3.LUT R3, R3, R2, RZ, 0x3c, !PT ;  /* 0x0000000203038212 */ /* 0x001fc800078e3cff */
[----:B------:R-:W-:-:S04]  /*40c10*/  @!P0 LOP3.LUT R2, R3, R2, RZ, 0x3c, !PT ;  /* 0x0000000203028212 */ /* 0x000fc800078e3cff */
[----:B------:R-:W-:-:S05]  /*40c20*/  @!P0 LOP3.LUT R3, R3, R2, RZ, 0x3c, !PT ;  /* 0x0000000203038212 */ /* 0x000fca00078e3cff */
[----:B------:R0:W3:Y:S02]  /*40c30*/  @!P0 LDG.E.U8 R203, desc[UR6][R2.64] ;  /* 0x0000000602cb8981 */ /* 0x0000e4000c1e1100 */
[----:B0-----:R-:W-:Y:S02]  /*40c40*/  @!P0 IMAD.MOV.U32 R2, RZ, RZ, R41 ;  /* 0x000000ffff028224 */ /* 0x001fe400078e0029 */
[----:B--2---:R-:W-:Y:S01]  /*40c50*/  @!P0 IMAD.MOV.U32 R3, RZ, RZ, R189 ;  /* 0x000000ffff038224 */ /* 0x004fe200078e00bd */
[----:B------:R-:W2:Y:S04]  /*40c60*/  LDL R41, [R1+0x19b8] ;  /* 0x0019b80001297983 */ /* 0x000ea80000100800 */
[----:B------:R0:W2:Y:S04]  /*40c70*/  @!P0 LDG.E.U8 R202, desc[UR6][R2.64] ;  /* 0x0000000602ca8981 */ /* 0x0000a8000c1e1100 */
[----:B------:R-:W2:Y:S01]  /*40c80*/  LDL R189, [R1+0x19b4] ;  /* 0x0019b40001bd7983 */ /* 0x000ea20000100800 */
[----:B0-----:R-:W-:-:S02]  /*40c90*/  @!P0 IMAD.MOV.U32 R2, RZ, RZ, R38 ;  /* 0x000000ffff028224 */ /* 0x001fc400078e0026 */
[----:B------:R-:W-:Y:S01]  /*40ca0*/  @!P0 IMAD.MOV.U32 R3, RZ, RZ, R39 ;  /* 0x000000ffff038224 */ /* 0x000fe200078e0027 */
        /* <DEDUP_REMOVED lines=8> */
[----:B----4-:R-:W-:-:S02]  /*40d30*/  @!P0 IMAD.MOV.U32 R2, RZ, RZ, R9 ;  /* 0x000000ffff028224 */ /* 0x010fc400078e0009 */
[----:B---3--:R-:W-:Y:S01]  /*40d40*/  @!P0 IMAD.MOV.U32 R3, RZ, RZ, R25 ;  /* 0x000000ffff038224 */ /* 0x008fe200078e0019 */
[----:B------:R-:W3:Y:S04]  /*40d50*/  LDL R9, [R1+0x18b4] ;  /* 0x0018b40001097983 */ /* 0x000ee80000100800 */
[----:B------:R0:W4:Y:S04]  /*40d60*/  @!P0 LDG.E.U8 R199, desc[UR6][R2.64] ;  /* 0x0000000602c78981 */ /* 0x000128000c1e1100 */
[----:B------:R-:W3:Y:S01]  /*40d70*/  LDL R25, [R1+0x18f8] ;  /* 0x0018f80001197983 */ /* 0x000ee20000100800 */
[----:B0-----:R-:W-:-:S03]  /*40d80*/  @!P0 IMAD.MOV.U32 R2, RZ, RZ, R4 ;  /* 0x000000ffff028224 */ /* 0x001fc600078e0004 */
[----:B------:R-:W4:Y:S01]  /*40d90*/  LDL R4, [R1+0x1938] ;  /* 0x0019380001047983 */ /* 0x000f220000100800 */
[----:B------:R-:W-:-:S03]  /*40da0*/  @!P0 IMAD.MOV.U32 R3, RZ, RZ, R7 ;  /* 0x000000ffff038224 */ /* 0x000fc600078e0007 */
        /* <DEDUP_REMOVED lines=9> */
[----:B------:R-:W-:-:S02]  /*40e40*/  PRMT R195, RZ, 0x7610, R195 ;  /* 0x00007610ffc37816 */ /* 0x000fc400000000c3 */
[----:B------:R-:W-:Y:S02]  /*40e50*/  PRMT R194, RZ, 0x7610, R194 ;  /* 0x00007610ffc27816 */ /* 0x000fe400000000c2 */
[----:B------:R-:W-:Y:S02]  /*40e60*/  PRMT R193, RZ, 0x7610, R193 ;  /* 0x00007610ffc17816 */ /* 0x000fe400000000c1 */
[----:B------:R-:W-:Y:S01]  /*40e70*/  PRMT R192, RZ, 0x7610, R192 ;  /* 0x00007610ffc07816 */ /* 0x000fe200000000c0 */
[----:B--2---:R-:W-:Y:S02]  /*40e80*/  @!P0 IMAD.MOV.U32 R2, RZ, RZ, R41 ;  /* 0x000000ffff028224 */ /* 0x004fe400078e0029 */
[----:B------:R-:W-:-:S05]  /*40e90*/  @!P0 IMAD.MOV.U32 R3, RZ, RZ, R189 ;  /* 0x000000ffff038224 */ /* 0x000fca00078e00bd */
[----:B------:R0:W2:Y:S02]  /*40ea0*/  @!P0 LDG.E.U8 R196, desc[UR6][R2.64] ;  /* 0x0000000602c48981 */ /* 0x0000a4000c1e1100 */
[----:B0-----:R-:W-:Y:S02]  /*40eb0*/  @!P0 IMAD.MOV.U32 R2, RZ, RZ, R38 ;  /* 0x000000ffff028224 */ /* 0x001fe400078e0026 */
[----:B------:R-:W-:Y:S01]  /*40ec0*/  @!P0 IMAD.MOV.U32 R3, RZ, RZ, R39 ;  /* 0x000000ffff038224 */ /* 0x000fe200078e0027 */
[----:B------:R-:W2:Y:S04]  /*40ed0*/  LDL R38, [R1+0x17b8] ;  /* 0x0017b80001267983 */ /* 0x000ea80000100800 */
[----:B------:R0:W2:Y:S04]  /*40ee0*/  @!P0 LDG.E.U8 R195, desc[UR6][R2.64] ;  /* 0x0000000602c38981 */ /* 0x0000a8000c1e1100 */
[----:B------:R-:W2:Y:S01]  /*40ef0*/  LDL R39, [R1+0x17b4] ;  /* 0x0017b40001277983 */ /* 0x000ea20000100800 */
[----:B0-----:R-:W-:Y:S01]  /*40f00*/  @!P0 IMAD.MOV.U32 R3, RZ, RZ, R36 ;  /* 0x000000ffff038224 */ /* 0x001fe200078e0024 */
[----:B------:R-:W-:-:S02]  /*40f10*/  PRMT R191, RZ, 0x7610, R191 ;  /* 0x00007610ffbf7816 */ /* 0x000fc400000000bf */
[----:B------:R-:W2:Y:S01]  /*40f20*/  LDL R36, [R1+0x16f4] ;  /* 0x0016f40001247983 */ /* 0x000ea20000100800 */
[----:B----4-:R-:W-:-:S03]  /*40f30*/  @!P0 IMAD.MOV.U32 R2, RZ, RZ, R4 ;  /* 0x000000ffff028224 */ /* 0x010fc600078e0004 */
[----:B------:R-:W4:Y:S04]  /*40f40*/  LDL R4, [R1+0x1838] ;  /* 0x0018380001047983 */ /* 0x000f280000100800 */
[----:B------:R3:W2:Y:S02]  /*40f50*/  @!P0 LDG.E.U8 R194, desc[UR6][R2.64] ;  /* 0x0000000602c28981 */ /* 0x0006a4000c1e1100 */
[----:B---3--:R-:W-:Y:S02]  /*40f60*/  @!P0 IMAD.MOV.U32 R2, RZ, RZ, R25 ;  /* 0x000000ffff028224 */ /* 0x008fe400078e0019 */
[----:B------:R-:W-:Y:S01]  /*40f70*/  @!P0 IMAD.MOV.U32 R3, RZ, RZ, R26 ;  /* 0x000000ffff038224 */ /* 0x000fe200078e001a */
[----:B------:R-:W3:Y:S04]  /*40f80*/  LDL R25, [R1+0x1734] ;  /* 0x0017340001197983 */ /* 0x000ee80000100800 */
[----:B------:R0:W3:Y:S01]  /*40f90*/  @!P0 LDG.E.U8 R193, desc[UR6][R2.64] ;  /* 0x0000000602c18981 */ /* 0x0000e2000c1e1100 */
[----:B------:R-:W-:-:S03]  /*40fa0*/  PRMT R190, RZ, 0x7610, R190 ;  /* 0x00007610ffbe7816 */ /* 0x000fc600000000be */
        /* <DEDUP_REMOVED lines=8> */
[----:B------:R-:W-:Y:S01]  /*41030*/  @!P0 IMAD.MOV.U32 R2, RZ, RZ, R5 ;  /* 0x000000ffff028224 */ /* 0x000fe200078e0005 */
[----:B------:R-:W-:-:S02]  /*41040*/  PRMT R188, RZ, 0x7610, R188 ;  /* 0x00007610ffbc7816 */ /* 0x000fc400000000bc */
[----:B------:R-:W3:Y:S04]  /*41050*/  LDL R5, [R1+0x16b4] ;  /* 0x0016b40001057983 */ /* 0x000ee80000100800 */
[----:B------:R0:W3:Y:S02]  /*41060*/  @!P0 LDG.E.U8 R191, desc[UR6][R2.64] ;  /* 0x0000000602bf8981 */ /* 0x0000e4000c1e1100 */
[----:B0-----:R-:W-:Y:S01]  /*41070*/  @!P0 IMAD.MOV.U32 R3, RZ, RZ, R135 ;  /* 0x000000ffff038224 */ /* 0x001fe200078e0087 */
[----:B------:R-:W-:Y:S01]  /*41080*/  PRMT R187, RZ, 0x7610, R187 ;  /* 0x00007610ffbb7816 */ /* 0x000fe200000000bb */
[----:B----4-:R-:W-:Y:S02]  /*41090*/  @!P0 IMAD.MOV.U32 R2, RZ, RZ, R4 ;  /* 0x000000ffff028224 */ /* 0x010fe400078e0004 */
[----:B------:R-:W4:Y:S04]  /*410a0*/  LDL R4, [R1+0x16b8] ;  /* 0x0016b80001047983 */ /* 0x000f280000100800 */
[----:B------:R0:W4:Y:S02]  /*410b0*/  @!P0 LDG.E.U8 R190, desc[UR6][R2.64] ;  /* 0x0000000602be8981 */ /* 0x000124000c1e1100 */
[----:B0-----:R-:W-:-:S02]  /*410c0*/  @!P0 IMAD.MOV.U32 R2, RZ, RZ, R140 ;  /* 0x000000ffff028224 */ /* 0x001fc400078e008c */
[----:B------:R-:W-:-:S05]  /*410d0*/  @!P0 IMAD.MOV.U32 R3, RZ, RZ, R151 ;  /* 0x000000ffff038224 */ /* 0x000fca00078e0097 */
[----:B------:R2:W4:Y:S02]  /*410e0*/  @!P0 LDG.E.U8 R188, desc[UR6][R2.64] ;  /* 0x0000000602bc8981 */ /* 0x000524000c1e1100 */
[----:B--2---:R-:W-:Y:S02]  /*410f0*/  @!P0 IMAD.MOV.U32 R2, RZ, RZ, R38 ;  /* 0x000000ffff028224 */ /* 0x004fe400078e0026 */
[----:B------:R-:W-:Y:S01]  /*41100*/  @!P0 IMAD.MOV.U32 R3, RZ, RZ, R39 ;  /* 0x000000ffff038224 */ /* 0x000fe200078e0027 */
[----:B------:R-:W-:Y:S01]  /*41110*/  PRMT R186, RZ, 0x7610, R186 ;  /* 0x00007610ffba7816 */ /* 0x000fe200000000ba */
[----:B------:R-:W2:Y:S04]  /*41120*/  LDL R39, [R1+0x15f4] ;  /* 0x0015f40001277983 */ /* 0x000ea80000100800 */
[----:B------:R3:W2:Y:S01]  /*41130*/  @!P0 LDG.E.U8 R187, desc[UR6][R2.64] ;  /* 0x0000000602bb8981 */ /* 0x0006a2000c1e1100 */
[----:B------:R-:W-:-:S02]  /*41140*/  PRMT R185, RZ, 0x7610, R185 ;  /* 0x00007610ffb97816 */ /* 0x000fc400000000b9 */
[----:B------:R-:W-:Y:S01]  /*41150*/  PRMT R184, RZ, 0x7610, R184 ;  /* 0x00007610ffb87816 */ /* 0x000fe200000000b8 */
[----:B------:R-:W2:Y:S01]  /*41160*/  LDL R38, [R1+0x15f8] ;  /* 0x0015f80001267983 */ /* 0x000ea20000100800 */
[----:B---3--:R-:W-:-:S03]  /*41170*/  @!P0 IMAD.MOV.U32 R3, RZ, RZ, R7 ;  /* 0x000000ffff038224 */ /* 0x008fc600078e0007 */
[----:B------:R-:W3:Y:S01]  /*41180*/  LDL R7, [R1+0x1674] ;  /* 0x0016740001077983 */ /* 0x000ee20000100800 */
[----:B------:R-:W-:-:S03]  /*41190*/  @!P0 IMAD.MOV.U32 R2, RZ, RZ, R6 ;  /* 0x000000ffff028224 */ /* 0x000fc600078e0006 */
        /* <DEDUP_REMOVED lines=8> */
[----:B------:R-:W-:Y:S01]  /*41220*/  @!P0 IMAD.MOV.U32 R3, RZ, RZ, R36 ;  /* 0x000000ffff038224 */ /* 0x000fe200078e0024 */
[----:B------:R-:W-:Y:S01]  /*41230*/  PRMT R183, RZ, 0x7610, R183 ;  /* 0x00007610ffb77816 */ /* 0x000fe200000000b7 */
[----:B------:R-:W2:Y:S04]  /*41240*/  LDL R36, [R1+0x1534] ;  /* 0x0015340001247983 */ /* 0x000ea80000100800 */
[----:B------:R0:W2:Y:S01]  /*41250*/  @!P0 LDG.E.U8 R184, desc[UR6][R2.64] ;  /* 0x0000000602b88981 */ /* 0x0000a2000c1e1100 */
[----:B------:R-:W-:-:S03]  /*41260*/  PRMT R182, RZ, 0x7610, R182 ;  /* 0x00007610ffb67816 */ /* 0x000fc600000000b6 */
[----:B------:R-:W2:Y:S01]  /*41270*/  LDL R26, [R1+0x1538] ;  /* 0x00153800011a7983 */ /* 0x000ea20000100800 */
[----:B0-----:R-:W-:-:S03]  /*41280*/  @!P0 IMAD.MOV.U32 R3, RZ, RZ, R5 ;  /* 0x000000ffff038224 */ /* 0x001fc600078e0005 */
[----:B------:R-:W2:Y:S01]  /*41290*/  LDL R5, [R1+0x15b4] ;  /* 0x0015b40001057983 */ /* 0x000ea20000100800 */
[----:B----4-:R-:W-:-:S03]  /*412a0*/  @!P0 IMAD.MOV.U32 R2, RZ, RZ, R4 ;  /* 0x000000ffff028224 */ /* 0x010fc600078e0004 */
[----:B------:R-:W4:Y:S04]  /*412b0*/  LDL R4, [R1+0x15b8] ;  /* 0x0015b80001047983 */ /* 0x000f280000100800 */
[----:B------:R3:W4:Y:S02]  /*412c0*/  @!P0 LDG.E.U8 R183, desc[UR6][R2.64] ;  /* 0x0000000602b78981 */ /* 0x000724000c1e1100 */
[----:B---3--:R-:W-:Y:S02]  /*412d0*/  @!P0 IMAD.MOV.U32 R3, RZ, RZ, R7 ;  /* 0x000000ffff038224 */ /* 0x008fe400078e0007 */
[----:B------:R-:W3:Y:S01]  /*412e0*/  LDL R7, [R1+0x1574] ;  /* 0x0015740001077983 */ /* 0x000ee20000100800 */
[----:B--2---:R-:W-:-:S03]  /*412f0*/  @!P0 IMAD.MOV.U32 R2, RZ, RZ, R6 ;  /* 0x000000ffff028224 */ /* 0x004fc600078e0006 */
[----:B------:R-:W2:Y:S01]  /*41300*/  LDL R6, [R1+0x1578] ;  /* 0x0015780001067983 */ /* 0x000ea20000100800 */
[----:B------:R-:W-:-:S03]  /*41310*/  PRMT R181, RZ, 0x7610, R181 ;  /* 0x00007610ffb57816 */ /* 0x000fc600000000b5 */
[----:B------:R0:W2:Y:S01]  /*41320*/  @!P0 LDG.E.U8 R182, desc[UR6][R2.64] ;  /* 0x0000000602b68981 */ /* 0x0000a2000c1e1100 */
[----:B------:R-:W-:Y:S01]  /*41330*/  PRMT R180, RZ, 0x7610, R180 ;  /* 0x00007610ffb47816 */ /* 0x000fe200000000b4 */
[----:B0-----:R-:W-:Y:S02]  /*41340*/  @!P0 IMAD.MOV.U32 R2, RZ, RZ, R9 ;  /* 0x000000ffff028224 */ /* 0x001fe400078e0009 */
[----:B------:R-:W2:Y:S01]  /*41350*/  LDL R9, [R1+0x14f8] ;  /* 0x0014f80001097983 */ /* 0x000ea20000100800 */
[----:B------:R-:W-:-:S03]  /*41360*/  @!P0 IMAD.MOV.U32 R3, RZ, RZ, R25 ;  /* 0x000000ffff038224 */ /* 0x000fc600078e0019 */
[----:B------:R-:W2:Y:S04]  /*41370*/  LDL R25, [R1+0x14f4] ;  /* 0x0014f40001197983 */ /* 0x000ea80000100800 */
[----:B------:R0:W2:Y:S02]  /*41380*/  @!P0 LDG.E.U8 R181, desc[UR6][R2.64] ;  /* 0x0000000602b58981 */ /* 0x0000a4000c1e1100 */
[----:B0-----:R-:W-:Y:S02]  /*41390*/  @!P0 IMAD.MOV.U32 R2, RZ, RZ, R38 ;  /* 0x000000ffff028224 */ /* 0x001fe400078e0026 */
[----:B------:R-:W-:Y:S01]  /*413a0*/  @!P0 IMAD.MOV.U32 R3, RZ, RZ, R39 ;  /* 0x000000ffff038224 */ /* 0x000fe200078e0027 */
[----:B------:R-:W-:Y:S01]  /*413b0*/  PRMT R179, RZ, 0x7610, R179 ;  /* 0x00007610ffb37816 */ /* 0x000fe200000000b3 */
[----:B------:R-:W2:Y:S04]  /*413c0*/  LDL R39, [R1+0x1434] ;  /* 0x0014340001277983 */ /* 0x000ea80000100800 */
[----:B------:R0:W2:Y:S01]  /*413d0*/  @!P0 LDG.E.U8 R180, desc[UR6][R2.64] ;  /* 0x0000000602b48981 */ /* 0x0000a2000c1e1100 */
[----:B------:R-:W-:-:S02]  /*413e0*/  PRMT R178, RZ, 0x7610, R178 ;  /* 0x00007610ffb27816 */ /* 0x000fc400000000b2 */
[----:B------:R-:W-:Y:S01]  /*413f0*/  PRMT R177, RZ, 0x7610, R177 ;  /* 0x00007610ffb17816 */ /* 0x000fe200000000b1 */
        /* <DEDUP_REMOVED lines=18> */
[----:B0-----:R-:W-:Y:S02]  /*41520*/  @!P0 IMAD.MOV.U32 R2, RZ, RZ, R9 ;  /* 0x000000ffff028224 */ /* 0x001fe400078e0009 */
[----:B------:R-:W-:Y:S01]  /*41530*/  @!P0 IMAD.MOV.U32 R3, RZ, RZ, R25 ;  /* 0x000000ffff038224 */ /* 0x000fe200078e0019 */
[----:B------:R-:W2:Y:S04]  /*41540*/  LDL R9, [R1+0x13f8] ;  /* 0x0013f80001097983 */ /* 0x000ea80000100800 */
[----:B------:R-:W2:Y:S04]  /*41550*/  LDL R25, [R1+0x13f4] ;  /* 0x0013f40001197983 */ /* 0x000ea80000100800 */
[----:B------:R0:W2:Y:S02]  /*41560*/  @!P0 LDG.E.U8 R176, desc[UR6][R2.64] ;  /* 0x0000000602b08981 */ /* 0x0000a4000c1e1100 */
[----:B0-----:R-:W-:-:S02]  /*41570*/  @!P0 IMAD.MOV.U32 R3, RZ, RZ, R5 ;  /* 0x000000ffff038224 */ /* 0x001fc400078e0005 */
        /* <DEDUP_REMOVED lines=8> */
[----:B------:R-:W-:Y:S02]  /*41600*/  PRMT R174, RZ, 0x7610, R174 ;  /* 0x00007610ffae7816 */ /* 0x000fe400000000ae */
[----:B------:R-:W-:-:S04]  /*41610*/  PRMT R173, RZ, 0x7610, R173 ;  /* 0x00007610ffad7816 */ /* 0x000fc800000000ad */
        /* <DEDUP_REMOVED lines=19> */
[----:B0-----:R-:W-:Y:S02]  /*41750*/  @!P0 IMAD.MOV.U32 R2, RZ, RZ, R26 ;  /* 0x000000ffff028224 */ /* 0x001fe400078e001a */
[----:B------:R-:W-:Y:S01]  /*41760*/  @!P0 IMAD.MOV.U32 R3, RZ, RZ, R36 ;  /* 0x000000ffff038224 */ /* 0x000fe200078e0024 */
[----:B------:R-:W-:Y:S01]  /*41770*/  PRMT R169, RZ, 0x7610, R169 ;  /* 0x00007610ffa97816 */ /* 0x000fe200000000a9 */
[----:B------:R-:W4:Y:S04]  /*41780*/  LDL R36, [R1+0x11b4] ;  /* 0x0011b40001247983 */ /* 0x000f280000100800 */
[----:B------:R3:W4:Y:S01]  /*41790*/  @!P0 LDG.E.U8 R170, desc[UR6][R2.64] ;  /* 0x0000000602aa8981 */ /* 0x000722000c1e1100 */
[----:B------:R-:W-:-:S03]  /*417a0*/  PRMT R168, RZ, 0x7610, R168 ;  /* 0x00007610ffa87816 */ /* 0x000fc600000000a8 */
[----:B------:R-:W4:Y:S01]  /*417b0*/  LDL R26, [R1+0x11b8] ;  /* 0x0011b800011a7983 */ /* 0x000f220000100800 */
[----:B---3--:R-:W-:-:S03]  /*417c0*/  @!P0 IMAD.MOV.U32 R3, RZ, RZ, R7 ;  /* 0x000000ffff038224 */ /* 0x008fc600078e0007 */
[----:B------:R-:W3:Y:S01]  /*417d0*/  LDL R7, [R1+0x1234] ;  /* 0x0012340001077983 */ /* 0x000ee20000100800 */
[----:B--2---:R-:W-:-:S03]  /*417e0*/  @!P0 IMAD.MOV.U32 R2, RZ, RZ, R6 ;  /* 0x000000ffff028224 */ /* 0x004fc600078e0006 */
[----:B------:R-:W2:Y:S04]  /*417f0*/  LDL R6, [R1+0x1238] ;  /* 0x0012380001067983 */ /* 0x000ea80000100800 */
[----:B------:R0:W2:Y:S01]  /*41800*/  @!P0 LDG.E.U8 R169, desc[UR6][R2.64] ;  /* 0x0000000602a98981 */ /* 0x0000a2000c1e1100 */
[----:B------:R-:W-:Y:S02]  /*41810*/  PRMT R167, RZ, 0x7610, R167 ;  /* 0x00007610ffa77816 */ /* 0x000fe400000000a7 */
[----:B------:R-:W-:Y:S01]  /*41820*/  PRMT R166, RZ, 0x7610, R166 ;  /* 0x00007610ffa67816 */ /* 0x000fe200000000a6 */
[----:B0-----:R-:W-:Y:S02]  /*41830*/  @!P0 IMAD.MOV.U32 R2, RZ, RZ, R9 ;  /* 0x000000ffff028224 */ /* 0x001fe400078e0009 */
[----:B------:R-:W2:Y:S01]  /*41840*/  LDL R9, [R1+0x11f8] ;  /* 0x0011f80001097983 */ /* 0x000ea20000100800 */
[----:B------:R-:W-:-:S03]  /*41850*/  @!P0 IMAD.MOV.U32 R3, RZ, RZ, R25 ;  /* 0x000000ffff038224 */ /* 0x000fc600078e0019 */
[----:B------:R-:W2:Y:S04]  /*41860*/  LDL R25, [R1+0x11f4] ;  /* 0x0011f40001197983 */ /* 0x000ea80000100800 */
[----:B------:R0:W2:Y:S02]  /*41870*/  @!P0 LDG.E.U8 R168, desc[UR6][R2.64] ;  /* 0x0000000602a88981 */ /* 0x0000a4000c1e1100 */
[----:B0-----:R-:W-:Y:S02]  /*41880*/  @!P0 IMAD.MOV.U32 R3, RZ, RZ, R5 ;  /* 0x000000ffff038224 */ /* 0x001fe400078e0005 */
        /* <DEDUP_REMOVED lines=9> */
[----:B------:R-:W-:-:S02]  /*41920*/  PRMT R164, RZ, 0x7610, R164 ;  /* 0x00007610ffa47816 */ /* 0x000fc400000000a4 */
[----:B------:R-:W-:Y:S01]  /*41930*/  PRMT R163, RZ, 0x7610, R163 ;  /* 0x00007610ffa37816 */ /* 0x000fe200000000a3 */
[----:B------:R-:W4:Y:S01]  /*41940*/  LDL R38, [R1+0xca0] ;  /* 0x000ca00001267983 */ /* 0x000f220000100800 */
[----:B---3--:R-:W-:-:S03]  /*41950*/  @!P0 IMAD.MOV.U32 R3, RZ, RZ, R7 ;  /* 0x000000ffff038224 */ /* 0x008fc600078e0007 */
[----:B------:R-:W3:Y:S01]  /*41960*/  LDL R7, [R1+0x1134] ;  /* 0x0011340001077983 */ /* 0x000ee20000100800 */
[----:B--2---:R-:W-:-:S03]  /*41970*/  @!P0 IMAD.MOV.U32 R2, RZ, RZ, R6 ;  /* 0x000000ffff028224 */ /* 0x004fc600078e0006 */
[----:B------:R-:W2:Y:S04]  /*41980*/  LDL R6, [R1+0x1138] ;  /* 0x0011380001067983 */ /* 0x000ea80000100800 */
        /* <DEDUP_REMOVED lines=11> */
[----:B------:R0:W2:Y:S04]  /*41a40*/  @!P0 LDG.E.U8 R163, desc[UR6][R2.64] ;  /* 0x0000000602a38981 */ /* 0x0000a8000c1e1100 */
        /* <DEDUP_REMOVED lines=59> */
[----:B------:R0:W2:Y:S01]  /*41e00*/  @!P0 LDG.E.U8 R153, desc[UR6][R2.64] ;  /* 0x0000000602998981 */ /* 0x0000a2000c1e1100 */
[----:B------:R-:W-:Y:S01]  /*41e10*/  PRMT R23, RZ, 0x7610, R23 ;  /* 0x00007610ff177816 */ /* 0x000fe20000000017 */
[----:B0-----:R-:W-:Y:S01]  /*41e20*/  @!P0 IMAD.MOV.U32 R3, RZ, RZ, R39 ;  /* 0x000000ffff038224 */ /* 0x001fe200078e0027 */
[----:B------:R-:W-:Y:S02]  /*41e30*/  PRMT R22, RZ, 0x7610, R22 ;  /* 0x00007610ff167816 */ /* 0x000fe40000000016 */
[----:B------:R-:W-:Y:S01]  /*41e40*/  PRMT R21, RZ, 0x7610, R21 ;  /* 0x00007610ff157816 */ /* 0x000fe20000000015 */
[----:B------:R-:W-:Y:S02]  /*41e50*/  @!P0 IMAD.MOV.U32 R2, RZ, RZ, R25 ;  /* 0x000000ffff028224 */ /* 0x000fe400078e0019 */
[----:B------:R-:W2:Y:S04]  /*41e60*/  LDL.LU R25, [R1+0x99c] ;  /* 0x00099c0001197983 */ /* 0x000ea80000300800 */
[----:B------:R0:W2:Y:S04]  /*41e70*/  @!P0 LDG.E.U8 R152, desc[UR6][R2.64] ;  /* 0x0000000602988981 */ /* 0x0000a8000c1e1100 */
[----:B------:R-:W2:Y:S04]  /*41e80*/  LDL R41, [R1+0x1cec] ;  /* 0x001cec0001297983 */ /* 0x000ea80000100800 */
[----:B------:R-:W2:Y:S01]  /*41e90*/  LDL R39, [R1+0x1cac] ;  /* 0x001cac0001277983 */ /* 0x000ea20000100800 */
[----:B0-----:R-:W-:-:S02]  /*41ea0*/  @!P0 IMAD.MOV.U32 R2, RZ, RZ, R36 ;  /* 0x000000ffff028224 */ /* 0x001fc400078e0024 */
[----:B------:R-:W-:-:S05]  /*41eb0*/  @!P0 IMAD.MOV.U32 R3, RZ, RZ, R38 ;  /* 0x000000ffff038224 */ /* 0x000fca00078e0026 */
[----:B------:R0:W2:Y:S02]  /*41ec0*/  @!P0 LDG.E.U8 R23, desc[UR6][R2.64] ;  /* 0x0000000602178981 */ /* 0x0000a4000c1e1100 */
[----:B0-----:R-:W-:Y:S02]  /*41ed0*/  @!P0 IMAD.MOV.U32 R3, RZ, RZ, R5 ;  /* 0x000000ffff038224 */ /* 0x001fe400078e0005 */
[----:B------:R-:W2:Y:S01]  /*41ee0*/  LDL R5, [R1+0x111c] ;  /* 0x00111c0001057983 */ /* 0x000ea20000100800 */
[----:B----4-:R-:W-:-:S03]  /*41ef0*/  @!P0 IMAD.MOV.U32 R2, RZ, RZ, R4 ;  /* 0x000000ffff028224 */ /* 0x010fc600078e0004 */
[----:B------:R-:W4:Y:S04]  /*41f00*/  LDL R4, [R1+0x1d20] ;  /* 0x001d200001047983 */ /* 0x000f280000100800 */
[----:B------:R0:W4:Y:S02]  /*41f10*/  @!P0 LDG.E.U8 R22, desc[UR6][R2.64] ;  /* 0x0000000602168981 */ /* 0x000124000c1e1100 */
[----:B0-----:R-:W-:Y:S02]  /*41f20*/  @!P0 IMAD.MOV.U32 R2, RZ, RZ, R9 ;  /* 0x000000ffff028224 */ /* 0x001fe400078e0009 */
[----:B------:R-:W-:Y:S02]  /*41f30*/  @!P0 IMAD.MOV.U32 R3, RZ, RZ, R26 ;  /* 0x000000ffff038224 */ /* 0x000fe400078e001a */
[----:B------:R-:W4:Y:S04]  /*41f40*/  LDL R26, [R1+0x1cb0] ;  /* 0x001cb000011a7983 */ /* 0x000f280000100800 */
[----:B------:R3:W4:Y:S02]  /*41f50*/  @!P0 LDG.E.U8 R21, desc[UR6][R2.64] ;  /* 0x0000000602158981 */ /* 0x000724000c1e1100 */
[----:B---3--:R-:W-:-:S02]  /*41f60*/  @!P0 IMAD.MOV.U32 R3, RZ, RZ, R7 ;  /* 0x000000ffff038224 */ /* 0x008fc400078e0007 */
[----:B------:R-:W3:Y:S01]  /*41f70*/  LDL R7, [R1+0x1cf0] ;  /* 0x001cf00001077983 */ /* 0x000ee20000100800 */
[----:B--2---:R-:W-:-:S03]  /*41f80*/  @!P0 IMAD.MOV.U32 R2, RZ, RZ, R6 ;  /* 0x000000ffff028224 */ /* 0x004fc600078e0006 */
[----:B------:R-:W2:Y:S04]  /*41f90*/  LDL.LU R189, [R1+0x960] ;  /* 0x0009600001bd7983 */ /* 0x000ea80000300800 */
[----:B------:R0:W-:Y:S04]  /*41fa0*/  STL [R1+0x1d5c], R0 ;  /* 0x001d5c0001007387 */ /* 0x0001e80000100800 */
[----:B------:R-:W2:Y:S04]  /*41fb0*/  LDL R36, [R1+0x1c6c] ;  /* 0x001c6c0001247983 */ /* 0x000ea80000100800 */
[----:B------:R-:W2:Y:S01]  /*41fc0*/  LDL R6, [R1+0x1c70] ;  /* 0x001c700001067983 */ /* 0x000ea20000100800 */
[----:B------:R-:W-:-:S02]  /*41fd0*/  PRMT R20, RZ, 0x7610, R20 ;  /* 0x00007610ff147816 */ /* 0x000fc40000000014 */
[----:B------:R-:W-:-:S04]  /*41fe0*/  PRMT R19, RZ, 0x7610, R19 ;  /* 0x00007610ff137816 */ /* 0x000fc80000000013 */
[----:B------:R1:W2:Y:S01]  /*41ff0*/  @!P0 LDG.E.U8 R20, desc[UR6][R2.64] ;  /* 0x0000000602148981 */ /* 0x0002a2000c1e1100 */
[----:B------:R-:W-:Y:S01]  /*42000*/  PRMT R18, RZ, 0x7610, R18 ;  /* 0x00007610ff127816 */ /* 0x000fe20000000012 */
[----:B-1----:R-:W-:Y:S02]  /*42010*/  @!P0 IMAD.MOV.U32 R2, RZ, RZ, R0 ;  /* 0x000000ffff028224 */ /* 0x002fe400078e0000 */
[----:B------:R-:W-:-:S05]  /*42020*/  @!P0 IMAD.MOV.U32 R3, RZ, RZ, R25 ;  /* 0x000000ffff038224 */ /* 0x000fca00078e0019 */
[----:B------:R1:W2:Y:S01]  /*42030*/  @!P0 LDG.E.U8 R19, desc[UR6][R2.64] ;  /* 0x0000000602138981 */ /* 0x0002a2000c1e1100 */
[----:B------:R-:W-:Y:S02]  /*42040*/  PRMT R17, RZ, 0x7610, R17 ;  /* 0x00007610ff117816 */ /* 0x000fe40000000011 */
[----:B------:R-:W-:Y:S02]  /*42050*/  PRMT R16, RZ, 0x7610, R16 ;  /* 0x00007610ff107816 */ /* 0x000fe40000000010 */
[----:B------:R-:W-:Y:S01]  /*42060*/  PRMT R15, RZ, 0x7610, R15 ;  /* 0x00007610ff0f7816 */ /* 0x000fe2000000000f */
[----:B-1----:R-:W-:Y:S02]  /*42070*/  @!P0 IMAD.MOV.U32 R3, RZ, RZ, R5 ;  /* 0x000000ffff038224 */ /* 0x002fe400078e0005 */
[----:B------:R-:W2:Y:S01]  /*42080*/  LDL.LU R5, [R1+0x860] ;  /* 0x0008600001057983 */ /* 0x000ea20000300800 */
[----:B----4-:R-:W-:-:S03]  /*42090*/  @!P0 IMAD.MOV.U32 R2, RZ, RZ, R4 ;  /* 0x000000ffff028224 */ /* 0x010fc600078e0004 */
[----:B------:R-:W4:Y:S04]  /*420a0*/  LDL.LU R4, [R1+0x864] ;  /* 0x0008640001047983 */ /* 0x000f280000300800 */
[----:B------:R1:W4:Y:S04]  /*420b0*/  @!P0 LDG.E.U8 R18, desc[UR6][R2.64] ;  /* 0x0000000602128981 */ /* 0x000328000c1e1100 */
[----:B------:R-:W4:Y:S04]  /*420c0*/  LDL.LU R9, [R1+0x854] ;  /* 0x0008540001097983 */ /* 0x000f280000300800 */
[----:B------:R-:W4:Y:S01]  /*420d0*/  LDL.LU R38, [R1+0x858] ;  /* 0x0008580001267983 */ /* 0x000f220000300800 */
[----:B-1----:R-:W-:-:S03]  /*420e0*/  @!P0 IMAD.MOV.U32 R3, RZ, RZ, R41 ;  /* 0x000000ffff038224 */ /* 0x002fc600078e0029 */
[----:B0-----:R-:W4:Y:S01]  /*420f0*/  LDL R0, [R1+0x1bb0] ;  /* 0x001bb00001007983 */ /* 0x001f220000100800 */
[----:B---3--:R-:W-:-:S03]  /*42100*/  @!P0 IMAD.MOV.U32 R2, RZ, RZ, R7 ;  /* 0x000000ffff028224 */ /* 0x008fc600078e0007 */
[----:B------:R-:W3:Y:S04]  /*42110*/  LDL R7, [R1+0x1c30] ;  /* 0x001c300001077983 */ /* 0x000ee80000100800 */
[----:B------:R0:W4:Y:S04]  /*42120*/  @!P0 LDG.E.U8 R17, desc[UR6][R2.64] ;  /* 0x0000000602118981 */ /* 0x000128000c1e1100 */
[----:B------:R-:W4:Y:S01]  /*42130*/  LDL.LU R41, [R1+0x850] ;  /* 0x0008500001297983 */ /* 0x000f220000300800 */
[----:B0-----:R-:W-:Y:S02]  /*42140*/  @!P0 IMAD.MOV.U32 R2, RZ, RZ, R26 ;  /* 0x000000ffff028224 */ /* 0x001fe400078e001a */
[----:B------:R-:W-:Y:S01]  /*42150*/  @!P0 IMAD.MOV.U32 R3, RZ, RZ, R39 ;  /* 0x000000ffff038224 */ /* 0x000fe200078e0027 */
[----:B------:R-:W4:Y:S04]  /*42160*/  LDL.LU R26, [R1+0x840] ;  /* 0x00084000011a7983 */ /* 0x000f280000300800 */
[----:B------:R2:W4:Y:S04]  /*42170*/  @!P0 LDG.E.U8 R16, desc[UR6][R2.64] ;  /* 0x0000000602108981 */ /* 0x000528000c1e1100 */
[----:B------:R-:W4:Y:S01]  /*42180*/  LDL.LU R39, [R1+0x848] ;  /* 0x0008480001277983 */ /* 0x000f220000300800 */
[----:B--2---:R-:W-:-:S02]  /*42190*/  @!P0 IMAD.MOV.U32 R2, RZ, RZ, R6 ;  /* 0x000000ffff028224 */ /* 0x004fc400078e0006 */
[----:B------:R-:W-:Y:S01]  /*421a0*/  @!P0 IMAD.MOV.U32 R3, RZ, RZ, R36 ;  /* 0x000000ffff038224 */ /* 0x000fe200078e0024 */
[----:B------:R-:W2:Y:S04]  /*421b0*/  LDL.LU R6, [R1+0x838] ;  /* 0x0008380001067983 */ /* 0x000ea80000300800 */
[----:B------:R-:W2:Y:S04]  /*421c0*/  LDL.LU R36, [R1+0x83c] ;  /* 0x00083c0001247983 */ /* 0x000ea80000300800 */
[----:B------:R0:W2:Y:S04]  /*421d0*/  @!P0 LDG.E.U8 R15, desc[UR6][R2.64] ;  /* 0x00000006020f8981 */ /* 0x0000a8000c1e1100 */
[----:B------:R-:W3:Y:S01]  /*421e0*/  LDL R3, [R1+0x95c] ;  /* 0x00095c0001037983 */ /* 0x000ee20000100800 */
[----:B------:R-:W-:Y:S01]  /*421f0*/  PRMT R14, RZ, 0x7610, R14 ;  /* 0x00007610ff0e7816 */ /* 0x000fe2000000000e */
[----:B0-----:R-:W-:Y:S01]  /*42200*/  @!P0 IMAD.MOV.U32 R2, RZ, RZ, R189 ;  /* 0x000000ffff028224 */ /* 0x001fe200078e00bd */
[----:B------:R-:W-:-:S04]  /*42210*/  PRMT R13, RZ, 0x7610, R13 ;  /* 0x00007610ff0d7816 */ /* 0x000fc8000000000d */
[----:B---3--:R0:W3:Y:S04]  /*42220*/  @!P0 LDG.E.U8 R14, desc[UR6][R2.64] ;  /* 0x00000006020e8981 */ /* 0x0080e8000c1e1100 */
[----:B------:R-:W4:Y:S01]  /*42230*/  LDL R3, [R1+0x1c2c] ;  /* 0x001c2c0001037983 */ /* 0x000f220000100800 */
[----:B0-----:R-:W-:-:S03]  /*42240*/  @!P0 IMAD.MOV.U32 R2, RZ, RZ, R7 ;  /* 0x000000ffff028224 */ /* 0x001fc600078e0007 */
[----:B------:R-:W3:Y:S04]  /*42250*/  LDL.LU R7, [R1+0x818] ;  /* 0x0008180001077983 */ /* 0x000ee80000300800 */
[----:B----4-:R0:W4:Y:S04]  /*42260*/  @!P0 LDG.E.U8 R13, desc[UR6][R2.64] ;  /* 0x00000006020d8981 */ /* 0x010128000c1e1100 */
[----:B------:R-:W0:Y:S04]  /*42270*/  LDL R2, [R1+0x1bec] ;  /* 0x001bec0001027983 */ /* 0x000e280000100800 */
[----:B------:R-:W0:Y:S01]  /*42280*/  LDL R3, [R1+0x1bf0] ;  /* 0x001bf00001037983 */ /* 0x000e220000100800 */
[----:B------:R-:W-:-:S02]  /*42290*/  PRMT R12, RZ, 0x7610, R12 ;  /* 0x00007610ff0c7816 */ /* 0x000fc4000000000c */
[----:B0-----:R-:W-:-:S04]  /*422a0*/  @!P0 LOP3.LUT R3, R3, R2, RZ, 0x3c, !PT ;  /* 0x0000000203038212 */ /* 0x001fc800078e3cff */
[----:B------:R-:W-:-:S04]  /*422b0*/  @!P0 LOP3.LUT R2, R3, R2, RZ, 0x3c, !PT ;  /* 0x0000000203028212 */ /* 0x000fc800078e3cff */
[----:B------:R-:W-:-:S05]  /*422c0*/  @!P0 LOP3.LUT R3, R3, R2, RZ, 0x3c, !PT ;  /* 0x0000000203038212 */ /* 0x000fca00078e3cff */
[----:B------:R0:W4:Y:S04]  /*422d0*/  @!P0 LDG.E.U8 R12, desc[UR6][R2.64] ;  /* 0x00000006020c8981 */ /* 0x000128000c1e1100 */
[----:B------:R-:W2:Y:S01]  /*422e0*/  LDL R3, [R1+0x1bac] ;  /* 0x001bac0001037983 */ /* 0x000ea20000100800 */
[----:B------:R-:W-:Y:S01]  /*422f0*/  PRMT R11, RZ, 0x7610, R11 ;  /* 0x00007610ff0b7816 */ /* 0x000fe2000000000b */
[----:B0-----:R-:W-:Y:S01]  /*42300*/  @!P0 IMAD.MOV.U32 R2, RZ, RZ, R0 ;  /* 0x000000ffff028224 */ /* 0x001fe200078e0000 */
[----:B------:R-:W-:Y:S01]  /*42310*/  LOP3.LUT R5, R5, 0xffff, RZ, 0xc0, !PT ;  /* 0x0000ffff05057812 */ /* 0x000fe200078ec0ff */
[----:B------:R-:W4:Y:S01]  /*42320*/  LDL.LU R0, [R1+0x810] ;  /* 0x0008100001007983 */ /* 0x000f220000300800 */
[----:B------:R-:W-:-:S03]  /*42330*/  LOP3.LUT R4, R4, 0xffff, RZ, 0xc0, !PT ;  /* 0x0000ffff04047812 */ /* 0x000fc600078ec0ff */
[----:B--2---:R0:W2:Y:S02]  /*42340*/  @!P0 LDG.E.U8 R11, desc[UR6][R2.64] ;  /* 0x00000006020b8981 */ /* 0x0040a4000c1e1100 */
[----:B0-----:R-:W-:Y:S02]  /*42350*/  LOP3.LUT R2, R38, 0xffff, RZ, 0xc0, !PT ;  /* 0x0000ffff26027812 */ /* 0x001fe400078ec0ff */
[----:B------:R-:W-:Y:S02]  /*42360*/  PRMT R38, R5, 0x3340, R4 ;  /* 0x0000334005267816 */ /* 0x000fe40000000004 */
[----:B------:R-:W3:Y:S04]  /*42370*/  LDL.LU R5, [R1+0x85c] ;  /* 0x00085c0001057983 */ /* 0x000ee80000300800 */
[----:B------:R-:W4:Y:S01]  /*42380*/  LDL.LU R4, [R1+0x84c] ;  /* 0x00084c0001047983 */ /* 0x000f220000300800 */
[----:B------:R-:W-:-:S04]  /*42390*/  LOP3.LUT R3, R9, 0xffff, RZ, 0xc0, !PT ;  /* 0x0000ffff09037812 */ /* 0x000fc800078ec0ff */
[----:B------:R-:W-:Y:S02]  /*423a0*/  PRMT R9, R3, 0x3340, R2 ;  /* 0x0000334003097816 */ /* 0x000fe40000000002 */
[----:B------:R-:W-:Y:S02]  /*423b0*/  LOP3.LUT R2, R26, 0xffff, RZ, 0xc0, !PT ;  /* 0x0000ffff1a027812 */ /* 0x000fe400078ec0ff */
[----:B---3--:R-:W-:Y:S02]  /*423c0*/  LOP3.LUT R5, R5, 0xffff, RZ, 0xc0, !PT ;  /* 0x0000ffff05057812 */ /* 0x008fe400078ec0ff */
[----:B----4-:R-:W-:-:S04]  /*423d0*/  LOP3.LUT R4, R4, 0xffff, RZ, 0xc0, !PT ;  /* 0x0000ffff04047812 */ /* 0x010fc800078ec0ff */
[----:B------:R-:W-:Y:S02]  /*423e0*/  PRMT R26, R5, 0x3340, R4 ;  /* 0x00003340051a7816 */ /* 0x000fe40000000004 */
[----:B------:R-:W3:Y:S01]  /*423f0*/  LDL.LU R4, [R1+0x844] ;  /* 0x0008440001047983 */ /* 0x000ee20000300800 */
[----:B------:R-:W-:-:S04]  /*42400*/  LOP3.LUT R3, R41, 0xffff, RZ, 0xc0, !PT ;  /* 0x0000ffff29037812 */ /* 0x000fc800078ec0ff */
[----:B------:R-:W-:Y:S02]  /*42410*/  PRMT R41, R3, 0x3340, R2 ;  /* 0x0000334003297816 */ /* 0x000fe40000000002 */
[----:B------:R-:W-:Y:S02]  /*42420*/  LOP3.LUT R2, R36, 0xffff, RZ, 0xc0, !PT ;  /* 0x0000ffff24027812 */ /* 0x000fe400078ec0ff */
[----:B------:R-:W-:-:S04]  /*42430*/  LOP3.LUT R3, R6, 0xffff, RZ, 0xc0, !PT ;  /* 0x0000ffff06037812 */ /* 0x000fc800078ec0ff */
[----:B------:R-:W-:Y:S02]  /*42440*/  PRMT R6, R3, 0x3340, R2 ;  /* 0x0000334003067816 */ /* 0x000fe40000000002 */
[----:B---3--:R-:W-:Y:S02]  /*42450*/  LOP3.LUT R5, R4, 0xffff, RZ, 0xc0, !PT ;  /* 0x0000ffff04057812 */ /* 0x008fe400078ec0ff */
[----:B------:R-:W-:Y:S02]  /*42460*/  LOP3.LUT R4, R39, 0xffff, RZ, 0xc0, !PT ;  /* 0x0000ffff27047812 */ /* 0x000fe400078ec0ff */
[----:B------:R-:W3:Y:S02]  /*42470*/  LDL R39, [R1+0x1d3c] ;  /* 0x001d3c0001277983 */ /* 0x000ee40000100800 */
[----:B------:R-:W-:Y:S02]  /*42480*/  PRMT R36, R5, 0x3340, R4 ;  /* 0x0000334005247816 */ /* 0x000fe40000000004 */
[----:B------:R-:W4:Y:S04]  /*42490*/  LDL.LU R5, [R1+0x824] ;  /* 0x0008240001057983 */ /* 0x000f280000300800 */
[----:B------:R-:W2:Y:S04]  /*424a0*/  LDL.LU R4, [R1+0x82c] ;  /* 0x00082c0001047983 */ /* 0x000ea80000300800 */
[----:B------:R-:W3:Y:S01]  /*424b0*/  LDL.LU R2, [R1+0x834] ;  /* 0x0008340001027983 */ /* 0x000ee20000300800 */
[----:B------:R-:W-:-:S02]  /*424c0*/  PRMT R6, R36, 0x5410, R6 ;  /* 0x0000541024067816 */ /* 0x000fc40000000006 */
[----:B----4-:R-:W-:Y:S02]  /*424d0*/  LOP3.LUT R5, R5, 0xffff, RZ, 0xc0, !PT ;  /* 0x0000ffff05057812 */ /* 0x010fe400078ec0ff */
[----:B--2---:R-:W-:Y:S02]  /*424e0*/  LOP3.LUT R4, R4, 0xffff, RZ, 0xc0, !PT ;  /* 0x0000ffff04047812 */ /* 0x004fe400078ec0ff */
[----:B---3--:R-:W-:Y:S02]  /*424f0*/  LOP3.LUT R3, R2, 0xffff, RZ, 0xc0, !PT ;  /* 0x0000ffff02037812 */ /* 0x008fe400078ec0ff */
[----:B------:R-:W-:Y:S02]  /*42500*/  LOP3.LUT R2, R7, 0xffff, RZ, 0xc0, !PT ;  /* 0x0000ffff07027812 */ /* 0x000fe400078ec0ff */
[----:B------:R-:W-:Y:S02]  /*42510*/  PRMT R7, R5, 0x3340, R4 ;  /* 0x0000334005077816 */ /* 0x000fe40000000004 */
[----:B------:R-:W-:-:S02]  /*42520*/  PRMT R2, R3, 0x3340, R2 ;  /* 0x0000334003027816 */ /* 0x000fc40000000002 */
[----:B------:R-:W2:Y:S01]  /*42530*/  LDL.LU R3, [R1+0x81c] ;  /* 0x00081c0001037983 */ /* 0x000ea20000300800 */
[----:B------:R-:W-:Y:S02]  /*42540*/  PRMT R4, R38, 0x5410, R9 ;  /* 0x0000541026047816 */ /* 0x000fe40000000009 */
[----:B------:R-:W-:Y:S01]  /*42550*/  PRMT R5, R26, 0x5410, R41 ;  /* 0x000054101a057816 */ /* 0x000fe20000000029 */
[----:B------:R-:W3:Y:S01]  /*42560*/  LDL.LU R9, [R1+0x254c] ;  /* 0x00254c0001097983 */ /* 0x000ee20000300800 */
[----:B------:R-:W-:-:S03]  /*42570*/  PRMT R7, R7, 0x5410, R2 ;  /* 0x0000541007077816 */ /* 0x000fc60000000002 */
[----:B------:R-:W4:Y:S04]  /*42580*/  LDL.LU R38, [R1+0x2548] ;  /* 0x0025480001267983 */ /* 0x000f280000300800 */
[----:B------:R-:W3:Y:S04]  /*42590*/  LDL.LU R41, [R1+0x2544] ;  /* 0x0025440001297983 */ /* 0x000ee80000300800 */
[----:B------:R-:W4:Y:S04]  /*425a0*/  LDL.LU R26, [R1+0x2540] ;  /* 0x00254000011a7983 */ /* 0x000f280000300800 */
[----:B------:R-:W3:Y:S04]  /*425b0*/  LDL.LU R36, [R1+0x253c] ;  /* 0x00253c0001247983 */ /* 0x000ee80000300800 */
[----:B------:R-:W4:Y:S04]  /*425c0*/  LDL.LU R2, [R1+0x830] ;  /* 0x0008300001027983 */ /* 0x000f280000300800 */
[----:B------:R0:W-:Y:S04]  /*425d0*/  STS.128 [R39+UR4+0x10000], R4 ;  /* 0x0100000427007988 */ /* 0x0001e80008000c04 */
[----:B0-----:R-:W3:Y:S01]  /*425e0*/  LDL.LU R39, [R1+0x2538] ;  /* 0x0025380001277983 */ /* 0x001ee20000300800 */
[----:B--2---:R-:W-:-:S02]  /*425f0*/  LOP3.LUT R4, R3, 0xffff, RZ, 0xc0, !PT ;  /* 0x0000ffff03047812 */ /* 0x004fc400078ec0ff */
[----:B----4-:R-:W-:Y:S02]  /*42600*/  LOP3.LUT R5, R2, 0xffff, RZ, 0xc0, !PT ;  /* 0x0000ffff02057812 */ /* 0x010fe400078ec0ff */
[----:B---3--:R-:W-:Y:S02]  /*42610*/  LOP3.LUT R3, R39, 0xffff, RZ, 0xc0, !PT ;  /* 0x0000ffff27037812 */ /* 0x008fe400078ec0ff */
[----:B------:R-:W-:Y:S02]  /*42620*/  PRMT R39, R5, 0x3340, R4 ;  /* 0x0000334005277816 */ /* 0x000fe40000000004 */
[----:B------:R-:W-:Y:S02]  /*42630*/  LOP3.LUT R4, R26, 0xffff, RZ, 0xc0, !PT ;  /* 0x0000ffff1a047812 */ /* 0x000fe400078ec0ff */
[----:B------:R-:W-:Y:S01]  /*42640*/  LOP3.LUT R5, R0, 0xffff, RZ, 0xc0, !PT ;  /* 0x0000ffff00057812 */ /* 0x000fe200078ec0ff */
[----:B------:R-:W2:Y:S04]  /*42650*/  LDL.LU R26, [R1+0x2534] ;  /* 0x00253400011a7983 */ /* 0x000ea80000300800 */
[----:B------:R-:W3:Y:S01]  /*42660*/  LDL R0, [R1+0x1d38] ;  /* 0x001d380001007983 */ /* 0x000ee20000100800 */
[----:B------:R-:W-:-:S04]  /*42670*/  LOP3.LUT R2, R36, 0xffff, RZ, 0xc0, !PT ;  /* 0x0000ffff24027812 */ /* 0x000fc800078ec0ff */
[----:B------:R-:W-:Y:S02]  /*42680*/  PRMT R36, R3, 0x3340, R2 ;  /* 0x0000334003247816 */ /* 0x000fe40000000002 */
[----:B------:R-:W-:Y:S02]  /*42690*/  LOP3.LUT R3, R41, 0xffff, RZ, 0xc0, !PT ;  /* 0x0000ffff29037812 */ /* 0x000fe400078ec0ff */
[----:B------:R-:W-:Y:S02]  /*426a0*/  LOP3.LUT R2, R38, 0xffff, RZ, 0xc0, !PT ;  /* 0x0000ffff26027812 */ /* 0x000fe400078ec0ff */
[----:B------:R-:W-:Y:S02]  /*426b0*/  PRMT R41, R5, 0x3340, R4 ;  /* 0x0000334005297816 */ /* 0x000fe40000000004 */
[----:B------:R-:W-:Y:S02]  /*426c0*/  PRMT R38, R3, 0x3340, R2 ;  /* 0x0000334003267816 */ /* 0x000fe40000000002 */
[----:B------:R-:W-:-:S02]  /*426d0*/  LOP3.LUT R5, R9, 0xffff, RZ, 0xc0, !PT ;  /* 0x0000ffff09057812 */ /* 0x000fc400078ec0ff */
[----:B------:R-:W-:Y:S01]  /*426e0*/  LOP3.LUT R4, R33, 0xffff, RZ, 0xc0, !PT ;  /* 0x0000ffff21047812 */ /* 0x000fe200078ec0ff */
[----:B------:R-:W4:Y:S01]  /*426f0*/  LDL.LU R9, [R1+0x2530] ;  /* 0x0025300001097983 */ /* 0x000f220000300800 */
[----:B------:R-:W-:Y:S02]  /*42700*/  LOP3.LUT R3, R29, 0xffff, RZ, 0xc0, !PT ;  /* 0x0000ffff1d037812 */ /* 0x000fe400078ec0ff */
[----:B------:R-:W-:Y:S01]  /*42710*/  LOP3.LUT R2, R40, 0xffff, RZ, 0xc0, !PT ;  /* 0x0000ffff28027812 */ /* 0x000fe200078ec0ff */
[----:B------:R-:W2:Y:S01]  /*42720*/  LDL.LU R33, [R1+0x252c] ;  /* 0x00252c0001217983 */ /* 0x000ea20000300800 */
[----:B------:R-:W-:Y:S02]  /*42730*/  PRMT R40, R5, 0x3340, R4 ;  /* 0x0000334005287816 */ /* 0x000fe40000000004 */
[----:B------:R-:W-:Y:S01]  /*42740*/  PRMT R6, R3, 0x3340, R2 ;  /* 0x0000334003067816 */ /* 0x000fe20000000002 */
[----:B------:R-:W2:Y:S01]  /*42750*/  LDL.LU R29, [R1+0x2528] ;  /* 0x00252800011d7983 */ /* 0x000ea20000300800 */
[----:B------:R-:W-:-:S02]  /*42760*/  LOP3.LUT R5, R32, 0xffff, RZ, 0xc0, !PT ;  /* 0x0000ffff20057812 */ /* 0x000fc400078ec0ff */
[----:B------:R-:W-:Y:S01]  /*42770*/  LOP3.LUT R4, R35, 0xffff, RZ, 0xc0, !PT ;  /* 0x0000ffff23047812 */ /* 0x000fe200078ec0ff */
[----:B------:R-:W2:Y:S01]  /*42780*/  LDL.LU R32, [R1+0x2524] ;  /* 0x0025240001207983 */ /* 0x000ea20000300800 */
[----:B------:R-:W-:Y:S02]  /*42790*/  LOP3.LUT R3, R34, 0xffff, RZ, 0xc0, !PT ;  /* 0x0000ffff22037812 */ /* 0x000fe400078ec0ff */
[----:B------:R-:W-:Y:S01]  /*427a0*/  LOP3.LUT R2, R37, 0xffff, RZ, 0xc0, !PT ;  /* 0x0000ffff25027812 */ /* 0x000fe200078ec0ff */
[----:B------:R-:W2:Y:S01]  /*427b0*/  LDL.LU R35, [R1+0x2520] ;  /* 0x0025200001237983 */ /* 0x000ea20000300800 */
[----:B------:R-:W-:Y:S02]  /*427c0*/  PRMT R7, R5, 0x3340, R4 ;  /* 0x0000334005077816 */ /* 0x000fe40000000004 */
[----:B------:R-:W-:Y:S01]  /*427d0*/  PRMT R2, R3, 0x3340, R2 ;  /* 0x0000334003027816 */ /* 0x000fe20000000002 */
[----:B------:R-:W2:Y:S01]  /*427e0*/  LDL.LU R34, [R1+0x251c] ;  /* 0x00251c0001227983 */ /* 0x000ea20000300800 */
[----:B------:R-:W-:-:S02]  /*427f0*/  PRMT R4, R39, 0x5410, R36 ;  /* 0x0000541027047816 */ /* 0x000fc40000000024 */
[----:B------:R-:W-:Y:S01]  /*42800*/  PRMT R5, R41, 0x5410, R38 ;  /* 0x0000541029057816 */ /* 0x000fe20000000026 */
[----:B------:R-:W2:Y:S01]  /*42810*/  LDL.LU R37, [R1+0x2518] ;  /* 0x0025180001257983 */ /* 0x000ea20000300800 */
[----:B------:R-:W-:Y:S02]  /*42820*/  PRMT R6, R40, 0x5410, R6 ;  /* 0x0000541028067816 */ /* 0x000fe40000000006 */
[----:B------:R-:W-:Y:S01]  /*42830*/  PRMT R7, R7, 0x5410, R2 ;  /* 0x0000541007077816 */ /* 0x000fe20000000002 */
[----:B------:R-:W2:Y:S01]  /*42840*/  LDL.LU R36, [R1+0x2514] ;  /* 0x0025140001247983 */ /* 0x000ea20000300800 */
[----:B------:R-:W-:Y:S02]  /*42850*/  LOP3.LUT R3, R53, 0xffff, RZ, 0xc0, !PT ;  /* 0x0000ffff35037812 */ /* 0x000fe400078ec0ff */
[----:B------:R-:W-:Y:S01]  /*42860*/  LOP3.LUT R2, R52, 0xffff, RZ, 0xc0, !PT ;  /* 0x0000ffff34027812 */ /* 0x000fe200078ec0ff */
[----:B------:R-:W2:Y:S03]  /*42870*/  LDL.LU R39, [R1+0x2510] ;  /* 0x0025100001277983 */ /* 0x000ea60000300800 */
[----:B------:R-:W-:Y:S01]  /*42880*/  PRMT R53, R3, 0x3340, R2 ;  /* 0x0000334003357816 */ /* 0x000fe20000000002 */
[----:B------:R-:W2:Y:S01]  /*42890*/  LDL.LU R38, [R1+0x250c] ;  /* 0x00250c0001267983 */ /* 0x000ea20000300800 */
[----:B------:R-:W-:-:S02]  /*428a0*/  LOP3.LUT R3, R55, 0xffff, RZ, 0xc0, !PT ;  /* 0x0000ffff37037812 */ /* 0x000fc400078ec0ff */
[----:B------:R-:W-:Y:S01]  /*428b0*/  LOP3.LUT R2, R54, 0xffff, RZ, 0xc0, !PT ;  /* 0x0000ffff36027812 */ /* 0x000fe200078ec0ff */
[----:B------:R-:W2:Y:S03]  /*428c0*/  LDL.LU R41, [R1+0x2508] ;  /* 0x0025080001297983 */ /* 0x000ea60000300800 */
[----:B------:R-:W-:Y:S01]  /*428d0*/  PRMT R55, R3, 0x3340, R2 ;  /* 0x0000334003377816 */ /* 0x000fe20000000002 */
[----:B------:R-:W2:Y:S01]  /*428e0*/  LDL.LU R40, [R1+0x2504] ;  /* 0x0025040001287983 */ /* 0x000ea20000300800 */
[----:B------:R-:W-:Y:S02]  /*428f0*/  LOP3.LUT R3, R24, 0xffff, RZ, 0xc0, !PT ;  /* 0x0000ffff18037812 */ /* 0x000fe400078ec0ff */
[----:B------:R-:W-:Y:S01]  /*42900*/  LOP3.LUT R2, R124, 0xffff, RZ, 0xc0, !PT ;  /* 0x0000ffff7c027812 */ /* 0x000fe200078ec0ff */
[----:B---3--:R0:W-:Y:S02]  /*42910*/  STS.128 [R0+UR4+0x10000], R4 ;  /* 0x0100000400007988 */ /* 0x0081e40008000c04 */
[----:B0-----:R-:W-:-:S02]  /*42920*/  LOP3.LUT R5, R43, 0xffff, RZ, 0xc0, !PT ;  /* 0x0000ffff2b057812 */ /* 0x001fc400078ec0ff */
[----:B------:R-:W-:Y:S01]  /*42930*/  LOP3.LUT R4, R42, 0xffff, RZ, 0xc0, !PT ;  /* 0x0000ffff2a047812 */ /* 0x000fe200078ec0ff */
[----:B------:R-:W3:Y:S03]  /*42940*/  LDL.LU R43, [R1+0x2500] ;  /* 0x00250000012b7983 */ /* 0x000ee60000300800 */
[----:B------:R-:W-:Y:S01]  /*42950*/  PRMT R52, R5, 0x3340, R4 ;  /* 0x0000334005347816 */ /* 0x000fe20000000004 */
[----:B------:R-:W3:Y:S01]  /*42960*/  LDL.LU R42, [R1+0x24fc] ;  /* 0x0024fc00012a7983 */ /* 0x000ee20000300800 */
[----:B------:R-:W-:Y:S02]  /*42970*/  LOP3.LUT R5, R45, 0xffff, RZ, 0xc0, !PT ;  /* 0x0000ffff2d057812 */ /* 0x000fe400078ec0ff */
[----:B------:R-:W-:Y:S01]  /*42980*/  LOP3.LUT R4, R44, 0xffff, RZ, 0xc0, !PT ;  /* 0x0000ffff2c047812 */ /* 0x000fe200078ec0ff */
[----:B------:R-:W3:Y:S03]  /*42990*/  LDL.LU R45, [R1+0x24f8] ;  /* 0x0024f800012d7983 */ /* 0x000ee60000300800 */
[----:B------:R-:W-:Y:S01]  /*429a0*/  PRMT R54, R5, 0x3340, R4 ;  /* 0x0000334005367816 */ /* 0x000fe20000000004 */
[----:B------:R-:W3:Y:S01]  /*429b0*/  LDL.LU R44, [R1+0x24f4] ;  /* 0x0024f400012c7983 */ /* 0x000ee20000300800 */
[----:B------:R-:W-:-:S02]  /*429c0*/  LOP3.LUT R5, R47, 0xffff, RZ, 0xc0, !PT ;  /* 0x0000ffff2f057812 */ /* 0x000fc400078ec0ff */
[----:B------:R-:W-:Y:S01]  /*429d0*/  LOP3.LUT R4, R46, 0xffff, RZ, 0xc0, !PT ;  /* 0x0000ffff2e047812 */ /* 0x000fe200078ec0ff */
[----:B------:R-:W3:Y:S01]  /*429e0*/  LDL.LU R47, [R1+0x24f0] ;  /* 0x0024f000012f7983 */ /* 0x000ee20000300800 */
[----:B------:R-:W-:Y:S02]  /*429f0*/  PRMT R6, R3, 0x3340, R2 ;  /* 0x0000334003067816 */ /* 0x000fe40000000002 */
[----:B------:R-:W-:Y:S01]  /*42a00*/  PRMT R124, R5, 0x3340, R4 ;  /* 0x00003340057c7816 */ /* 0x000fe20000000004 */
[----:B------:R-:W3:Y:S01]  /*42a10*/  LDL.LU R46, [R1+0x24ec] ;  /* 0x0024ec00012e7983 */ /* 0x000ee20000300800 */
[----:B------:R-:W-:Y:S02]  /*42a20*/  LOP3.LUT R3, R51, 0xffff, RZ, 0xc0, !PT ;  /* 0x0000ffff33037812 */ /* 0x000fe400078ec0ff */
[----:B------:R-:W-:Y:S01]  /*42a30*/  LOP3.LUT R5, R49, 0xffff, RZ, 0xc0, !PT ;  /* 0x0000ffff31057812 */ /* 0x000fe200078ec0ff */
[----:B------:R-:W2:Y:S01]  /*42a40*/  LDL R0, [R1+0x1d34] ;  /* 0x001d340001007983 */ /* 0x000ea20000100800 */
[----:B------:R-:W-:-:S02]  /*42a50*/  LOP3.LUT R2, R50, 0xffff, RZ, 0xc0, !PT ;  /* 0x0000ffff32027812 */ /* 0x000fc400078ec0ff */
[----:B------:R-:W-:Y:S01]  /*42a60*/  LOP3.LUT R4, R48, 0xffff, RZ, 0xc0, !PT ;  /* 0x0000ffff30047812 */ /* 0x000fe200078ec0ff */
[----:B------:R-:W3:Y:S01]  /*42a70*/  LDL.LU R24, [R1+0x938] ;  /* 0x0009380001187983 */ /* 0x000ee20000300800 */
[----:B------:R-:W-:-:S03]  /*42a80*/  PRMT R2, R3, 0x3340, R2 ;  /* 0x0000334003027816 */ /* 0x000fc60000000002 */
[----:B------:R-:W2:Y:S04]  /*42a90*/  LDL.LU R49, [R1+0x24e8] ;  /* 0x0024e80001317983 */ /* 0x000ea80000300800 */
[----:B------:R-:W2:Y:S04]  /*42aa0*/  LDL.LU R48, [R1+0x24e4] ;  /* 0x0024e40001307983 */ /* 0x000ea80000300800 */
[----:B------:R-:W2:Y:S04]  /*42ab0*/  LDL.LU R51, [R1+0x24e0] ;  /* 0x0024e00001337983 */ /* 0x000ea80000300800 */
[----:B------:R-:W2:Y:S04]  /*42ac0*/  LDL.LU R50, [R1+0x24dc] ;  /* 0x0024dc0001327983 */ /* 0x000ea80000300800 */
[----:B------:R-:W2:Y:S01]  /*42ad0*/  LDL R3, [R1+0x934] ;  /* 0x0009340001037983 */ /* 0x000ea20000100800 */
[----:B------:R-:W-:-:S02]  /*42ae0*/  PRMT R7, R5, 0x3340, R4 ;  /* 0x0000334005077816 */ /* 0x000fc40000000004 */
[----:B----4-:R-:W-:Y:S02]  /*42af0*/  PRMT R9, RZ, 0x7610, R9 ;  /* 0x00007610ff097816 */ /* 0x010fe40000000009 */
[----:B------:R-:W-:Y:S02]  /*42b00*/  PRMT R7, R7, 0x5410, R2 ;  /* 0x0000541007077816 */ /* 0x000fe40000000002 */
[----:B------:R-:W-:Y:S02]  /*42b10*/  PRMT R6, R124, 0x5410, R6 ;  /* 0x000054107c067816 */ /* 0x000fe40000000006 */
[----:B------:R-:W0:Y:S01]  /*42b20*/  S2R R124, SR_TID.X ;  /* 0x00000000007c7919 */ /* 0x000e220000002100 */
[----:B------:R-:W-:Y:S02]  /*42b30*/  PRMT R4, R52, 0x5410, R53 ;  /* 0x0000541034047816 */ /* 0x000fe40000000035 */
[----:B------:R-:W-:Y:S01]  /*42b40*/  PRMT R5, R54, 0x5410, R55 ;  /* 0x0000541036057816 */ /* 0x000fe20000000037 */
[----:B------:R-:W4:Y:S04]  /*42b50*/  LDL.LU R53, [R1+0x24d8] ;  /* 0x0024d80001357983 */ /* 0x000f280000300800 */
[----:B------:R-:W4:Y:S04]  /*42b60*/  LDL.LU R52, [R1+0x24d4] ;  /* 0x0024d40001347983 */ /* 0x000f280000300800 */
[----:B------:R-:W4:Y:S04]  /*42b70*/  LDL.LU R55, [R1+0x24d0] ;  /* 0x0024d00001377983 */ /* 0x000f280000300800 */
[----:B------:R-:W4:Y:S01]  /*42b80*/  LDL.LU R54, [R1+0x24cc] ;  /* 0x0024cc0001367983 */ /* 0x000f220000300800 */
[----:B---3--:R-:W-:-:S05]  /*42b90*/  @!P0 IMAD.MOV.U32 R2, RZ, RZ, R24 ;  /* 0x000000ffff028224 */ /* 0x008fca00078e0018 */
[----:B--2---:R1:W2:Y:S04]  /*42ba0*/  @!P0 LDG.E.U8 R9, desc[UR6][R2.64] ;  /* 0x0000000602098981 */ /* 0x0042a8000c1e1100 */
[----:B------:R0:W-:Y:S02]  /*42bb0*/  STS.128 [R0+UR4+0x10000], R4 ;  /* 0x0100000400007988 */ /* 0x0001e40008000c04 */
[----:B0-----:R-:W-:-:S05]  /*42bc0*/  LOP3.LUT R0, R124, 0x7f, RZ, 0xc0, !PT ;  /* 0x0000007f7c007812 */ /* 0x001fca00078ec0ff */
[----:B------:R0:W-:Y:S04]  /*42bd0*/  STS.U8 [R0+UR4], R57 ;  /* 0x0000003900007988 */ /* 0x0001e80008000004 */
[----:B------:R3:W-:Y:S04]  /*42be0*/  STS.U8 [R0+UR4+0x400], R56 ;  /* 0x0004003800007988 */ /* 0x0007e80008000004 */
        /* <DEDUP_REMOVED lines=49> */
[----:B------:R4:W-:Y:S01]  /*42f00*/  STS.U8 [R0+UR4+0xcc00], R106 ;  /* 0x00cc006a00007988 */ /* 0x0009e20008000004 */
[----:B------:R-:W-:-:S03]  /*42f10*/  LOP3.LUT R124, R124, 0x7f, RZ, 0xc0, !PT ;  /* 0x0000007f7c7c7812 */ /* 0x000fc600078ec0ff */
[----:B------:R4:W-:Y:S04]  /*42f20*/  STS.U8 [R0+UR4+0xd000], R109 ;  /* 0x00d0006d00007988 */ /* 0x0009e80008000004 */
[----:B------:R4:W-:Y:S04]  /*42f30*/  STS.U8 [R0+UR4+0xd400], R108 ;  /* 0x00d4006c00007988 */ /* 0x0009e80008000004 */
[----:B------:R4:W-:Y:S04]  /*42f40*/  STS.U8 [R0+UR4+0xd800], R111 ;  /* 0x00d8006f00007988 */ /* 0x0009e80008000004 */
[----:B------:R4:W-:Y:S01]  /*42f50*/  STS.U8 [R0+UR4+0xdc00], R110 ;  /* 0x00dc006e00007988 */ /* 0x0009e20008000004 */
[----:B-1----:R-:W-:-:S03]  /*42f60*/  LOP3.LUT R3, R124, 0x10, RZ, 0x3c, !PT ;  /* 0x000000107c037812 */ /* 0x002fc600078e3cff */
        /* <DEDUP_REMOVED lines=12> */
[----:B------:R-:W-:Y:S04]  /*43030*/  STS.U8 [R3+UR4+0x1080], R150 ;  /* 0x0010809603007988 */ /* 0x000fe80008000004 */
        /* <DEDUP_REMOVED lines=49> */
[----:B--2---:R-:W-:Y:S04]  /*43350*/  STL [R1+0x21dc], R9 ;  /* 0x0021dc0901007387 */ /* 0x004fe80000100800 */
[----:B------:R-:W-:Y:S04]  /*43360*/  STS.U8 [R3+UR4+0xd880], R220 ;  /* 0x00d880dc03007988 */ /* 0x000fe80008000004 */
[----:B0-----:R-:W2:Y:S04]  /*43370*/  LDL.LU R57, [R1+0x24c8] ;  /* 0x0024c80001397983 */ /* 0x001ea80000300800 */
[----:B------:R-:W-:Y:S01]  /*43380*/  STS.U8 [R3+UR4+0xdc80], R219 ;  /* 0x00dc80db03007988 */ /* 0x000fe20008000004 */
[----:B------:R-:W-:-:S03]  /*43390*/  LOP3.LUT R2, R124, 0x20, RZ, 0x3c, !PT ;  /* 0x000000207c027812 */ /* 0x000fc600078e3cff */
[----:B---3--:R-:W3:Y:S04]  /*433a0*/  LDL.LU R56, [R1+0x24c4] ;  /* 0x0024c40001387983 */ /* 0x008ee80000300800 */
[----:B------:R-:W-:Y:S04]  /*433b0*/  STS.U8 [R3+UR4+0xe080], R218 ;  /* 0x00e080da03007988 */ /* 0x000fe80008000004 */
[----:B----4-:R-:W4:Y:S04]  /*433c0*/  LDL.LU R59, [R1+0x24c0] ;  /* 0x0024c000013b7983 */ /* 0x010f280000300800 */
[----:B------:R-:W-:Y:S04]  /*433d0*/  STS.U8 [R3+UR4+0xe480], R217 ;  /* 0x00e480d903007988 */ /* 0x000fe80008000004 */
[----:B------:R-:W2:Y:S04]  /*433e0*/  LDL.LU R58, [R1+0x24bc] ;  /* 0x0024bc00013a7983 */ /* 0x000ea80000300800 */
[----:B------:R-:W-:Y:S04]  /*433f0*/  STS.U8 [R3+UR4+0xe880], R216 ;  /* 0x00e880d803007988 */ /* 0x000fe80008000004 */
[----:B------:R-:W3:Y:S04]  /*43400*/  LDL.LU R61, [R1+0x24b8] ;  /* 0x0024b800013d7983 */ /* 0x000ee80000300800 */
[----:B------:R-:W-:Y:S04]  /*43410*/  STS.U8 [R3+UR4+0xec80], R215 ;  /* 0x00ec80d703007988 */ /* 0x000fe80008000004 */
[----:B------:R-:W4:Y:S04]  /*43420*/  LDL.LU R60, [R1+0x24b4] ;  /* 0x0024b400013c7983 */ /* 0x000f280000300800 */
[----:B------:R-:W-:Y:S04]  /*43430*/  STS.U8 [R3+UR4+0xf080], R214 ;  /* 0x00f080d603007988 */ /* 0x000fe80008000004 */
[----:B------:R-:W2:Y:S04]  /*43440*/  LDL.LU R63, [R1+0x24b0] ;  /* 0x0024b000013f7983 */ /* 0x000ea80000300800 */
[----:B------:R-:W-:Y:S04]  /*43450*/  STS.U8 [R3+UR4+0xf480], R213 ;  /* 0x00f480d503007988 */ /* 0x000fe80008000004 */
[----:B------:R-:W3:Y:S04]  /*43460*/  LDL.LU R62, [R1+0x24ac] ;  /* 0x0024ac00013e7983 */ /* 0x000ee80000300800 */
[----:B------:R-:W-:Y:S04]  /*43470*/  STS.U8 [R3+UR4+0xf880], R212 ;  /* 0x00f880d403007988 */ /* 0x000fe80008000004 */
[----:B------:R-:W4:Y:S04]  /*43480*/  LDL.LU R65, [R1+0x24a8] ;  /* 0x0024a80001417983 */ /* 0x000f280000300800 */
[----:B------:R0:W-:Y:S04]  /*43490*/  STS.U8 [R3+UR4+0xfc80], R207 ;  /* 0x00fc80cf03007988 */ /* 0x0001e80008000004 */
        /* <DEDUP_REMOVED lines=94> */
[----:B-1----:R-:W4:Y:S04]  /*43a80*/  LDL.LU R113, [R1+0x23e8] ;  /* 0x0023e80001717983 */ /* 0x002f280000300800 */
        /* <DEDUP_REMOVED lines=23> */
[----:B------:R-:W-:Y:S04]  /*43c00*/  STS.U8 [R2+UR4+0xed00], R22 ;  /* 0x00ed001602007988 */ /* 0x000fe80008000004 */
[----:B------:R-:W-:Y:S04]  /*43c10*/  STS.U8 [R2+UR4+0xf100], R21 ;  /* 0x00f1001502007988 */ /* 0x000fe80008000004 */
[----:B------:R-:W-:Y:S04]  /*43c20*/  STS.U8 [R2+UR4+0xf500], R20 ;  /* 0x00f5001402007988 */ /* 0x000fe80008000004 */
[----:B------:R-:W-:Y:S04]  /*43c30*/  STS.U8 [R2+UR4+0xf900], R19 ;  /* 0x00f9001302007988 */ /* 0x000fe80008000004 */
[----:B------:R1:W-:Y:S04]  /*43c40*/  STS.U8 [R2+UR4+0xfd00], R14 ;  /* 0x00fd000e02007988 */ /* 0x0003e80008000004 */
[----:B0-----:R-:W4:Y:S04]  /*43c50*/  LDL R3, [R1+0x1118] ;  /* 0x0011180001037983 */ /* 0x001f280000100800 */
[----:B-1----:R-:W4:Y:S04]  /*43c60*/  LDL R2, [R1+0x1d1c] ;  /* 0x001d1c0001027983 */ /* 0x002f280000100800 */
[----:B------:R-:W2:Y:S04]  /*43c70*/  LDL.LU R125, [R1+0x185c] ;  /* 0x00185c00017d7983 */ /* 0x000ea80000300800 */
[----:B------:R-:W2:Y:S04]  /*43c80*/  LDL.LU R126, [R1+0x1830] ;  /* 0x00183000017e7983 */ /* 0x000ea80000300800 */
[----:B------:R-:W2:Y:S04]  /*43c90*/  LDL.LU R127, [R1+0x1854] ;  /* 0x00185400017f7983 */ /* 0x000ea80000300800 */
[----:B------:R-:W2:Y:S01]  /*43ca0*/  LDL.LU R128, [R1+0x1828] ;  /* 0x0018280001807983 */ /* 0x000ea20000300800 */
[----:B------:R-:W-:-:S03]  /*43cb0*/  LOP3.LUT R124, R0, 0x30, RZ, 0x3c, !PT ;  /* 0x00000030007c7812 */ /* 0x000fc600078e3cff */
        /* <DEDUP_REMOVED lines=8> */
[----:B------:R-:W2:Y:S01]  /*43d40*/  LDL.LU R143, [R1+0x1814] ;  /* 0x00181400018f7983 */ /* 0x000ea20000300800 */
[----:B---3--:R-:W-:-:S03]  /*43d50*/  PRMT R122, RZ, 0x7610, R122 ;  /* 0x00007610ff7a7816 */ /* 0x008fc6000000007a */
[----:B------:R-:W-:Y:S04]  /*43d60*/  STS.U8 [R124+UR4+0x180], R18 ;  /* 0x000180127c007988 */ /* 0x000fe80008000004 */
[----:B------:R-:W3:Y:S04]  /*43d70*/  LDL.LU R144, [R1+0x17e8] ;  /* 0x0017e80001907983 */ /* 0x000ee80000300800 */
[----:B----4-:R-:W4:Y:S04]  /*43d80*/  @!P0 LDG.E.U8 R122, desc[UR6][R2.64] ;  /* 0x00000006027a8981 */ /* 0x010f28000c1e1100 */
[----:B------:R-:W-:Y:S04]  /*43d90*/  STS.U8 [R124+UR4+0x580], R17 ;  /* 0x000580117c007988 */ /* 0x000fe80008000004 */
[----:B------:R-:W3:Y:S04]  /*43da0*/  LDL.LU R145, [R1+0x180c] ;  /* 0x00180c0001917983 */ /* 0x000ee80000300800 */
        /* <DEDUP_REMOVED lines=8> */
[----:B------:R0:W-:Y:S04]  /*43e30*/  STS.U8 [R124+UR4+0x1980], R11 ;  /* 0x0019800b7c007988 */ /* 0x0001e80008000004 */
[----:B0-----:R-:W2:Y:S04]  /*43e40*/  LDL.LU R124, [R1+0x23b8] ;  /* 0x0023b800017c7983 */ /* 0x001ea80000300800 */
[----:B----4-:R0:W-:Y:S04]  /*43e50*/  STL [R1+0x924], R122 ;  /* 0x0009247a01007387 */ /* 0x0101e80000100800 */
[----:B0-----:R-:W4:Y:S04]  /*43e60*/  LDL.LU R122, [R1+0x23b4] ;  /* 0x0023b400017a7983 */ /* 0x001f280000300800 */
[----:B------:R-:W3:Y:S04]  /*43e70*/  LDL R2, [R1+0x1114] ;  /* 0x0011140001027983 */ /* 0x000ee80000100800 */
[----:B------:R-:W3:Y:S01]  /*43e80*/  LDL R3, [R1+0x1d18] ;  /* 0x001d180001037983 */ /* 0x000ee20000100800 */
[----:B--2---:R-:W-:-:S02]  /*43e90*/  PRMT R124, RZ, 0x7610, R124 ;  /* 0x00007610ff7c7816 */ /* 0x004fc4000000007c */
[----:B---3--:R-:W-:-:S04]  /*43ea0*/  @!P0 LOP3.LUT R3, R3, R2, RZ, 0x3c, !PT ;  /* 0x0000000203038212 */ /* 0x008fc800078e3cff */
[----:B------:R-:W-:-:S04]  /*43eb0*/  @!P0 LOP3.LUT R2, R3, R2, RZ, 0x3c, !PT ;  /* 0x0000000203028212 */ /* 0x000fc800078e3cff */
[----:B------:R-:W-:-:S05]  /*43ec0*/  @!P0 LOP3.LUT R3, R3, R2, RZ, 0x3c, !PT ;  /* 0x0000000203038212 */ /* 0x000fca00078e3cff */
[----:B------:R-:W2:Y:S04]  /*43ed0*/  @!P0 LDG.E.U8 R124, desc[UR6][R2.64] ;  /* 0x00000006027c8981 */ /* 0x000ea8000c1e1100 */
[----:B--2---:R0:W-:Y:S04]  /*43ee0*/  STL [R1+0x920], R124 ;  /* 0x0009207c01007387 */ /* 0x0041e80000100800 */
[----:B0-----:R-:W2:Y:S04]  /*43ef0*/  LDL.LU R124, [R1+0x23b0] ;  /* 0x0023b000017c7983 */ /* 0x001ea80000300800 */
[----:B------:R-:W3:Y:S04]  /*43f00*/  LDL R2, [R1+0x1110] ;  /* 0x0011100001027983 */ /* 0x000ee80000100800 */
[----:B------:R-:W3:Y:S01]  /*43f10*/  LDL R3, [R1+0x1d14] ;  /* 0x001d140001037983 */ /* 0x000ee20000100800 */
[----:B----4-:R-:W-:-:S02]  /*43f20*/  PRMT R122, RZ, 0x7610, R122 ;  /* 0x00007610ff7a7816 */ /* 0x010fc4000000007a */
[----:B---3--:R-:W-:-:S04]  /*43f30*/  @!P0 LOP3.LUT R3, R3, R2, RZ, 0x3c, !PT ;  /* 0x0000000203038212 */ /* 0x008fc800078e3cff */
[----:B------:R-:W-:-:S04]  /*43f40*/  @!P0 LOP3.LUT R2, R3, R2, RZ, 0x3c, !PT ;  /* 0x0000000203028212 */ /* 0x000fc800078e3cff */
[----:B------:R-:W-:-:S05]  /*43f50*/  @!P0 LOP3.LUT R3, R3, R2, RZ, 0x3c, !PT ;  /* 0x0000000203038212 */ /* 0x000fca00078e3cff */
[----:B------:R-:W3:Y:S04]  /*43f60*/  @!P0 LDG.E.U8 R122, desc[UR6][R2.64] ;  /* 0x00000006027a8981 */ /* 0x000ee8000c1e1100 */
[----:B---3--:R0:W-:Y:S04]  /*43f70*/  STL [R1+0x91c], R122 ;  /* 0x00091c7a01007387 */ /* 0x0081e80000100800 */
[----:B0-----:R-:W3:Y:S04]  /*43f80*/  LDL.LU R122, [R1+0x23ac] ;  /* 0x0023ac00017a7983 */ /* 0x001ee80000300800 */
[----:B------:R-:W4:Y:S04]  /*43f90*/  LDL R2, [R1+0x1d0c] ;  /* 0x001d0c0001027983 */ /* 0x000f280000100800 */
[----:B------:R-:W4:Y:S01]  /*43fa0*/  LDL R3, [R1+0x1d10] ;  /* 0x001d100001037983 */ /* 0x000f220000100800 */
[----:B--2---:R-:W-:-:S02]  /*43fb0*/  PRMT R124, RZ, 0x7610, R124 ;  /* 0x00007610ff7c7816 */ /* 0x004fc4000000007c */
[----:B----4-:R-:W-:-:S04]  /*43fc0*/  @!P0 LOP3.LUT R3, R3, R2, RZ, 0x3c, !PT ;  /* 0x0000000203038212 */ /* 0x010fc800078e3cff */
[----:B------:R-:W-:-:S04]  /*43fd0*/  @!P0 LOP3.LUT R2, R3, R2, RZ, 0x3c, !PT ;  /* 0x0000000203028212 */ /* 0x000fc800078e3cff */
[----:B------:R-:W-:-:S05]  /*43fe0*/  @!P0 LOP3.LUT R3, R3, R2, RZ, 0x3c, !PT ;  /* 0x0000000203038212 */ /* 0x000fca00078e3cff */
[----:B------:R-:W2:Y:S04]  /*43ff0*/  @!P0 LDG.E.U8 R124, desc[UR6][R2.64] ;  /* 0x00000006027c8981 */ /* 0x000ea8000c1e1100 */
[----:B--2---:R0:W-:Y:S04]  /*44000*/  STL [R1+0x918], R124 ;  /* 0x0009187c01007387 */ /* 0x0041e80000100800 */
[----:B0-----:R-:W2:Y:S04]  /*44010*/  LDL.LU R124, [R1+0x23a8] ;  /* 0x0023a800017c7983 */ /* 0x001ea80000300800 */
[----:B------:R-:W4:Y:S04]  /*44020*/  LDL R2, [R1+0x1ce4] ;  /* 0x001ce40001027983 */ /* 0x000f280000100800 */
[----:B------:R-:W4:Y:S01]  /*44030*/  LDL R3, [R1+0x1ce8] ;  /* 0x001ce80001037983 */ /* 0x000f220000100800 */
[----:B---3--:R-:W-:-:S02]  /*44040*/  PRMT R122, RZ, 0x7610, R122 ;  /* 0x00007610ff7a7816 */ /* 0x008fc4000000007a */
[----:B----4-:R-:W-:-:S04]  /*44050*/  @!P0 LOP3.LUT R3, R3, R2, RZ, 0x3c, !PT ;  /* 0x0000000203038212 */ /* 0x010fc800078e3cff */
        /* <DEDUP_REMOVED lines=61> */
[----:B------:R-:W-:-:S02]  /*44430*/  PRMT R123, RZ, 0x7610, R123 ;  /* 0x00007610ff7b7816 */ /* 0x000fc4000000007b */
[----:B----4-:R-:W-:-:S04]  /*44440*/  @!P0 LOP3.LUT R3, R3, R2, RZ, 0x3c, !PT ;  /* 0x0000000203038212 */ /* 0x010fc800078e3cff */
[----:B------:R-:W-:-:S04]  /*44450*/  @!P0 LOP3.LUT R2, R3, R2, RZ, 0x3c, !PT ;  /* 0x0000000203028212 */ /* 0x000fc800078e3cff */
[----:B------:R-:W-:-:S05]  /*44460*/  @!P0 LOP3.LUT R3, R3, R2, RZ, 0x3c, !PT ;  /* 0x0000000203038212 */ /* 0x000fca00078e3cff */
[----:B------:R-:W4:Y:S04]  /*44470*/  @!P0 LDG.E.U8 R123, desc[UR6][R2.64] ;  /* 0x00000006027b8981 */ /* 0x000f28000c1e1100 */
[----:B----4-:R0:W-:Y:S04]  /*44480*/  STL [R1+0x8f8], R123 ;  /* 0x0008f87b01007387 */ /* 0x0101e80000100800 */
        /* <DEDUP_REMOVED lines=9> */
[----:B0-----:R-:W4:Y:S04]  /*44520*/  LDL.LU R120, [R1+0x2384] ;  /* 0x0023840001787983 */ /* 0x001f280000300800 */
[----:B------:R-:W2:Y:S04]  /*44530*/  LDL R2, [R1+0x1c5c] ;  /* 0x001c5c0001027983 */ /* 0x000ea80000100800 */
[----:B------:R-:W2:Y:S01]  /*44540*/  LDL R3, [R1+0x1c60] ;  /* 0x001c600001037983 */ /* 0x000ea20000100800 */
[----:B------:R-:W-:-:S02]  /*44550*/  PRMT R121, RZ, 0x7610, R121 ;  /* 0x00007610ff797816 */ /* 0x000fc40000000079 */
[----:B--2---:R-:W-:-:S04]  /*44560*/  @!P0 LOP3.LUT R3, R3, R2, RZ, 0x3c, !PT ;  /* 0x0000000203038212 */ /* 0x004fc800078e3cff */
[----:B------:R-:W-:-:S04]  /*44570*/  @!P0 LOP3.LUT R2, R3, R2, RZ, 0x3c, !PT ;  /* 0x0000000203028212 */ /* 0x000fc800078e3cff */
[----:B------:R-:W-:-:S05]  /*44580*/  @!P0 LOP3.LUT R3, R3, R2, RZ, 0x3c, !PT ;  /* 0x0000000203038212 */ /* 0x000fca00078e3cff */
[----:B------:R-:W2:Y:S04]  /*44590*/  @!P0 LDG.E.U8 R121, desc[UR6][R2.64] ;  /* 0x0000000602798981 */ /* 0x000ea8000c1e1100 */
[----:B--2---:R0:W-:Y:S04]  /*445a0*/  STL [R1+0x8f0], R121 ;  /* 0x0008f07901007387 */ /* 0x0041e80000100800 */
        /* <DEDUP_REMOVED lines=9> */
[----:B0-----:R-:W2:Y:S04]  /*44640*/  LDL.LU R118, [R1+0x237c] ;  /* 0x00237c0001767983 */ /* 0x001ea80000300800 */
[----:B------:R-:W3:Y:S04]  /*44650*/  LDL R2, [R1+0x1c4c] ;  /* 0x001c4c0001027983 */ /* 0x000ee80000100800 */
[----:B------:R-:W3:Y:S01]  /*44660*/  LDL R3, [R1+0x1c50] ;  /* 0x001c500001037983 */ /* 0x000ee20000100800 */
[----:B------:R-:W-:-:S02]  /*44670*/  PRMT R119, RZ, 0x7610, R119 ;  /* 0x00007610ff777816 */ /* 0x000fc40000000077 */
[----:B---3--:R-:W-:-:S04]  /*44680*/  @!P0 LOP3.LUT R3, R3, R2, RZ, 0x3c, !PT ;  /* 0x0000000203038212 */ /* 0x008fc800078e3cff */
[----:B------:R-:W-:-:S04]  /*44690*/  @!P0 LOP3.LUT R2, R3, R2, RZ, 0x3c, !PT ;  /* 0x0000000203028212 */ /* 0x000fc800078e3cff */
[----:B------:R-:W-:-:S05]  /*446a0*/  @!P0 LOP3.LUT R3, R3, R2, RZ, 0x3c, !PT ;  /* 0x0000000203038212 */ /* 0x000fca00078e3cff */
[----:B------:R-:W3:Y:S04]  /*446b0*/  @!P0 LDG.E.U8 R119, desc[UR6][R2.64] ;  /* 0x0000000602778981 */ /* 0x000ee8000c1e1100 */
[----:B---3--:R0:W-:Y:S04]  /*446c0*/  STL [R1+0x8e8], R119 ;  /* 0x0008e87701007387 */ /* 0x0081e80000100800 */
        /* <DEDUP_REMOVED lines=169> */
[----:B------:R0:W3:Y:S04]  /*45160*/  @!P0 LDG.E.U8 R29, desc[UR6][R2.64] ;  /* 0x00000006021d8981 */ /* 0x0000e8000c1e1100 */
[----:B------:R-:W0:Y:S04]  /*45170*/  LDL R2, [R1+0x1b1c] ;  /* 0x001b1c0001027983 */ /* 0x000e280000100800 */
[----:B------:R-:W0:Y:S01]  /*45180*/  LDL R3, [R1+0x1b20] ;  /* 0x001b200001037983 */ /* 0x000e220000100800 */
[----:B------:R-:W-:Y:S02]  /*45190*/  PRMT R98, RZ, 0x7610, R98 ;  /* 0x00007610ff627816 */ /* 0x000fe40000000062 */
[----:B0-----:R-:W-:-:S04]  /*451a0*/  @!P0 LOP3.LUT R3, R3, R2, RZ, 0x3c, !PT ;  /* 0x0000000203038212 */ /* 0x001fc800078e3cff */
[----:B------:R-:W-:-:S04]  /*451b0*/  @!P0 LOP3.LUT R2, R3, R2, RZ, 0x3c, !PT ;  /* 0x0000000203028212 */ /* 0x000fc800078e3cff */
[----:B------:R-:W-:-:S05]  /*451c0*/  @!P0 LOP3.LUT R3, R3, R2, RZ, 0x3c, !PT ;  /* 0x0000000203038212 */ /* 0x000fca00078e3cff */
[----:B------:R-:W4:Y:S04]  /*451d0*/  @!P0 LDG.E.U8 R98, desc[UR6][R2.64] ;  /* 0x0000000602628981 */ /* 0x000f28000c1e1100 */
[----:B---3--:R0:W-:Y:S04]  /*451e0*/  STL [R1+0x89c], R29 ;  /* 0x00089c1d01007387 */ /* 0x0081e80000100800 */
[----:B0-----:R-:W3:Y:S04]  /*451f0*/  LDL.LU R29, [R1+0x1ae0] ;  /* 0x001ae000011d7983 */ /* 0x001ee80000300800 */
        /* <DEDUP_REMOVED lines=35> */
[----:B------:R-:W3:Y:S01]  /*45430*/  @!P0 LDG.E.U8 R94, desc[UR6][R2.64] ;  /* 0x00000006025e8981 */ /* 0x000ee2000c1e1100 */
[----:B------:R-:W-:-:S03]  /*45440*/  PRMT R95, RZ, 0x7610, R95 ;  /* 0x00007610ff5f7816 */ /* 0x000fc6000000005f */
[----:B---3--:R0:W-:Y:S04]  /*45450*/  STL [R1+0x888], R94 ;  /* 0x0008885e01007387 */ /* 0x0081e80000100800 */
[----:B0-----:R-:W3:Y:S04]  /*45460*/  LDL.LU R94, [R1+0x231c] ;  /* 0x00231c00015e7983 */ /* 0x001ee80000300800 */
[----:B------:R-:W4:Y:S01]  /*45470*/  LDL R3, [R1+0x1adc] ;  /* 0x001adc0001037983 */ /* 0x000f220000100800 */
[----:B------:R-:W-:-:S05]  /*45480*/  @!P0 IMAD.MOV.U32 R2, RZ, RZ, R29 ;  /* 0x000000ffff028224 */ /* 0x000fca00078e001d */
[----:B----4-:R-:W4:Y:S04]  /*45490*/  @!P0 LDG.E.U8 R95, desc[UR6][R2.64] ;  /* 0x00000006025f8981 */ /* 0x010f28000c1e1100 */
        /* <DEDUP_REMOVED lines=443> */
[----:B------:R-:W2:Y:S01]  /*47050*/  LDL R3, [R1+0x1860] ;  /* 0x0018600001037983 */ /* 0x000ea20000100800 */
[----:B------:R-:W-:Y:S01]  /*47060*/  PRMT R45, RZ, 0x7610, R45 ;  /* 0x00007610ff2d7816 */ /* 0x000fe2000000002d */
[----:B--2---:R-:W-:-:S02]  /*47070*/  @!P0 IMAD.MOV.U32 R2, RZ, RZ, R3 ;  /* 0x000000ffff028224 */ /* 0x004fc400078e0003 */
[----:B------:R-:W-:-:S05]  /*47080*/  @!P0 IMAD.MOV.U32 R3, RZ, RZ, R125 ;  /* 0x000000ffff038224 */ /* 0x000fca00078e007d */
[----:B------:R-:W2:Y:S04]  /*47090*/  @!P0 LDG.E.U8 R45, desc[UR6][R2.64] ;  /* 0x00000006022d8981 */ /* 0x000ea8000c1e1100 */
[----:B--2---:R0:W-:Y:S04]  /*470a0*/  STL [R1+0x7bc], R45 ;  /* 0x0007bc2d01007387 */ /* 0x0041e80000100800 */
[----:B0-----:R-:W4:Y:S04]  /*470b0*/  LDL.LU R45, [R1+0x2250] ;  /* 0x00225000012d7983 */ /* 0x001f280000300800 */
[----:B------:R-:W2:Y:S01]  /*470c0*/  LDL R3, [R1+0x1858] ;  /* 0x0018580001037983 */ /* 0x000ea20000100800 */
[----:B------:R-:W-:Y:S01]  /*470d0*/  PRMT R42, RZ, 0x7610, R42 ;  /* 0x00007610ff2a7816 */ /* 0x000fe2000000002a */
[----:B--2---:R-:W-:-:S02]  /*470e0*/  @!P0 IMAD.MOV.U32 R2, RZ, RZ, R3 ;  /* 0x000000ffff028224 */ /* 0x004fc400078e0003 */
[----:B------:R-:W-:-:S05]  /*470f0*/  @!P0 IMAD.MOV.U32 R3, RZ, RZ, R127 ;  /* 0x000000ffff038224 */ /* 0x000fca00078e007f */
[----:B------:R-:W2:Y:S04]  /*47100*/  @!P0 LDG.E.U8 R42, desc[UR6][R2.64] ;  /* 0x00000006022a8981 */ /* 0x000ea8000c1e1100 */
[----:B--2---:R0:W-:Y:S04]  /*47110*/  STL [R1+0x7b8], R42 ;  /* 0x0007b82a01007387 */ /* 0x0041e80000100800 */
[----:B0-----:R-:W2:Y:S04]  /*47120*/  LDL.LU R42, [R1+0x224c] ;  /* 0x00224c00012a7983 */ /* 0x001ea80000300800 */
[----:B------:R-:W3:Y:S01]  /*47130*/  LDL R3, [R1+0x1850] ;  /* 0x0018500001037983 */ /* 0x000ee20000100800 */
[----:B------:R-:W-:-:S02]  /*47140*/  PRMT R43, RZ, 0x7610, R43 ;  /* 0x00007610ff2b7816 */ /* 0x000fc4000000002b */
[----:B------:R-:W-:Y:S02]  /*47150*/  PRMT R40, RZ, 0x7610, R40 ;  /* 0x00007610ff287816 */ /* 0x000fe40000000028 */
[----:B------:R-:W-:Y:S02]  /*47160*/  PRMT R41, RZ, 0x7610, R41 ;  /* 0x00007610ff297816 */ /* 0x000fe40000000029 */
[----:B------:R-:W-:Y:S02]  /*47170*/  PRMT R38, RZ, 0x7610, R38 ;  /* 0x00007610ff267816 */ /* 0x000fe40000000026 */
[----:B------:R-:W-:Y:S02]  /*47180*/  PRMT R39, RZ, 0x7610, R39 ;  /* 0x00007610ff277816 */ /* 0x000fe40000000027 */
[----:B------:R-:W-:Y:S01]  /*47190*/  PRMT R36, RZ, 0x7610, R36 ;  /* 0x00007610ff247816 */ /* 0x000fe20000000024 */
[----:B---3--:R-:W-:Y:S02]  /*471a0*/  @!P0 IMAD.MOV.U32 R2, RZ, RZ, R3 ;  /* 0x000000ffff028224 */ /* 0x008fe400078e0003 */
[----:B------:R-:W-:-:S05]  /*471b0*/  @!P0 IMAD.MOV.U32 R3, RZ, RZ, R129 ;  /* 0x000000ffff038224 */ /* 0x000fca00078e0081 */
[----:B------:R0:W3:Y:S02]  /*471c0*/  @!P0 LDG.E.U8 R43, desc[UR6][R2.64] ;  /* 0x00000006022b8981 */ /* 0x0000e4000c1e1100 */
[----:B0-----:R-:W-:Y:S02]  /*471d0*/  @!P0 IMAD.MOV.U32 R2, RZ, RZ, R126 ;  /* 0x000000ffff028224 */ /* 0x001fe400078e007e */
[----:B------:R-:W-:-:S05]  /*471e0*/  @!P0 IMAD.MOV.U32 R3, RZ, RZ, R137 ;  /* 0x000000ffff038224 */ /* 0x000fca00078e0089 */
[----:B------:R0:W4:Y:S02]  /*471f0*/  @!P0 LDG.E.U8 R40, desc[UR6][R2.64] ;  /* 0x0000000602288981 */ /* 0x000124000c1e1100 */
[----:B0-----:R-:W-:Y:S02]  /*47200*/  @!P0 IMAD.MOV.U32 R2, RZ, RZ, R128 ;  /* 0x000000ffff028224 */ /* 0x001fe400078e0080 */
[----:B------:R-:W-:-:S05]  /*47210*/  @!P0 IMAD.MOV.U32 R3, RZ, RZ, R139 ;  /* 0x000000ffff038224 */ /* 0x000fca00078e008b */
[----:B------:R0:W2:Y:S02]  /*47220*/  @!P0 LDG.E.U8 R41, desc[UR6][R2.64] ;  /* 0x0000000602298981 */ /* 0x0000a4000c1e1100 */
        /* <DEDUP_REMOVED lines=8> */
[----:B------:R-:W2:Y:S04]  /*472b0*/  @!P0 LDG.E.U8 R36, desc[UR6][R2.64] ;  /* 0x0000000602248981 */ /* 0x000ea8000c1e1100 */
[----:B---3--:R0:W-:Y:S04]  /*472c0*/  STL [R1+0x7b4], R43 ;  /* 0x0007b42b01007387 */ /* 0x0081e80000100800 */
[----:B0-----:R-:W3:Y:S04]  /*472d0*/  LDL.LU R43, [R1+0x2248] ;  /* 0x00224800012b7983 */ /* 0x001ee80000300800 */
[----:B----4-:R0:W-:Y:S04]  /*472e0*/  STL [R1+0x7b0], R40 ;  /* 0x0007b02801007387 */ /* 0x0101e80000100800 */
[----:B0-----:R-:W4:Y:S04]  /*472f0*/  LDL.LU R40, [R1+0x2244] ;  /* 0x0022440001287983 */ /* 0x001f280000300800 */
[----:B--2---:R0:W-:Y:S04]  /*47300*/  STL [R1+0x7ac], R41 ;  /* 0x0007ac2901007387 */ /* 0x0041e80000100800 */
[----:B0-----:R-:W4:Y:S04]  /*47310*/  LDL.LU R41, [R1+0x2240] ;  /* 0x0022400001297983 */ /* 0x001f280000300800 */
[----:B------:R0:W-:Y:S04]  /*47320*/  STL [R1+0x7a8], R38 ;  /* 0x0007a82601007387 */ /* 0x0001e80000100800 */
[----:B0-----:R-:W2:Y:S04]  /*47330*/  LDL.LU R38, [R1+0x223c] ;  /* 0x00223c0001267983 */ /* 0x001ea80000300800 */
[----:B------:R0:W-:Y:S04]  /*47340*/  STL [R1+0x7a4], R39 ;  /* 0x0007a42701007387 */ /* 0x0001e80000100800 */
[----:B0-----:R-:W2:Y:S04]  /*47350*/  LDL.LU R39, [R1+0x2238] ;  /* 0x0022380001277983 */ /* 0x001ea80000300800 */
[----:B------:R0:W-:Y:S04]  /*47360*/  STL [R1+0x7a0], R36 ;  /* 0x0007a02401007387 */ /* 0x0001e80000100800 */
[----:B0-----:R-:W2:Y:S04]  /*47370*/  LDL.LU R36, [R1+0x2234] ;  /* 0x0022340001247983 */ /* 0x001ea80000300800 */
[----:B------:R-:W3:Y:S01]  /*47380*/  LDL R3, [R1+0x17ec] ;  /* 0x0017ec0001037983 */ /* 0x000ee20000100800 */
[----:B------:R-:W-:Y:S01]  /*47390*/  PRMT R37, RZ, 0x7610, R37 ;  /* 0x00007610ff257816 */ /* 0x000fe20000000025 */
[----:B------:R-:W-:-:S05]  /*473a0*/  @!P0 IMAD.MOV.U32 R2, RZ, RZ, R142 ;  /* 0x000000ffff028224 */ /* 0x000fca00078e008e */
[----:B---3--:R-:W3:Y:S01]  /*473b0*/  @!P0 LDG.E.U8 R37, desc[UR6][R2.64] ;  /* 0x0000000602258981 */ /* 0x008ee2000c1e1100 */
[----:B------:R-:W-:-:S03]  /*473c0*/  PRMT R34, RZ, 0x7610, R34 ;  /* 0x00007610ff227816 */ /* 0x000fc60000000022 */
[----:B---3--:R0:W-:Y:S04]  /*473d0*/  STL [R1+0x79c], R37 ;  /* 0x00079c2501007387 */ /* 0x0081e80000100800 */
[----:B0-----:R-:W3:Y:S04]  /*473e0*/  LDL.LU R37, [R1+0x2230] ;  /* 0x0022300001257983 */ /* 0x001ee80000300800 */
[----:B------:R-:W4:Y:S01]  /*473f0*/  LDL R3, [R1+0x17e4] ;  /* 0x0017e40001037983 */ /* 0x000f220000100800 */
[----:B------:R-:W-:-:S05]  /*47400*/  @!P0 IMAD.MOV.U32 R2, RZ, RZ, R144 ;  /* 0x000000ffff028224 */ /* 0x000fca00078e0090 */
[----:B----4-:R-:W4:Y:S01]  /*47410*/  @!P0 LDG.E.U8 R34, desc[UR6][R2.64] ;  /* 0x0000000602228981 */ /* 0x010f22000c1e1100 */
[----:B------:R-:W-:-:S03]  /*47420*/  PRMT R35, RZ, 0x7610, R35 ;  /* 0x00007610ff237816 */ /* 0x000fc60000000023 */
[----:B----4-:R0:W-:Y:S04]  /*47430*/  STL [R1+0x798], R34 ;  /* 0x0007982201007387 */ /* 0x0101e80000100800 */
[----:B0-----:R-:W4:Y:S04]  /*47440*/  LDL.LU R34, [R1+0x222c] ;  /* 0x00222c0001227983 */ /* 0x001f280000300800 */
[----:B------:R-:W2:Y:S01]  /*47450*/  LDL R3, [R1+0x17dc] ;  /* 0x0017dc0001037983 */ /* 0x000ea20000100800 */
[----:B------:R-:W-:-:S05]  /*47460*/  @!P0 IMAD.MOV.U32 R2, RZ, RZ, R146 ;  /* 0x000000ffff028224 */ /* 0x000fca00078e0092 */
[----:B--2---:R-:W2:Y:S01]  /*47470*/  @!P0 LDG.E.U8 R35, desc[UR6][R2.64] ;  /* 0x0000000602238981 */ /* 0x004ea2000c1e1100 */
[----:B------:R-:W-:-:S03]  /*47480*/  PRMT R32, RZ, 0x7610, R32 ;  /* 0x00007610ff207816 */ /* 0x000fc60000000020 */
[----:B--2---:R0:W-:Y:S04]  /*47490*/  STL [R1+0x794], R35 ;  /* 0x0007942301007387 */ /* 0x0041e80000100800 */
[----:B0-----:R-:W4:Y:S04]  /*474a0*/  LDL.LU R35, [R1+0x2228] ;  /* 0x0022280001237983 */ /* 0x001f280000300800 */
[----:B------:R-:W2:Y:S01]  /*474b0*/  LDL R3, [R1+0x17d4] ;  /* 0x0017d40001037983 */ /* 0x000ea20000100800 */
[----:B------:R-:W-:-:S05]  /*474c0*/  @!P0 IMAD.MOV.U32 R2, RZ, RZ, R148 ;  /* 0x000000ffff028224 */ /* 0x000fca00078e0094 */
[----:B--2---:R0:W2:Y:S02]  /*474d0*/  @!P0 LDG.E.U8 R32, desc[UR6][R2.64] ;  /* 0x0000000602208981 */ /* 0x0040a4000c1e1100 */
[----:B0-----:R-:W-:Y:S02]  /*474e0*/  PRMT R2, RZ, 0x7610, R2 ;  /* 0x00007610ff027816 */ /* 0x001fe40000000002 */
[----:B--2---:R0:W-:Y:S04]  /*474f0*/  STL [R1+0x790], R32 ;  /* 0x0007902001007387 */ /* 0x0041e80000100800 */
[----:B0-----:R-:W2:Y:S04]  /*47500*/  LDL.LU R32, [R1+0x2224] ;  /* 0x0022240001207983 */ /* 0x001ea80000300800 */
[----:B------:R-:W3:Y:S04]  /*47510*/  LDL R3, [R1+0x17cc] ;  /* 0x0017cc0001037983 */ /* 0x000ee80000100800 */
[----:B------:R-:W-:Y:S04]  /*47520*/  STL.S16 [R1+0x788], R2 ;  /* 0x0007880201007387 */ /* 0x000fe80000100600 */
[----:B------:R-:W-:Y:S04]  /*47530*/  STL.64 [R1+0x1fc8], R150 ;  /* 0x001fc89601007387 */ /* 0x000fe80000100a00 */
[----:B------:R0:W-:Y:S01]  /*47540*/  STL.64 [R1+0x1fc0], R148 ;  /* 0x001fc09401007387 */ /* 0x0001e20000100a00 */
[----:B------:R-:W-:Y:S01]  /*47550*/  PRMT R9, RZ, 0x7610, R9 ;  /* 0x00007610ff097816 */ /* 0x000fe20000000009 */
[----:B0-----:R-:W-:-:S02]  /*47560*/  IMAD.MOV.U32 R149, RZ, RZ, R33 ;  /* 0x000000ffff957224 */ /* 0x001fc400078e0021 */
[----:B------:R-:W2:Y:S04]  /*47570*/  LDL.LU R33, [R1+0x2220] ;  /* 0x0022200001217983 */ /* 0x000ea80000300800 */
[----:B------:R0:W-:Y:S04]  /*47580*/  STL.64 [R1+0x1fb8], R146 ;  /* 0x001fb89201007387 */ /* 0x0001e80000100a00 */
[----:B------:R1:W-:Y:S04]  /*47590*/  STL.64 [R1+0x1fb0], R144 ;  /* 0x001fb09001007387 */ /* 0x0003e80000100a00 */
[----:B------:R4:W-:Y:S01]  /*475a0*/  STL.64 [R1+0x1fa8], R142 ;  /* 0x001fa88e01007387 */ /* 0x0009e20000100a00 */
[----:B------:R-:W-:-:S02]  /*475b0*/  @!P0 IMAD.MOV.U32 R2, RZ, RZ, R150 ;  /* 0x000000ffff028224 */ /* 0x000fc400078e0096 */
[----:B------:R-:W-:Y:S02]  /*475c0*/  IMAD.MOV.U32 R151, RZ, RZ, R29 ;  /* 0x000000ffff977224 */ /* 0x000fe400078e001d */
[----:B------:R-:W-:Y:S02]  /*475d0*/  IMAD.MOV.U32 R150, RZ, RZ, R26 ;  /* 0x000000ffff967224 */ /* 0x000fe400078e001a */
[----:B0-----:R-:W-:Y:S02]  /*475e0*/  IMAD.MOV.U32 R146, RZ, RZ, R28 ;  /* 0x000000ffff927224 */ /* 0x001fe400078e001c */
[----:B-1----:R-:W-:Y:S02]  /*475f0*/  IMAD.MOV.U32 R144, RZ, RZ, R31 ;  /* 0x000000ffff907224 */ /* 0x002fe400078e001f */
[----:B----4-:R-:W-:Y:S02]  /*47600*/  IMAD.MOV.U32 R142, RZ, RZ, R30 ;  /* 0x000000ffff8e7224 */ /* 0x010fe400078e001e */
[----:B------:R-:W4:Y:S04]  /*47610*/  LDL.LU R30, [R1+0x221c] ;  /* 0x00221c00011e7983 */ /* 0x000f280000300800 */
[----:B------:R-:W4:Y:S04]  /*47620*/  LDL.LU R31, [R1+0x2218] ;  /* 0x00221800011f7983 */ /* 0x000f280000300800 */
[----:B------:R-:W4:Y:S04]  /*47630*/  LDL.LU R28, [R1+0x2214] ;  /* 0x00221400011c7983 */ /* 0x000f280000300800 */
[----:B------:R-:W4:Y:S04]  /*47640*/  LDL.LU R29, [R1+0x2210] ;  /* 0x00221000011d7983 */ /* 0x000f280000300800 */
[----:B------:R-:W4:Y:S01]  /*47650*/  LDL.LU R26, [R1+0x220c] ;  /* 0x00220c00011a7983 */ /* 0x000f220000300800 */
[----:B------:R-:W-:-:S03]  /*47660*/  IMAD.MOV.U32 R147, RZ, RZ, R27 ;  /* 0x000000ffff937224 */ /* 0x000fc600078e001b */
[----:B------:R-:W4:Y:S01]  /*47670*/  LDL.LU R27, [R1+0x2208] ;  /* 0x00220800011b7983 */ /* 0x000f220000300800 */
[----:B------:R-:W-:Y:S02]  /*47680*/  IMAD.MOV.U32 R143, RZ, RZ, R24 ;  /* 0x000000ffff8f7224 */ /* 0x000fe400078e0018 */
[----:B------:R-:W-:Y:S01]  /*47690*/  IMAD.MOV.U32 R145, RZ, RZ, R25 ;  /* 0x000000ffff917224 */ /* 0x000fe200078e0019 */
[----:B------:R-:W4:Y:S04]  /*476a0*/  LDL.LU R24, [R1+0x2204] ;  /* 0x0022040001187983 */ /* 0x000f280000300800 */
[----:B------:R-:W4:Y:S04]  /*476b0*/  LDL.LU R148, [R1+0x930] ;  /* 0x0009300001947983 */ /* 0x000f280000300800 */
[----:B------:R-:W4:Y:S04]  /*476c0*/  LDL.LU R25, [R1+0x2200] ;  /* 0x0022000001197983 */ /* 0x000f280000300800 */
[----:B------:R0:W-:Y:S04]  /*476d0*/  STL.64 [R1+0x1fa0], R140 ;  /* 0x001fa08c01007387 */ /* 0x0001e80000100a00 */
[----:B0-----:R-:W4:Y:S04]  /*476e0*/  LDL R140, [R1+0x17ac] ;  /* 0x0017ac00018c7983 */ /* 0x001f280000100800 */
[----:B------:R-:W4:Y:S04]  /*476f0*/  LDL R141, [R1+0x17b0] ;  /* 0x0017b000018d7983 */ /* 0x000f280000100800 */
[----:B---3--:R-:W3:Y:S04]  /*47700*/  @!P0 LDG.E.U8 R9, desc[UR6][R2.64] ;  /* 0x0000000602098981 */ /* 0x008ee8000c1e1100 */
[----:B------:R-:W-:Y:S04]  /*47710*/  STL.64 [R1+0x1f98], R138 ;  /* 0x001f988a01007387 */ /* 0x000fe80000100a00 */
[----:B------:R0:W-:Y:S04]  /*47720*/  STL.64 [R1+0x1f90], R136 ;  /* 0x001f908801007387 */ /* 0x0001e80000100a00 */
[----:B0-----:R-:W3:Y:S04]  /*47730*/  LDL.LU R137, [R1+0x788] ;  /* 0x0007880001897983 */ /* 0x001ee80000300800 */
[----:B------:R-:W-:Y:S04]  /*47740*/  STL.64 [R1+0x1f88], R134 ;  /* 0x001f888601007387 */ /* 0x000fe80000100a00 */
        /* <DEDUP_REMOVED lines=50> */
[----:B--2---:R-:W-:Y:S04]  /*47a70*/  STL.64 [R1+0x1df0], R32 ;  /* 0x001df02001007387 */ /* 0x004fe80000100a00 */
[----:B----4-:R0:W-:Y:S04]  /*47a80*/  STL.64 [R1+0x1de8], R30 ;  /* 0x001de81e01007387 */ /* 0x0101e80000100a00 */
[----:B------:R1:W-:Y:S04]  /*47a90*/  STL.64 [R1+0x1de0], R28 ;  /* 0x001de01c01007387 */ /* 0x0003e80000100a00 */
[----:B------:R2:W-:Y:S04]  /*47aa0*/  STL.64 [R1+0x1dd8], R26 ;  /* 0x001dd81a01007387 */ /* 0x0005e80000100a00 */
[----:B------:R4:W-:Y:S04]  /*47ab0*/  STL.64 [R1+0x1dd0], R24 ;  /* 0x001dd01801007387 */ /* 0x0009e80000100a00 */
[----:B---3--:R3:W-:Y:S04]  /*47ac0*/  STL [R1+0x21e0], R9 ;  /* 0x0021e00901007387 */ /* 0x0087e80000100800 */
[----:B0-----:R-:W3:Y:S04]  /*47ad0*/  LDL R30, [R1+0x17a4] ;  /* 0x0017a400011e7983 */ /* 0x001ee80000100800 */
[----:B-1----:R-:W3:Y:S04]  /*47ae0*/  LDL R29, [R1+0x17a8] ;  /* 0x0017a800011d7983 */ /* 0x002ee80000100800 */
[----:B------:R-:W3:Y:S04]  /*47af0*/  LDL R28, [R1+0x179c] ;  /* 0x00179c00011c7983 */ /* 0x000ee80000100800 */
[----:B--2---:R-:W2:Y:S04]  /*47b00*/  LDL R27, [R1+0x17a0] ;  /* 0x0017a000011b7983 */ /* 0x004ea80000100800 */
[----:B------:R-:W2:Y:S04]  /*47b10*/  LDL R26, [R1+0x1794] ;  /* 0x00179400011a7983 */ /* 0x000ea80000100800 */
[----:B----4-:R-:W4:Y:S01]  /*47b20*/  LDL R25, [R1+0x1798] ;  /* 0x0017980001197983 */ /* 0x010f220000100800 */
[----:B------:R-:W-:-:S02]  /*47b30*/  @!P0 IMAD.MOV.U32 R2, RZ, RZ, R141 ;  /* 0x000000ffff028224 */ /* 0x000fc400078e008d */
[----:B------:R-:W-:Y:S01]  /*47b40*/  @!P0 IMAD.MOV.U32 R3, RZ, RZ, R140 ;  /* 0x000000ffff038224 */ /* 0x000fe200078e008c */
[----:B------:R-:W-:Y:S02]  /*47b50*/  PRMT R138, RZ, 0x7610, R138 ;  /* 0x00007610ff8a7816 */ /* 0x000fe4000000008a */
[----:B------:R-:W-:Y:S02]  /*47b60*/  PRMT R94, RZ, 0x7610, R94 ;  /* 0x00007610ff5e7816 */ /* 0x000fe4000000005e */
[----:B------:R-:W-:Y:S01]  /*47b70*/  PRMT R76, RZ, 0x7610, R76 ;  /* 0x00007610ff4c7816 */ /* 0x000fe2000000004c */
[----:B------:R-:W4:Y:S04]  /*47b80*/  LDL R24, [R1+0x178c] ;  /* 0x00178c0001187983 */ /* 0x000f280000100800 */
[----:B------:R0:W4:Y:S04]  /*47b90*/  @!P0 LDG.E.U8 R137, desc[UR6][R2.64] ;  /* 0x0000000602898981 */ /* 0x000128000c1e1100 */
[----:B---3--:R-:W3:Y:S01]  /*47ba0*/  LDL R9, [R1+0x1790] ;  /* 0x0017900001097983 */ /* 0x008ee20000100800 */
[----:B0-----:R-:W-:-:S02]  /*47bb0*/  @!P0 IMAD.MOV.U32 R3, RZ, RZ, R30 ;  /* 0x000000ffff038224 */ /* 0x001fc400078e001e */
[----:B------:R-:W-:-:S05]  /*47bc0*/  @!P0 IMAD.MOV.U32 R2, RZ, RZ, R29 ;  /* 0x000000ffff028224 */ /* 0x000fca00078e001d */
[----:B------:R2:W3:Y:S02]  /*47bd0*/  @!P0 LDG.E.U8 R138, desc[UR6][R2.64] ;  /* 0x00000006028a8981 */ /* 0x0004e4000c1e1100 */
[----:B--2---:R-:W-:Y:S02]  /*47be0*/  @!P0 IMAD.MOV.U32 R2, RZ, RZ, R27 ;  /* 0x000000ffff028224 */ /* 0x004fe400078e001b */
[----:B------:R-:W-:-:S05]  /*47bf0*/  @!P0 IMAD.MOV.U32 R3, RZ, RZ, R28 ;  /* 0x000000ffff038224 */ /* 0x000fca00078e001c */
[----:B------:R4:W2:Y:S02]  /*47c00*/  @!P0 LDG.E.U8 R94, desc[UR6][R2.64] ;  /* 0x00000006025e8981 */ /* 0x0008a4000c1e1100 */
[----:B----4-:R-:W-:Y:S02]  /*47c10*/  @!P0 IMAD.MOV.U32 R2, RZ, RZ, R25 ;  /* 0x000000ffff028224 */ /* 0x010fe400078e0019 */
[----:B------:R-:W-:-:S05]  /*47c20*/  @!P0 IMAD.MOV.U32 R3, RZ, RZ, R26 ;  /* 0x000000ffff038224 */ /* 0x000fca00078e001a */
[----:B------:R-:W4:Y:S04]  /*47c30*/  @!P0 LDG.E.U8 R76, desc[UR6][R2.64] ;  /* 0x00000006024c8981 */ /* 0x000f28000c1e1100 */
[----:B------:R-:W-:Y:S04]  /*47c40*/  STL [R1+0x21e4], R137 ;  /* 0x0021e48901007387 */ /* 0x000fe80000100800 */
[----:B---3--:R-:W-:Y:S04]  /*47c50*/  STL [R1+0x21e8], R138 ;  /* 0x0021e88a01007387 */ /* 0x008fe80000100800 */
[----:B--2---:R-:W-:Y:S04]  /*47c60*/  STL [R1+0x21ec], R94 ;  /* 0x0021ec5e01007387 */ /* 0x004fe80000100800 */
[----:B------:R-:W2:Y:S04]  /*47c70*/  LDL R28, [R1+0x176c] ;  /* 0x00176c00011c7983 */ /* 0x000ea80000100800 */
[----:B------:R-:W3:Y:S04]  /*47c80*/  LDL R27, [R1+0x1770] ;  /* 0x00177000011b7983 */ /* 0x000ee80000100800 */
[----:B------:R-:W3:Y:S04]  /*47c90*/  LDL R25, [R1+0x1768] ;  /* 0x0017680001197983 */ /* 0x000ee80000100800 */
[----:B----4-:R-:W-:Y:S04]  /*47ca0*/  STL [R1+0x21f0], R76 ;  /* 0x0021f04c01007387 */ /* 0x010fe80000100800 */
[----:B------:R-:W4:Y:S01]  /*47cb0*/  LDL R26, [R1+0x1764] ;  /* 0x00176400011a7983 */ /* 0x000f220000100800 */
[----:B------:R-:W-:Y:S01]  /*47cc0*/  PRMT R58, RZ, 0x7610, R58 ;  /* 0x00007610ff3a7816 */ /* 0x000fe2000000003a */
[----:B------:R-:W-:-:S02]  /*47cd0*/  @!P0 IMAD.MOV.U32 R2, RZ, RZ, R9 ;  /* 0x000000ffff028224 */ /* 0x000fc400078e0009 */
[----:B------:R-:W-:Y:S01]  /*47ce0*/  @!P0 IMAD.MOV.U32 R3, RZ, RZ, R24 ;  /* 0x000000ffff038224 */ /* 0x000fe200078e0018 */
[----:B------:R-:W-:Y:S02]  /*47cf0*/  PRMT R130, RZ, 0x7610, R130 ;  /* 0x00007610ff827816 */ /* 0x000fe40000000082 */
[----:B------:R-:W-:Y:S01]  /*47d00*/  PRMT R112, RZ, 0x7610, R112 ;  /* 0x00007610ff707816 */ /* 0x000fe20000000070 */
[----:B------:R-:W4:Y:S04]  /*47d10*/  LDL R24, [R1+0x175c] ;  /* 0x00175c0001187983 */ /* 0x000f280000100800 */
[----:B------:R2:W4:Y:S04]  /*47d20*/  @!P0 LDG.E.U8 R58, desc[UR6][R2.64] ;  /* 0x00000006023a8981 */ /* 0x000528000c1e1100 */
[----:B------:R-:W4:Y:S01]  /*47d30*/  LDL R9, [R1+0x1760] ;  /* 0x0017600001097983 */ /* 0x000f220000100800 */
[----:B--2---:R-:W-:-:S02]  /*47d40*/  @!P0 IMAD.MOV.U32 R3, RZ, RZ, R28 ;  /* 0x000000ffff038224 */ /* 0x004fc400078e001c */
[----:B---3--:R-:W-:-:S05]  /*47d50*/  @!P0 IMAD.MOV.U32 R2, RZ, RZ, R27 ;  /* 0x000000ffff028224 */ /* 0x008fca00078e001b */
[----:B------:R0:W2:Y:S02]  /*47d60*/  @!P0 LDG.E.U8 R130, desc[UR6][R2.64] ;  /* 0x0000000602828981 */ /* 0x0000a4000c1e1100 */
[----:B0-----:R-:W-:Y:S02]  /*47d70*/  @!P0 IMAD.MOV.U32 R2, RZ, RZ, R25 ;  /* 0x000000ffff028224 */ /* 0x001fe400078e0019 */
[----:B----4-:R-:W-:-:S05]  /*47d80*/  @!P0 IMAD.MOV.U32 R3, RZ, RZ, R26 ;  /* 0x000000ffff038224 */ /* 0x010fca00078e001a */
[----:B------:R0:W3:Y:S04]  /*47d90*/  @!P0 LDG.E.U8 R112, desc[UR6][R2.64] ;  /* 0x0000000602708981 */ /* 0x0000e8000c1e1100 */
[----:B------:R-:W-:Y:S01]  /*47da0*/  STL [R1+0x21f4], R58 ;  /* 0x0021f43a01007387 */ /* 0x000fe20000100800 */
[----:B0-----:R-:W-:Y:S02]  /*47db0*/  @!P0 IMAD.MOV.U32 R3, RZ, RZ, R24 ;  /* 0x000000ffff038224 */ /* 0x001fe400078e0018 */
[----:B------:R-:W-:Y:S01]  /*47dc0*/  @!P0 IMAD.MOV.U32 R2, RZ, RZ, R9 ;  /* 0x000000ffff028224 */ /* 0x000fe200078e0009 */
[----:B--2---:R-:W-:Y:S04]  /*47dd0*/  STL [R1+0x21f8], R130 ;  /* 0x0021f88201007387 */ /* 0x004fe80000100800 */
[----:B------:R-:W2:Y:S04]  /*47de0*/  LDL R32, [R1+0x1754] ;  /* 0x0017540001207983 */ /* 0x000ea80000100800 */
[----:B------:R-:W4:Y:S04]  /*47df0*/  LDL R31, [R1+0x1758] ;  /* 0x00175800011f7983 */ /* 0x000f280000100800 */
[----:B---3--:R-:W-:Y:S04]  /*47e00*/  STL [R1+0x21fc], R112 ;  /* 0x0021fc7001007387 */ /* 0x008fe80000100800 */
[----:B------:R-:W3:Y:S04]  /*47e10*/  LDL R30, [R1+0x174c] ;  /* 0x00174c00011e7983 */ /* 0x000ee80000100800 */
[----:B------:R-:W3:Y:S04]  /*47e20*/  LDL R29, [R1+0x1750] ;  /* 0x00175000011d7983 */ /* 0x000ee80000100800 */
[----:B------:R-:W3:Y:S04]  /*47e30*/  LDL R28, [R1+0x172c] ;  /* 0x00172c00011c7983 */ /* 0x000ee80000100800 */
[----:B------:R-:W3:Y:S04]  /*47e40*/  LDL R27, [R1+0x1730] ;  /* 0x00173000011b7983 */ /* 0x000ee80000100800 */
[----:B------:R-:W3:Y:S04]  /*47e50*/  LDL R26, [R1+0x1724] ;  /* 0x00172400011a7983 */ /* 0x000ee80000100800 */
[----:B------:R-:W3:Y:S04]  /*47e60*/  LDL R25, [R1+0x1728] ;  /* 0x0017280001197983 */ /* 0x000ee80000100800 */
[----:B------:R-:W3:Y:S04]  /*47e70*/  LDL R24, [R1+0x171c] ;  /* 0x00171c0001187983 */ /* 0x000ee80000100800 */
[----:B------:R-:W3:Y:S01]  /*47e80*/  LDL R9, [R1+0x1720] ;  /* 0x0017200001097983 */ /* 0x000ee20000100800 */
[----:B------:R-:W-:-:S02]  /*47e90*/  PRMT R93, RZ, 0x7610, R93 ;  /* 0x00007610ff5d7816 */ /* 0x000fc4000000005d */
[----:B------:R-:W-:-:S04]  /*47ea0*/  PRMT R75, RZ, 0x7610, R75 ;  /* 0x00007610ff4b7816 */ /* 0x000fc8000000004b */
[----:B------:R2:W3:Y:S01]  /*47eb0*/  @!P0 LDG.E.U8 R93, desc[UR6][R2.64] ;  /* 0x00000006025d8981 */ /* 0x0004e2000c1e1100 */
[----:B------:R-:W-:Y:S02]  /*47ec0*/  PRMT R57, RZ, 0x7610, R57 ;  /* 0x00007610ff397816 */ /* 0x000fe40000000039 */
[----:B------:R-:W-:Y:S02]  /*47ed0*/  PRMT R129, RZ, 0x7610, R129 ;  /* 0x00007610ff817816 */ /* 0x000fe40000000081 */
[----:B------:R-:W-:Y:S01]  /*47ee0*/  PRMT R111, RZ, 0x7610, R111 ;  /* 0x00007610ff6f7816 */ /* 0x000fe2000000006f */
[----:B--2---:R-:W-:Y:S02]  /*47ef0*/  @!P0 IMAD.MOV.U32 R3, RZ, RZ, R32 ;  /* 0x000000ffff038224 */ /* 0x004fe400078e0020 */
[----:B----4-:R-:W-:Y:S01]  /*47f00*/  @!P0 IMAD.MOV.U32 R2, RZ, RZ, R31 ;  /* 0x000000ffff028224 */ /* 0x010fe200078e001f */
[----:B------:R-:W-:Y:S01]  /*47f10*/  PRMT R92, RZ, 0x7610, R92 ;  /* 0x00007610ff5c7816 */ /* 0x000fe2000000005c */
[----:B------:R-:W2:Y:S04]  /*47f20*/  LDL R32, [R1+0x16dc] ;  /* 0x0016dc0001207983 */ /* 0x000ea80000100800 */
[----:B------:R3:W4:Y:S04]  /*47f30*/  @!P0 LDG.E.U8 R75, desc[UR6][R2.64] ;  /* 0x00000006024b8981 */ /* 0x000728000c1e1100 */
[----:B------:R-:W2:Y:S01]  /*47f40*/  LDL R31, [R1+0x16e0] ;  /* 0x0016e000011f7983 */ /* 0x000ea20000100800 */
[----:B---3--:R-:W-:-:S02]  /*47f50*/  @!P0 IMAD.MOV.U32 R3, RZ, RZ, R30 ;  /* 0x000000ffff038224 */ /* 0x008fc400078e001e */
[----:B------:R-:W-:Y:S01]  /*47f60*/  @!P0 IMAD.MOV.U32 R2, RZ, RZ, R29 ;  /* 0x000000ffff028224 */ /* 0x000fe200078e001d */
[----:B------:R-:W3:Y:S04]  /*47f70*/  LDL R30, [R1+0x1714] ;  /* 0x00171400011e7983 */ /* 0x000ee80000100800 */
[----:B------:R-:W4:Y:S04]  /*47f80*/  LDL R29, [R1+0x1718] ;  /* 0x00171800011d7983 */ /* 0x000f280000100800 */
[----:B------:R0:W2:Y:S02]  /*47f90*/  @!P0 LDG.E.U8 R57, desc[UR6][R2.64] ;  /* 0x0000000602398981 */ /* 0x0000a4000c1e1100 */
[----:B0-----:R-:W-:-:S02]  /*47fa0*/  @!P0 IMAD.MOV.U32 R2, RZ, RZ, R27 ;  /* 0x000000ffff028224 */ /* 0x001fc400078e001b */
[----:B------:R-:W-:Y:S01]  /*47fb0*/  @!P0 IMAD.MOV.U32 R3, RZ, RZ, R28 ;  /* 0x000000ffff038224 */ /* 0x000fe200078e001c */
[----:B------:R-:W2:Y:S04]  /*47fc0*/  LDL R27, [R1+0x1710] ;  /* 0x00171000011b7983 */ /* 0x000ea80000100800 */
[----:B------:R-:W2:Y:S04]  /*47fd0*/  LDL R28, [R1+0x170c] ;  /* 0x00170c00011c7983 */ /* 0x000ea80000100800 */
[----:B------:R0:W2:Y:S02]  /*47fe0*/  @!P0 LDG.E.U8 R129, desc[UR6][R2.64] ;  /* 0x0000000602818981 */ /* 0x0000a4000c1e1100 */
[----:B0-----:R-:W-:-:S02]  /*47ff0*/  @!P0 IMAD.MOV.U32 R3, RZ, RZ, R26 ;  /* 0x000000ffff038224 */ /* 0x001fc400078e001a */
[----:B------:R-:W2:Y:S01]  /*48000*/  LDL R26, [R1+0x16ec] ;  /* 0x0016ec00011a7983 */ /* 0x000ea20000100800 */
[----:B------:R-:W-:-:S03]  /*48010*/  @!P0 IMAD.MOV.U32 R2, RZ, RZ, R25 ;  /* 0x000000ffff028224 */ /* 0x000fc600078e0019 */
[----:B------:R-:W2:Y:S04]  /*48020*/  LDL R25, [R1+0x16f0] ;  /* 0x0016f00001197983 */ /* 0x000ea80000100800 */
[----:B------:R0:W2:Y:S02]  /*48030*/  @!P0 LDG.E.U8 R111, desc[UR6][R2.64] ;  /* 0x00000006026f8981 */ /* 0x0000a4000c1e1100 */
[----:B0-----:R-:W-:Y:S02]  /*48040*/  @!P0 IMAD.MOV.U32 R3, RZ, RZ, R24 ;  /* 0x000000ffff038224 */ /* 0x001fe400078e0018 */
[----:B------:R-:W2:Y:S01]  /*48050*/  LDL R24, [R1+0x16e4] ;  /* 0x0016e40001187983 */ /* 0x000ea20000100800 */
[----:B------:R-:W-:-:S03]  /*48060*/  @!P0 IMAD.MOV.U32 R2, RZ, RZ, R9 ;  /* 0x000000ffff028224 */ /* 0x000fc600078e0009 */
[----:B------:R-:W2:Y:S01]  /*48070*/  LDL R9, [R1+0x16e8] ;  /* 0x0016e80001097983 */ /* 0x000ea20000100800 */
[----:B------:R-:W-:-:S03]  /*48080*/  PRMT R74, RZ, 0x7610, R74 ;  /* 0x00007610ff4a7816 */ /* 0x000fc6000000004a */
[----:B------:R3:W2:Y:S01]  /*48090*/  @!P0 LDG.E.U8 R92, desc[UR6][R2.64] ;  /* 0x00000006025c8981 */ /* 0x0006a2000c1e1100 */
[----:B------:R-:W-:Y:S02]  /*480a0*/  PRMT R56, RZ, 0x7610, R56 ;  /* 0x00007610ff387816 */ /* 0x000fe40000000038 */
[----:B------:R-:W-:Y:S01]  /*480b0*/  PRMT R128, RZ, 0x7610, R128 ;  /* 0x00007610ff807816 */ /* 0x000fe20000000080 */
[----:B---3--:R-:W-:Y:S02]  /*480c0*/  @!P0 IMAD.MOV.U32 R3, RZ, RZ, R30 ;  /* 0x000000ffff038224 */ /* 0x008fe400078e001e */
[----:B----4-:R-:W-:Y:S01]  /*480d0*/  @!P0 IMAD.MOV.U32 R2, RZ, RZ, R29 ;  /* 0x000000ffff028224 */ /* 0x010fe200078e001d */
[----:B------:R-:W3:Y:S04]  /*480e0*/  LDL R30, [R1+0x16d4] ;  /* 0x0016d400011e7983 */ /* 0x000ee80000100800 */
[----:B------:R-:W4:Y:S04]  /*480f0*/  LDL R29, [R1+0x16d8] ;  /* 0x0016d800011d7983 */ /* 0x000f280000100800 */
[----:B------:R2:W4:Y:S02]  /*48100*/  @!P0 LDG.E.U8 R74, desc[UR6][R2.64] ;  /* 0x00000006024a8981 */ /* 0x000524000c1e1100 */
[----:B--2---:R-:W-:-:S02]  /*48110*/  @!P0 IMAD.MOV.U32 R2, RZ, RZ, R27 ;  /* 0x000000ffff028224 */ /* 0x004fc400078e001b */
        /* <DEDUP_REMOVED lines=13> */
[----:B------:R-:W-:Y:S02]  /*481f0*/  PRMT R110, RZ, 0x7610, R110 ;  /* 0x00007610ff6e7816 */ /* 0x000fe4000000006e */
[----:B------:R-:W-:-:S04]  /*48200*/  PRMT R91, RZ, 0x7610, R91 ;  /* 0x00007610ff5b7816 */ /* 0x000fc8000000005b */
[----:B------:R0:W2:Y:S01]  /*48210*/  @!P0 LDG.E.U8 R110, desc[UR6][R2.64] ;  /* 0x00000006026e8981 */ /* 0x0000a2000c1e1100 */
[----:B------:R-:W-:Y:S01]  /*48220*/  PRMT R73, RZ, 0x7610, R73 ;  /* 0x00007610ff497816 */ /* 0x000fe20000000049 */
[----:B0-----:R-:W-:Y:S02]  /*48230*/  @!P0 IMAD.MOV.U32 R2, RZ, RZ, R31 ;  /* 0x000000ffff028224 */ /* 0x001fe400078e001f */
[----:B------:R-:W-:Y:S01]  /*48240*/  @!P0 IMAD.MOV.U32 R3, RZ, RZ, R32 ;  /* 0x000000ffff038224 */ /* 0x000fe200078e0020 */
[----:B------:R-:W-:Y:S02]  /*48250*/  PRMT R55, RZ, 0x7610, R55 ;  /* 0x00007610ff377816 */ /* 0x000fe40000000037 */
[----:B------:R-:W-:Y:S02]  /*48260*/  PRMT R127, RZ, 0x7610, R127 ;  /* 0x00007610ff7f7816 */ /* 0x000fe4000000007f */
[----:B------:R-:W-:Y:S01]  /*48270*/  PRMT R109, RZ, 0x7610, R109 ;  /* 0x00007610ff6d7816 */ /* 0x000fe2000000006d */
[----:B------:R-:W2:Y:S04]  /*48280*/  LDL R32, [R1+0x1664] ;  /* 0x0016640001207983 */ /* 0x000ea80000100800 */
[----:B------:R3:W2:Y:S04]  /*48290*/  @!P0 LDG.E.U8 R91, desc[UR6][R2.64] ;  /* 0x00000006025b8981 */ /* 0x0006a8000c1e1100 */
[----:B------:R-:W2:Y:S01]  /*482a0*/  LDL R31, [R1+0x1668] ;  /* 0x00166800011f7983 */ /* 0x000ea20000100800 */
[----:B---3--:R-:W-:-:S02]  /*482b0*/  @!P0 IMAD.MOV.U32 R3, RZ, RZ, R30 ;  /* 0x000000ffff038224 */ /* 0x008fc400078e001e */
        /* <DEDUP_REMOVED lines=474> */
[----:B------:R-:W-:Y:S02]  /*4a060*/  PRMT R246, RZ, 0x7610, R246 ;  /* 0x00007610fff67816 */ /* 0x000fe400000000f6 */
[----:B------:R-:W-:Y:S02]  /*4a070*/  PRMT R245, RZ, 0x7610, R245 ;  /* 0x00007610fff57816 */ /* 0x000fe400000000f5 */
[----:B------:R-:W-:Y:S01]  /*4a080*/  PRMT R244, RZ, 0x7610, R244 ;  /* 0x00007610fff47816 */ /* 0x000fe200000000f4 */
[----:B------:R-:W2:Y:S04]  /*4a090*/  LDL.LU R40, [R1+0x1270] ;  /* 0x0012700001287983 */ /* 0x000ea80000300800 */
[----:B------:R0:W2:Y:S02]  /*4a0a0*/  @!P0 LDG.E.U8 R247, desc[UR6][R2.64] ;  /* 0x0000000602f78981 */ /* 0x0000a4000c1e1100 */
[----:B0-----:R-:W-:-:S02]  /*4a0b0*/  @!P0 IMAD.MOV.U32 R2, RZ, RZ, R31 ;  /* 0x000000ffff028224 */ /* 0x001fc400078e001f */
[----:B------:R-:W-:Y:S01]  /*4a0c0*/  @!P0 IMAD.MOV.U32 R3, RZ, RZ, R32 ;  /* 0x000000ffff038224 */ /* 0x000fe200078e0020 */
[----:B------:R-:W-:Y:S02]  /*4a0d0*/  PRMT R243, RZ, 0x7610, R243 ;  /* 0x00007610fff37816 */ /* 0x000fe400000000f3 */
[----:B------:R-:W-:Y:S01]  /*4a0e0*/  PRMT R242, RZ, 0x7610, R242 ;  /* 0x00007610fff27816 */ /* 0x000fe200000000f2 */
[----:B------:R-:W2:Y:S04]  /*4a0f0*/  LDL R31, [R1+0x1260] ;  /* 0x00126000011f7983 */ /* 0x000ea80000100800 */
[----:B------:R3:W2:Y:S04]  /*4a100*/  @!P0 LDG.E.U8 R246, desc[UR6][R2.64] ;  /* 0x0000000602f68981 */ /* 0x0006a8000c1e1100 */
[----:B------:R-:W2:Y:S01]  /*4a110*/  LDL R32, [R1+0x125c] ;  /* 0x00125c0001207983 */ /* 0x000ea20000100800 */
[----:B---3--:R-:W-:-:S02]  /*4a120*/  @!P0 IMAD.MOV.U32 R3, RZ, RZ, R30 ;  /* 0x000000ffff038224 */ /* 0x008fc400078e001e */
[----:B----4-:R-:W-:Y:S01]  /*4a130*/  @!P0 IMAD.MOV.U32 R2, RZ, RZ, R29 ;  /* 0x000000ffff028224 */ /* 0x010fe200078e001d */
[----:B------:R-:W-:Y:S01]  /*4a140*/  PRMT R241, RZ, 0x7610, R241 ;  /* 0x00007610fff17816 */ /* 0x000fe200000000f1 */
[----:B------:R-:W3:Y:S04]  /*4a150*/  LDL R29, [R1+0x1294] ;  /* 0x00129400011d7983 */ /* 0x000ee80000100800 */
[----:B------:R2:W4:Y:S04]  /*4a160*/  @!P0 LDG.E.U8 R245, desc[UR6][R2.64] ;  /* 0x0000000602f58981 */ /* 0x000528000c1e1100 */
[----:B------:R-:W4:Y:S01]  /*4a170*/  LDL R30, [R1+0x1254] ;  /* 0x00125400011e7983 */ /* 0x000f220000100800 */
[----:B--2---:R-:W-:-:S02]  /*4a180*/  @!P0 IMAD.MOV.U32 R2, RZ, RZ, R27 ;  /* 0x000000ffff028224 */ /* 0x004fc400078e001b */
[----:B------:R-:W-:Y:S01]  /*4a190*/  @!P0 IMAD.MOV.U32 R3, RZ, RZ, R28 ;  /* 0x000000ffff038224 */ /* 0x000fe200078e001c */
[----:B------:R-:W2:Y:S04]  /*4a1a0*/  LDL R27, [R1+0x128c] ;  /* 0x00128c00011b7983 */ /* 0x000ea80000100800 */
[----:B------:R-:W4:Y:S04]  /*4a1b0*/  LDL R28, [R1+0x1298] ;  /* 0x00129800011c7983 */ /* 0x000f280000100800 */
        /* <DEDUP_REMOVED lines=9> */
[----:B------:R-:W2:Y:S04]  /*4a250*/  LDL R9, [R1+0x1268] ;  /* 0x0012680001097983 */ /* 0x000ea80000100800 */
[----:B------:R3:W2:Y:S01]  /*4a260*/  @!P0 LDG.E.U8 R242, desc[UR6][R2.64] ;  /* 0x0000000602f28981 */ /* 0x0006a2000c1e1100 */
[----:B------:R-:W-:Y:S02]  /*4a270*/  PRMT R240, RZ, 0x7610, R240 ;  /* 0x00007610fff07816 */ /* 0x000fe400000000f0 */
[----:B------:R-:W-:Y:S01]  /*4a280*/  PRMT R239, RZ, 0x7610, R239 ;  /* 0x00007610ffef7816 */ /* 0x000fe200000000ef */
[----:B---3--:R-:W-:Y:S02]  /*4a290*/  @!P0 IMAD.MOV.U32 R3, RZ, RZ, R29 ;  /* 0x000000ffff038224 */ /* 0x008fe400078e001d */
[----:B------:R-:W3:Y:S01]  /*4a2a0*/  LDL R29, [R1+0x1258] ;  /* 0x00125800011d7983 */ /* 0x000ee20000100800 */
[----:B----4-:R-:W-:-:S03]  /*4a2b0*/  @!P0 IMAD.MOV.U32 R2, RZ, RZ, R28 ;  /* 0x000000ffff028224 */ /* 0x010fc600078e001c */
[----:B------:R-:W4:Y:S04]  /*4a2c0*/  LDL R28, [R1+0x124c] ;  /* 0x00124c00011c7983 */ /* 0x000f280000100800 */
[----:B------:R2:W4:Y:S02]  /*4a2d0*/  @!P0 LDG.E.U8 R241, desc[UR6][R2.64] ;  /* 0x0000000602f18981 */ /* 0x000524000c1e1100 */
[----:B--2---:R-:W-:Y:S02]  /*4a2e0*/  @!P0 IMAD.MOV.U32 R2, RZ, RZ, R26 ;  /* 0x000000ffff028224 */ /* 0x004fe400078e001a */
[----:B------:R-:W-:Y:S01]  /*4a2f0*/  @!P0 IMAD.MOV.U32 R3, RZ, RZ, R27 ;  /* 0x000000ffff038224 */ /* 0x000fe200078e001b */
[----:B------:R-:W2:Y:S04]  /*4a300*/  LDL R26, [R1+0x122c] ;  /* 0x00122c00011a7983 */ /* 0x000ea80000100800 */
[----:B------:R-:W2:Y:S04]  /*4a310*/  LDL R27, [R1+0x1250] ;  /* 0x00125000011b7983 */ /* 0x000ea80000100800 */
[----:B------:R0:W2:Y:S02]  /*4a320*/  @!P0 LDG.E.U8 R240, desc[UR6][R2.64] ;  /* 0x0000000602f08981 */ /* 0x0000a4000c1e1100 */
[----:B0-----:R-:W-:-:S02]  /*4a330*/  @!P0 IMAD.MOV.U32 R2, RZ, RZ, R40 ;  /* 0x000000ffff028224 */ /* 0x001fc400078e0028 */
[----:B------:R-:W-:Y:S02]  /*4a340*/  @!P0 IMAD.MOV.U32 R3, RZ, RZ, R25 ;  /* 0x000000ffff038224 */ /* 0x000fe400078e0019 */
        /* <DEDUP_REMOVED lines=18> */
[----:B0-----:R-:W-:-:S03]  /*4a470*/  @!P0 IMAD.MOV.U32 R3, RZ, RZ, R30 ;  /* 0x000000ffff038224 */ /* 0x001fc600078e001e */
[----:B------:R-:W2:Y:S01]  /*4a480*/  LDL R30, [R1+0x121c] ;  /* 0x00121c00011e7983 */ /* 0x000ea20000100800 */
[----:B---3--:R-:W-:-:S03]  /*4a490*/  @!P0 IMAD.MOV.U32 R2, RZ, RZ, R29 ;  /* 0x000000ffff028224 */ /* 0x008fc600078e001d */
[----:B------:R-:W3:Y:S04]  /*4a4a0*/  LDL R29, [R1+0x1220] ;  /* 0x00122000011d7983 */ /* 0x000ee80000100800 */
[----:B------:R4:W3:Y:S02]  /*4a4b0*/  @!P0 LDG.E.U8 R236, desc[UR6][R2.64] ;  /* 0x0000000602ec8981 */ /* 0x0008e4000c1e1100 */
[----:B----4-:R-:W-:Y:S02]  /*4a4c0*/  @!P0 IMAD.MOV.U32 R3, RZ, RZ, R28 ;  /* 0x000000ffff038224 */ /* 0x010fe400078e001c */
        /* <DEDUP_REMOVED lines=11> */
[----:B------:R-:W-:-:S03]  /*4a580*/  @!P0 IMAD.MOV.U32 R2, RZ, RZ, R9 ;  /* 0x000000ffff028224 */ /* 0x000fc600078e0009 */
[----:B------:R-:W2:Y:S01]  /*4a590*/  LDL R9, [R1+0x11f0] ;  /* 0x0011f00001097983 */ /* 0x000ea20000100800 */
[----:B------:R-:W-:-:S03]  /*4a5a0*/  PRMT R232, RZ, 0x7610, R232 ;  /* 0x00007610ffe87816 */ /* 0x000fc600000000e8 */
[----:B------:R0:W2:Y:S01]  /*4a5b0*/  @!P0 LDG.E.U8 R233, desc[UR6][R2.64] ;  /* 0x0000000602e98981 */ /* 0x0000a2000c1e1100 */
[----:B------:R-:W-:Y:S02]  /*4a5c0*/  PRMT R231, RZ, 0x7610, R231 ;  /* 0x00007610ffe77816 */ /* 0x000fe400000000e7 */
[----:B------:R-:W-:Y:S01]  /*4a5d0*/  PRMT R230, RZ, 0x7610, R230 ;  /* 0x00007610ffe67816 */ /* 0x000fe200000000e6 */
[----:B0-----:R-:W-:Y:S02]  /*4a5e0*/  @!P0 IMAD.MOV.U32 R3, RZ, RZ, R30 ;  /* 0x000000ffff038224 */ /* 0x001fe400078e001e */
        /* <DEDUP_REMOVED lines=134> */
[----:B------:R-:W-:Y:S02]  /*4ae50*/  PRMT R206, RZ, 0x7610, R206 ;  /* 0x00007610ffce7816 */ /* 0x000fe400000000ce */
[----:B------:R-:W-:Y:S01]  /*4ae60*/  PRMT R205, RZ, 0x7610, R205 ;  /* 0x00007610ffcd7816 */ /* 0x000fe200000000cd */
[----:B------:R0:W2:Y:S04]  /*4ae70*/  @!P0 LDG.E.U8 R210, desc[UR6][R2.64] ;  /* 0x0000000602d28981 */ /* 0x0000a8000c1e1100 */
[----:B------:R-:W2:Y:S04]  /*4ae80*/  LDL R31, [R1+0xc80] ;  /* 0x000c8000011f7983 */ /* 0x000ea80000100800 */
        /* <DEDUP_REMOVED lines=47> */
[----:B------:R-:W-:-:S05]  /*4b180*/  @!P0 IMAD.MOV.U32 R3, RZ, RZ, R32 ;  /* 0x000000ffff038224 */ /* 0x000fca00078e0020 */
[----:B------:R0:W2:Y:S01]  /*4b190*/  @!P0 LDG.E.U8 R201, desc[UR6][R2.64] ;  /* 0x0000000602c98981 */ /* 0x0000a2000c1e1100 */
[----:B------:R-:W-:Y:S01]  /*4b1a0*/  PRMT R199, RZ, 0x7610, R199 ;  /* 0x00007610ffc77816 */ /* 0x000fe200000000c7 */
[----:B0-----:R-:W-:Y:S02]  /*4b1b0*/  @!P0 IMAD.MOV.U32 R3, RZ, RZ, R30 ;  /* 0x000000ffff038224 */ /* 0x001fe400078e001e */
[----:B------:R-:W2:Y:S01]  /*4b1c0*/  LDL R30, [R1+0xc3c] ;  /* 0x000c3c00011e7983 */ /* 0x000ea20000100800 */
[----:B------:R-:W-:Y:S01]  /*4b1d0*/  PRMT R198, RZ, 0x7610, R198 ;  /* 0x00007610ffc67816 */ /* 0x000fe200000000c6 */
[----:B---3--:R-:W-:Y:S02]  /*4b1e0*/  @!P0 IMAD.MOV.U32 R2, RZ, RZ, R29 ;  /* 0x000000ffff028224 */ /* 0x008fe400078e001d */
        /* <DEDUP_REMOVED lines=18> */
[----:B------:R0:W2:Y:S02]  /*4b310*/  @!P0 LDG.E.U8 R197, desc[UR6][R2.64] ;  /* 0x0000000602c58981 */ /* 0x0000a4000c1e1100 */
[----:B0-----:R-:W-:Y:S01]  /*4b320*/  @!P0 IMAD.MOV.U32 R3, RZ, RZ, R30 ;  /* 0x000000ffff038224 */ /* 0x001fe200078e001e */
[----:B------:R-:W-:Y:S02]  /*4b330*/  PRMT R195, RZ, 0x7610, R195 ;  /* 0x00007610ffc37816 */ /* 0x000fe400000000c3 */
[----:B------:R-:W-:Y:S01]  /*4b340*/  PRMT R194, RZ, 0x7610, R194 ;  /* 0x00007610ffc27816 */ /* 0x000fe200000000c2 */
[----:B---3--:R-:W-:-:S05]  /*4b350*/  @!P0 IMAD.MOV.U32 R2, RZ, RZ, R29 ;  /* 0x000000ffff028224 */ /* 0x008fca00078e001d */
[----:B------:R4:W3:Y:S02]  /*4b360*/  @!P0 LDG.E.U8 R196, desc[UR6][R2.64] ;  /* 0x0000000602c48981 */ /* 0x0008e4000c1e1100 */
[----:B----4-:R-:W-:Y:S02]  /*4b370*/  @!P0 IMAD.MOV.U32 R3, RZ, RZ, R28 ;  /* 0x000000ffff038224 */ /* 0x010fe400078e001c */
[----:B--2---:R-:W-:Y:S02]  /*4b380*/  @!P0 IMAD.MOV.U32 R2, RZ, RZ, R24 ;  /* 0x000000ffff028224 */ /* 0x004fe400078e0018 */
[----:B------:R-:W2:Y:S04]  /*4b390*/  LDL.LU R24, [R1+0xbd4] ;  /* 0x000bd40001187983 */ /* 0x000ea80000300800 */
[----:B------:R-:W4:Y:S04]  /*4b3a0*/  LDL R31, [R1+0xc08] ;  /* 0x000c0800011f7983 */ /* 0x000f280000100800 */
[----:B------:R-:W3:Y:S04]  /*4b3b0*/  LDL R32, [R1+0xc04] ;  /* 0x000c040001207983 */ /* 0x000ee80000100800 */
[----:B------:R-:W2:Y:S04]  /*4b3c0*/  LDL R30, [R1+0xbfc] ;  /* 0x000bfc00011e7983 */ /* 0x000ea80000100800 */
[----:B------:R-:W2:Y:S04]  /*4b3d0*/  LDL R29, [R1+0xc00] ;  /* 0x000c0000011d7983 */ /* 0x000ea80000100800 */
[----:B------:R0:W2:Y:S04]  /*4b3e0*/  @!P0 LDG.E.U8 R195, desc[UR6][R2.64] ;  /* 0x0000000602c38981 */ /* 0x0000a8000c1e1100 */
[----:B------:R-:W2:Y:S01]  /*4b3f0*/  LDL R28, [R1+0xbf4] ;  /* 0x000bf400011c7983 */ /* 0x000ea20000100800 */
[----:B------:R-:W-:-:S02]  /*4b400*/  PRMT R193, RZ, 0x7610, R193 ;  /* 0x00007610ffc17816 */ /* 0x000fc400000000c1 */
[----:B------:R-:W-:Y:S02]  /*4b410*/  PRMT R192, RZ, 0x7610, R192 ;  /* 0x00007610ffc07816 */ /* 0x000fe400000000c0 */
[----:B------:R-:W-:Y:S02]  /*4b420*/  PRMT R191, RZ, 0x7610, R191 ;  /* 0x00007610ffbf7816 */ /* 0x000fe400000000bf */
[----:B------:R-:W-:Y:S02]  /*4b430*/  PRMT R190, RZ, 0x7610, R190 ;  /* 0x00007610ffbe7816 */ /* 0x000fe400000000be */
[----:B------:R-:W-:Y:S02]  /*4b440*/  PRMT R188, RZ, 0x7610, R188 ;  /* 0x00007610ffbc7816 */ /* 0x000fe400000000bc */
[----:B------:R-:W-:Y:S02]  /*4b450*/  PRMT R187, RZ, 0x7610, R187 ;  /* 0x00007610ffbb7816 */ /* 0x000fe400000000bb */
[----:B------:R-:W-:Y:S01]  /*4b460*/  PRMT R186, RZ, 0x7610, R186 ;  /* 0x00007610ffba7816 */ /* 0x000fe200000000ba */
        /* <DEDUP_REMOVED lines=10> */
[----:B------:R4:W2:Y:S02]  /*4b510*/  @!P0 LDG.E.U8 R193, desc[UR6][R2.64] ;  /* 0x0000000602c18981 */ /* 0x0008a4000c1e1100 */
[----:B----4-:R-:W-:Y:S02]  /*4b520*/  @!P0 IMAD.MOV.U32 R2, RZ, RZ, R31 ;  /* 0x000000ffff028224 */ /* 0x010fe400078e001f */
[----:B---3--:R-:W-:Y:S01]  /*4b530*/  @!P0 IMAD.MOV.U32 R3, RZ, RZ, R32 ;  /* 0x000000ffff038224 */ /* 0x008fe200078e0020 */
[----:B------:R-:W3:Y:S04]  /*4b540*/  LDL R31, [R1+0xbc4] ;  /* 0x000bc400011f7983 */ /* 0x000ee80000100800 */
[----:B------:R-:W4:Y:S04]  /*4b550*/  LDL R32, [R1+0xa98] ;  /* 0x000a980001207983 */ /* 0x000f280000100800 */
[----:B------:R2:W4:Y:S02]  /*4b560*/  @!P0 LDG.E.U8 R192, desc[UR6][R2.64] ;  /* 0x0000000602c08981 */ /* 0x000524000c1e1100 */
[----:B--2---:R-:W-:-:S02]  /*4b570*/  @!P0 IMAD.MOV.U32 R3, RZ, RZ, R30 ;  /* 0x000000ffff038224 */ /* 0x004fc400078e001e */
[----:B------:R-:W2:Y:S01]  /*4b580*/  LDL R30, [R1+0xbc8] ;  /* 0x000bc800011e7983 */ /* 0x000ea20000100800 */
        /* <DEDUP_REMOVED lines=11> */
[----:B------:R0:W4:Y:S02]  /*4b640*/  @!P0 LDG.E.U8 R188, desc[UR6][R2.64] ;  /* 0x0000000602bc8981 */ /* 0x000124000c1e1100 */
[----:B0-----:R-:W-:Y:S02]  /*4b650*/  @!P0 IMAD.MOV.U32 R3, RZ, RZ, R25 ;  /* 0x000000ffff038224 */ /* 0x001fe400078e0019 */
[----:B------:R-:W4:Y:S01]  /*4b660*/  LDL R25, [R1+0xb14] ;  /* 0x000b140001197983 */ /* 0x000f220000100800 */
[----:B------:R-:W-:-:S03]  /*4b670*/  @!P0 IMAD.MOV.U32 R2, RZ, RZ, R9 ;  /* 0x000000ffff028224 */ /* 0x000fc600078e0009 */
[----:B------:R-:W4:Y:S04]  /*4b680*/  LDL R9, [R1+0xb18] ;  /* 0x000b180001097983 */ /* 0x000f280000100800 */
[----:B------:R3:W4:Y:S01]  /*4b690*/  @!P0 LDG.E.U8 R187, desc[UR6][R2.64] ;  /* 0x0000000602bb8981 */ /* 0x000722000c1e1100 */
[----:B------:R-:W-:Y:S02]  /*4b6a0*/  PRMT R185, RZ, 0x7610, R185 ;  /* 0x00007610ffb97816 */ /* 0x000fe400000000b9 */
[----:B------:R-:W-:Y:S01]  /*4b6b0*/  PRMT R184, RZ, 0x7610, R184 ;  /* 0x00007610ffb87816 */ /* 0x000fe200000000b8 */
[----:B---3--:R-:W-:Y:S02]  /*4b6c0*/  @!P0 IMAD.MOV.U32 R3, RZ, RZ, R31 ;  /* 0x000000ffff038224 */ /* 0x008fe400078e001f */
[----:B------:R-:W3:Y:S01]  /*4b6d0*/  LDL R31, [R1+0xa54] ;  /* 0x000a5400011f7983 */ /* 0x000ee20000100800 */
[----:B--2---:R-:W-:-:S03]  /*4b6e0*/  @!P0 IMAD.MOV.U32 R2, RZ, RZ, R30 ;  /* 0x000000ffff028224 */ /* 0x004fc600078e001e */
[----:B------:R-:W2:Y:S04]  /*4b6f0*/  LDL R30, [R1+0xad4] ;  /* 0x000ad400011e7983 */ /* 0x000ea80000100800 */
[----:B------:R4:W3:Y:S02]  /*4b700*/  @!P0 LDG.E.U8 R186, desc[UR6][R2.64] ;  /* 0x0000000602ba8981 */ /* 0x0008e4000c1e1100 */
[----:B----4-:R-:W-:Y:S02]  /*4b710*/  @!P0 IMAD.MOV.U32 R3, RZ, RZ, R29 ;  /* 0x000000ffff038224 */ /* 0x010fe400078e001d */
[----:B------:R-:W4:Y:S01]  /*4b720*/  LDL R29, [R1+0xad8] ;  /* 0x000ad800011d7983 */ /* 0x000f220000100800 */
[----:B------:R-:W-:-:S03]  /*4b730*/  @!P0 IMAD.MOV.U32 R2, RZ, RZ, R28 ;  /* 0x000000ffff028224 */ /* 0x000fc600078e001c */
[----:B------:R-:W3:Y:S04]  /*4b740*/  LDL R28, [R1+0xa58] ;  /* 0x000a5800011c7983 */ /* 0x000ee80000100800 */
[----:B------:R0:W3:Y:S02]  /*4b750*/  @!P0 LDG.E.U8 R185, desc[UR6][R2.64] ;  /* 0x0000000602b98981 */ /* 0x0000e4000c1e1100 */
[----:B0-----:R-:W-:Y:S02]  /*4b760*/  @!P0 IMAD.MOV.U32 R2, RZ, RZ, R26 ;  /* 0x000000ffff028224 */ /* 0x001fe400078e001a */
[----:B------:R-:W-:Y:S01]  /*4b770*/  @!P0 IMAD.MOV.U32 R3, RZ, RZ, R27 ;  /* 0x000000ffff038224 */ /* 0x000fe200078e001b */
[----:B------:R-:W3:Y:S04]  /*4b780*/  LDL R26, [R1+0xa18] ;  /* 0x000a1800011a7983 */ /* 0x000ee80000100800 */
[----:B------:R-:W3:Y:S04]  /*4b790*/  LDL R27, [R1+0xa14] ;  /* 0x000a1400011b7983 */ /* 0x000ee80000100800 */
[----:B------:R0:W3:Y:S02]  /*4b7a0*/  @!P0 LDG.E.U8 R184, desc[UR6][R2.64] ;  /* 0x0000000602b88981 */ /* 0x0000e4000c1e1100 */
[----:B0-----:R-:W-:-:S02]  /*4b7b0*/  @!P0 IMAD.MOV.U32 R3, RZ, RZ, R25 ;  /* 0x000000ffff038224 */ /* 0x001fc400078e0019 */
[----:B------:R-:W3:Y:S01]  /*4b7c0*/  LDL R25, [R1+0x9d4] ;  /* 0x0009d40001197983 */ /* 0x000ee20000100800 */
[----:B------:R-:W-:-:S03]  /*4b7d0*/  @!P0 IMAD.MOV.U32 R2, RZ, RZ, R9 ;  /* 0x000000ffff028224 */ /* 0x000fc600078e0009 */
[----:B------:R-:W3:Y:S01]  /*4b7e0*/  LDL R9, [R1+0x9d8] ;  /* 0x0009d80001097983 */ /* 0x000ee20000100800 */
[----:B------:R-:W-:Y:S02]  /*4b7f0*/  PRMT R183, RZ, 0x7610, R183 ;  /* 0x00007610ffb77816 */ /* 0x000fe400000000b7 */
[----:B------:R-:W-:Y:S01]  /*4b800*/  PRMT R182, RZ, 0x7610, R182 ;  /* 0x00007610ffb67816 */ /* 0x000fe200000000b6 */
[----:B------:R-:W3:Y:S01]  /*4b810*/  LDL.LU R39, [R1+0x954] ;  /* 0x0009540001277983 */ /* 0x000ee20000300800 */
[----:B------:R-:W-:-:S03]  /*4b820*/  PRMT R181, RZ, 0x7610, R181 ;  /* 0x00007610ffb57816 */ /* 0x000fc600000000b5 */
[----:B------:R-:W3:Y:S04]  /*4b830*/  LDL.LU R37, [R1+0x994] ;  /* 0x0009940001257983 */ /* 0x000ee80000300800 */
[----:B------:R2:W3:Y:S01]  /*4b840*/  @!P0 LDG.E.U8 R183, desc[UR6][R2.64] ;  /* 0x0000000602b78981 */ /* 0x0004e2000c1e1100 */
[----:B------:R-:W-:Y:S02]  /*4b850*/  PRMT R180, RZ, 0x7610, R180 ;  /* 0x00007610ffb47816 */ /* 0x000fe400000000b4 */
[----:B------:R-:W-:Y:S01]  /*4b860*/  PRMT R179, RZ, 0x7610, R179 ;  /* 0x00007610ffb37816 */ /* 0x000fe200000000b3 */
[----:B--2---:R-:W-:Y:S02]  /*4b870*/  @!P0 IMAD.MOV.U32 R3, RZ, RZ, R30 ;  /* 0x000000ffff038224 */ /* 0x004fe400078e001e */
[----:B------:R-:W2:Y:S01]  /*4b880*/  LDL.LU R30, [R1+0x998] ;  /* 0x00099800011e7983 */ /* 0x000ea20000300800 */
[----:B----4-:R-:W-:-:S03]  /*4b890*/  @!P0 IMAD.MOV.U32 R2, RZ, RZ, R29 ;  /* 0x000000ffff028224 */ /* 0x010fc600078e001d */
[----:B------:R-:W4:Y:S04]  /*4b8a0*/  LDL.LU R29, [R1+0x958] ;  /* 0x00095800011d7983 */ /* 0x000f280000300800 */
[----:B------:R0:W4:Y:S01]  /*4b8b0*/  @!P0 LDG.E.U8 R182, desc[UR6][R2.64] ;  /* 0x0000000602b68981 */ /* 0x000122000c1e1100 */
[----:B------:R-:W-:Y:S02]  /*4b8c0*/  PRMT R178, RZ, 0x7610, R178 ;  /* 0x00007610ffb27816 */ /* 0x000fe400000000b2 */
[----:B------:R-:W-:Y:S01]  /*4b8d0*/  PRMT R177, RZ, 0x7610, R177 ;  /* 0x00007610ffb17816 */ /* 0x000fe200000000b1 */
[----:B------:R-:W4:Y:S04]  /*4b8e0*/  LDL R35, [R1+0xb4c] ;  /* 0x000b4c0001237983 */ /* 0x000f280000100800 */
[----:B------:R-:W4:Y:S01]  /*4b8f0*/  LDL R34, [R1+0xb50] ;  /* 0x000b500001227983 */ /* 0x000f220000100800 */
[----:B0-----:R-:W-:-:S02]  /*4b900*/  @!P0 IMAD.MOV.U32 R2, RZ, RZ, R32 ;  /* 0x000000ffff028224 */ /* 0x001fc400078e0020 */
[----:B------:R-:W-:Y:S01]  /*4b910*/  @!P0 IMAD.MOV.U32 R3, RZ, RZ, R33 ;  /* 0x000000ffff038224 */ /* 0x000fe200078e0021 */
[----:B------:R-:W-:Y:S01]  /*4b920*/  PRMT R176, RZ, 0x7610, R176 ;  /* 0x00007610ffb07816 */ /* 0x000fe200000000b0 */
[----:B------:R-:W4:Y:S04]  /*4b930*/  LDL R33, [R1+0xb0c] ;  /* 0x000b0c0001217983 */ /* 0x000f280000100800 */
[----:B------:R3:W4:Y:S04]  /*4b940*/  @!P0 LDG.E.U8 R181, desc[UR6][R2.64] ;  /* 0x0000000602b58981 */ /* 0x000728000c1e1100 */
[----:B------:R-:W4:Y:S01]  /*4b950*/  LDL R32, [R1+0xb10] ;  /* 0x000b100001207983 */ /* 0x000f220000100800 */
[----:B---3--:R-:W-:-:S02]  /*4b960*/  @!P0 IMAD.MOV.U32 R2, RZ, RZ, R28 ;  /* 0x000000ffff028224 */ /* 0x008fc400078e001c */
[----:B------:R-:W-:Y:S01]  /*4b970*/  @!P0 IMAD.MOV.U32 R3, RZ, RZ, R31 ;  /* 0x000000ffff038224 */ /* 0x000fe200078e001f */
[----:B------:R-:W-:Y:S01]  /*4b980*/  PRMT R175, RZ, 0x7610, R175 ;  /* 0x00007610ffaf7816 */ /* 0x000fe200000000af */
        /* <DEDUP_REMOVED lines=8> */
[----:B0-----:R-:W-:-:S02]  /*4ba10*/  @!P0 IMAD.MOV.U32 R3, RZ, RZ, R25 ;  /* 0x000000ffff038224 */ /* 0x001fc400078e0019 */
[----:B------:R-:W3:Y:S01]  /*4ba20*/  LDL R25, [R1+0xb8c] ;  /* 0x000b8c0001197983 */ /* 0x000ee20000100800 */
[----:B------:R-:W-:-:S03]  /*4ba30*/  @!P0 IMAD.MOV.U32 R2, RZ, RZ, R9 ;  /* 0x000000ffff028224 */ /* 0x000fc600078e0009 */
[----:B------:R-:W3:Y:S04]  /*4ba40*/  LDL R9, [R1+0xb90] ;  /* 0x000b900001097983 */ /* 0x000ee80000100800 */
[----:B------:R0:W3:Y:S02]  /*4ba50*/  @!P0 LDG.E.U8 R178, desc[UR6][R2.64] ;  /* 0x0000000602b28981 */ /* 0x0000e4000c1e1100 */
[----:B0-----:R-:W-:Y:S02]  /*4ba60*/  @!P0 IMAD.MOV.U32 R3, RZ, RZ, R37 ;  /* 0x000000ffff038224 */ /* 0x001fe400078e0025 */
[----:B--2---:R-:W-:-:S05]  /*4ba70*/  @!P0 IMAD.MOV.U32 R2, RZ, RZ, R30 ;  /* 0x000000ffff028224 */ /* 0x004fca00078e001e */
[----:B------:R4:W2:Y:S02]  /*4ba80*/  @!P0 LDG.E.U8 R177, desc[UR6][R2.64] ;  /* 0x0000000602b18981 */ /* 0x0008a4000c1e1100 */
[----:B----4-:R-:W-:Y:S02]  /*4ba90*/  @!P0 IMAD.MOV.U32 R2, RZ, RZ, R29 ;  /* 0x000000ffff028224 */ /* 0x010fe400078e001d */
[----:B------:R-:W-:-:S05]  /*4baa0*/  @!P0 IMAD.MOV.U32 R3, RZ, RZ, R39 ;  /* 0x000000ffff038224 */ /* 0x000fca00078e0027 */
[----:B------:R3:W4:Y:S02]  /*4bab0*/  @!P0 LDG.E.U8 R176, desc[UR6][R2.64] ;  /* 0x0000000602b08981 */ /* 0x000724000c1e1100 */
[----:B---3--:R-:W-:Y:S02]  /*4bac0*/  @!P0 IMAD.MOV.U32 R2, RZ, RZ, R26 ;  /* 0x000000ffff028224 */ /* 0x008fe400078e001a */
[----:B------:R-:W-:Y:S01]  /*4bad0*/  @!P0 IMAD.MOV.U32 R3, RZ, RZ, R27 ;  /* 0x000000ffff038224 */ /* 0x000fe200078e001b */
[----:B------:R-:W3:Y:S01]  /*4bae0*/  LDL R26, [R1+0xa8c] ;  /* 0x000a8c00011a7983 */ /* 0x000ee20000100800 */
[----:B------:R-:W-:Y:S02]  /*4baf0*/  PRMT R174, RZ, 0x7610, R174 ;  /* 0x00007610ffae7816 */ /* 0x000fe400000000ae */
[----:B------:R-:W-:Y:S02]  /*4bb00*/  PRMT R173, RZ, 0x7610, R173 ;  /* 0x00007610ffad7816 */ /* 0x000fe400000000ad */
[----:B------:R-:W-:Y:S01]  /*4bb10*/  PRMT R172, RZ, 0x7610, R172 ;  /* 0x00007610ffac7816 */ /* 0x000fe200000000ac */
[----:B------:R0:W4:Y:S01]  /*4bb20*/  @!P0 LDG.E.U8 R175, desc[UR6][R2.64] ;  /* 0x0000000602af8981 */ /* 0x000122000c1e1100 */
[----:B------:R-:W-:-:S03]  /*4bb30*/  PRMT R171, RZ, 0x7610, R171 ;  /* 0x00007610ffab7816 */ /* 0x000fc600000000ab */
[----:B------:R-:W2:Y:S01]  /*4bb40*/  LDL R27, [R1+0xa4c] ;  /* 0x000a4c00011b7983 */ /* 0x000ea20000100800 */
[----:B0-----:R-:W-:-:S03]  /*4bb50*/  @!P0 IMAD.MOV.U32 R3, RZ, RZ, R25 ;  /* 0x000000ffff038224 */ /* 0x001fc600078e0019 */
[----:B------:R-:W4:Y:S01]  /*4bb60*/  LDL R25, [R1+0xa90] ;  /* 0x000a900001197983 */ /* 0x000f220000100800 */
[----:B------:R-:W-:-:S03]  /*4bb70*/  @!P0 IMAD.MOV.U32 R2, RZ, RZ, R9 ;  /* 0x000000ffff028224 */ /* 0x000fc600078e0009 */
[----:B------:R-:W2:Y:S04]  /*4bb80*/  LDL R9, [R1+0xa50] ;  /* 0x000a500001097983 */ /* 0x000ea80000100800 */
[----:B------:R-:W2:Y:S04]  /*4bb90*/  LDL.LU R38, [R1+0x98c] ;  /* 0x00098c0001267983 */ /* 0x000ea80000300800 */
[----:B------:R0:W2:Y:S02]  /*4bba0*/  @!P0 LDG.E.U8 R174, desc[UR6][R2.64] ;  /* 0x0000000602ae8981 */ /* 0x0000a4000c1e1100 */
[----:B0-----:R-:W-:-:S02]  /*4bbb0*/  @!P0 IMAD.MOV.U32 R2, RZ, RZ, R34 ;  /* 0x000000ffff028224 */ /* 0x001fc400078e0022 */
[----:B------:R-:W-:-:S05]  /*4bbc0*/  @!P0 IMAD.MOV.U32 R3, RZ, RZ, R35 ;  /* 0x000000ffff038224 */ /* 0x000fca00078e0023 */
[----:B------:R0:W2:Y:S02]  /*4bbd0*/  @!P0 LDG.E.U8 R173, desc[UR6][R2.64] ;  /* 0x0000000602ad8981 */ /* 0x0000a4000c1e1100 */
[----:B0-----:R-:W-:Y:S02]  /*4bbe0*/  @!P0 IMAD.MOV.U32 R2, RZ, RZ, R32 ;  /* 0x000000ffff028224 */ /* 0x001fe400078e0020 */
[----:B------:R-:W-:Y:S01]  /*4bbf0*/  @!P0 IMAD.MOV.U32 R3, RZ, RZ, R33 ;  /* 0x000000ffff038224 */ /* 0x000fe200078e0021 */
[----:B------:R-:W-:Y:S01]  /*4bc00*/  PRMT R170, RZ, 0x7610, R170 ;  /* 0x00007610ffaa7816 */ /* 0x000fe200000000aa */
[----:B------:R-:W2:Y:S04]  /*4bc10*/  LDL.LU R32, [R1+0x990] ;  /* 0x0009900001207983 */ /* 0x000ea80000300800 */
[----:B------:R0:W2:Y:S02]  /*4bc20*/  @!P0 LDG.E.U8 R172, desc[UR6][R2.64] ;  /* 0x0000000602ac8981 */ /* 0x0000a4000c1e1100 */
[----:B0-----:R-:W-:-:S02]  /*4bc30*/  @!P0 IMAD.MOV.U32 R2, RZ, RZ, R28 ;  /* 0x000000ffff028224 */ /* 0x001fc400078e001c */
[----:B------:R-:W-:-:S05]  /*4bc40*/  @!P0 IMAD.MOV.U32 R3, RZ, RZ, R31 ;  /* 0x000000ffff038224 */ /* 0x000fca00078e001f */
[----:B------:R3:W2:Y:S02]  /*4bc50*/  @!P0 LDG.E.U8 R171, desc[UR6][R2.64] ;  /* 0x0000000602ab8981 */ /* 0x0006a4000c1e1100 */
[----:B---3--:R-:W-:Y:S02]  /*4bc60*/  @!P0 IMAD.MOV.U32 R3, RZ, RZ, R26 ;  /* 0x000000ffff038224 */ /* 0x008fe400078e001a */
[----:B------:R-:W3:Y:S01]  /*4bc70*/  LDL R26, [R1+0xa0c] ;  /* 0x000a0c00011a7983 */ /* 0x000ee20000100800 */
[----:B----4-:R-:W-:-:S03]  /*4bc80*/  @!P0 IMAD.MOV.U32 R2, RZ, RZ, R25 ;  /* 0x000000ffff028224 */ /* 0x010fc600078e0019 */
[----:B------:R-:W4:Y:S04]  /*4bc90*/  LDL R25, [R1+0xa10] ;  /* 0x000a100001197983 */ /* 0x000f280000100800 */
[----:B------:R2:W4:Y:S04]  /*4bca0*/  @!P0 LDG.E.U8 R170, desc[UR6][R2.64] ;  /* 0x0000000602aa8981 */ /* 0x000528000c1e1100 */
[----:B------:R-:W4:Y:S04]  /*4bcb0*/  LDL.LU R28, [R1+0x950] ;  /* 0x00095000011c7983 */ /* 0x000f280000300800 */
[----:B------:R-:W4:Y:S04]  /*4bcc0*/  LDL R36, [R1+0x94c] ;  /* 0x00094c0001247983 */ /* 0x000f280000100800 */
[----:B------:R-:W4:Y:S04]  /*4bcd0*/  LDL R35, [R1+0xb84] ;  /* 0x000b840001237983 */ /* 0x000f280000100800 */
[----:B------:R-:W4:Y:S01]  /*4bce0*/  LDL R34, [R1+0xb88] ;  /* 0x000b880001227983 */ /* 0x000f220000100800 */
[----:B------:R-:W-:-:S03]  /*4bcf0*/  PRMT R169, RZ, 0x7610, R169 ;  /* 0x00007610ffa97816 */ /* 0x000fc600000000a9 */
[----:B------:R-:W4:Y:S04]  /*4bd00*/  LDL R33, [R1+0xb44] ;  /* 0x000b440001217983 */ /* 0x000f280000100800 */
[----:B------:R-:W4:Y:S01]  /*4bd10*/  LDL R31, [R1+0xb48] ;  /* 0x000b4800011f7983 */ /* 0x000f220000100800 */
[----:B--2---:R-:W-:-:S03]  /*4bd20*/  @!P0 IMAD.MOV.U32 R2, RZ, RZ, R9 ;  /* 0x000000ffff028224 */ /* 0x004fc600078e0009 */
[----:B------:R-:W2:Y:S01]  /*4bd30*/  LDL R9, [R1+0x9d0] ;  /* 0x0009d00001097983 */ /* 0x000ea20000100800 */
[----:B------:R-:W-:Y:S01]  /*4bd40*/  @!P0 IMAD.MOV.U32 R3, RZ, RZ, R27 ;  /* 0x000000ffff038224 */ /* 0x000fe200078e001b */
[----:B------:R-:W-:Y:S02]  /*4bd50*/  PRMT R168, RZ, 0x7610, R168 ;  /* 0x00007610ffa87816 */ /* 0x000fe400000000a8 */
[----:B------:R-:W2:Y:S04]  /*4bd60*/  LDL R27, [R1+0xb04] ;  /* 0x000b0400011b7983 */ /* 0x000ea80000100800 */
[----:B------:R3:W2:Y:S02]  /*4bd70*/  @!P0 LDG.E.U8 R169, desc[UR6][R2.64] ;  /* 0x0000000602a98981 */ /* 0x0006a4000c1e1100 */
[----:B---3--:R-:W-:-:S02]  /*4bd80*/  @!P0 IMAD.MOV.U32 R3, RZ, RZ, R26 ;  /* 0x000000ffff038224 */ /* 0x008fc400078e001a */
[----:B------:R-:W3:Y:S01]  /*4bd90*/  LDL R26, [R1+0xb08] ;  /* 0x000b0800011a7983 */ /* 0x000ee20000100800 */
[----:B----4-:R-:W-:Y:S01]  /*4bda0*/  @!P0 IMAD.MOV.U32 R2, RZ, RZ, R25 ;  /* 0x000000ffff028224 */ /* 0x010fe200078e0019 */
[----:B------:R-:W-:Y:S02]  /*4bdb0*/  PRMT R167, RZ, 0x7610, R167 ;  /* 0x00007610ffa77816 */ /* 0x000fe400000000a7 */
[----:B------:R-:W-:Y:S02]  /*4bdc0*/  PRMT R166, RZ, 0x7610, R166 ;  /* 0x00007610ffa67816 */ /* 0x000fe400000000a6 */
[----:B------:R-:W-:Y:S01]  /*4bdd0*/  PRMT R165, RZ, 0x7610, R165 ;  /* 0x00007610ffa57816 */ /* 0x000fe200000000a5 */
[----:B------:R-:W4:Y:S04]  /*4bde0*/  LDL R25, [R1+0xac4] ;  /* 0x000ac40001197983 */ /* 0x000f280000100800 */
[----:B------:R2:W4:Y:S02]  /*4bdf0*/  @!P0 LDG.E.U8 R168, desc[UR6][R2.64] ;  /* 0x0000000602a88981 */ /* 0x000524000c1e1100 */
[----:B--2---:R-:W-:-:S02]  /*4be00*/  @!P0 IMAD.MOV.U32 R2, RZ, RZ, R9 ;  /* 0x000000ffff028224 */ /* 0x004fc400078e0009 */
[----:B------:R-:W2:Y:S01]  /*4be10*/  LDL R9, [R1+0xac8] ;  /* 0x000ac80001097983 */ /* 0x000ea20000100800 */
[----:B------:R-:W-:-:S05]  /*4be20*/  @!P0 IMAD.MOV.U32 R3, RZ, RZ, R0 ;  /* 0x000000ffff038224 */ /* 0x000fca00078e0000 */
[----:B------:R0:W4:Y:S02]  /*4be30*/  @!P0 LDG.E.U8 R167, desc[UR6][R2.64] ;  /* 0x0000000602a78981 */ /* 0x000124000c1e1100 */
[----:B0-----:R-:W-:Y:S02]  /*4be40*/  @!P0 IMAD.MOV.U32 R2, RZ, RZ, R32 ;  /* 0x000000ffff028224 */ /* 0x001fe400078e0020 */
[----:B------:R-:W-:-:S05]  /*4be50*/  @!P0 IMAD.MOV.U32 R3, RZ, RZ, R38 ;  /* 0x000000ffff038224 */ /* 0x000fca00078e0026 */
[----:B------:R0:W4:Y:S01]  /*4be60*/  @!P0 LDG.E.U8 R166, desc[UR6][R2.64] ;  /* 0x0000000602a68981 */ /* 0x000122000c1e1100 */
[----:B------:R-:W-:Y:S01]  /*4be70*/  PRMT R164, RZ, 0x7610, R164 ;  /* 0x00007610ffa47816 */ /* 0x000fe200000000a4 */
[----:B0-----:R-:W-:Y:S02]  /*4be80*/  @!P0 IMAD.MOV.U32 R2, RZ, RZ, R28 ;  /* 0x000000ffff028224 */ /* 0x001fe400078e001c */
[----:B------:R-:W-:Y:S02]  /*4be90*/  @!P0 IMAD.MOV.U32 R3, RZ, RZ, R36 ;  /* 0x000000ffff038224 */ /* 0x000fe400078e0024 */
[----:B------:R-:W-:-:S03]  /*4bea0*/  IMAD.MOV.U32 R140, RZ, RZ, R143 ;  /* 0x000000ffff8c7224 */ /* 0x000fc600078e008f */
[----:B------:R0:W4:Y:S04]  /*4beb0*/  @!P0 LDG.E.U8 R165, desc[UR6][R2.64] ;  /* 0x0000000602a58981 */ /* 0x000128000c1e1100 */
[----:B------:R1:W-:Y:S01]  /*4bec0*/  STL [R1+0x1d60], R0 ;  /* 0x001d600001007387 */ /* 0x0003e20000100800 */
[----:B------:R-:W-:Y:S02]  /*4bed0*/  IMAD.MOV.U32 R141, RZ, RZ, R142 ;  /* 0x000000ffff8d7224 */ /* 0x000fe400078e008e */
[----:B------:R-:W-:Y:S01]  /*4bee0*/  IMAD.MOV.U32 R143, RZ, RZ, R10 ;  /* 0x000000ffff8f7224 */ /* 0x000fe200078e000a */
[----:B------:R-:W-:Y:S01]  /*4bef0*/  PRMT R163, RZ, 0x7610, R163 ;  /* 0x00007610ffa37816 */ /* 0x000fe200000000a3 */
[----:B------:R-:W-:Y:S01]  /*4bf00*/  IMAD.MOV.U32 R142, RZ, RZ, R189 ;  /* 0x000000ffff8e7224 */ /* 0x000fe200078e00bd */
[----:B------:R-:W4:Y:S04]  /*4bf10*/  LDL.LU R10, [R1+0x9c4] ;  /* 0x0009c400010a7983 */ /* 0x000f280000300800 */
[----:B------:R-:W4:Y:S01]  /*4bf20*/  LDL.LU R189, [R1+0x984] ;  /* 0x0009840001bd7983 */ /* 0x000f220000300800 */
[----:B0-----:R-:W-:-:S02]  /*4bf30*/  @!P0 IMAD.MOV.U32 R2, RZ, RZ, R34 ;  /* 0x000000ffff028224 */ /* 0x001fc400078e0022 */
[----:B------:R-:W-:Y:S01]  /*4bf40*/  @!P0 IMAD.MOV.U32 R3, RZ, RZ, R35 ;  /* 0x000000ffff038224 */ /* 0x000fe200078e0023 */
[----:B------:R-:W-:Y:S01]  /*4bf50*/  PRMT R162, RZ, 0x7610, R162 ;  /* 0x00007610ffa27816 */ /* 0x000fe200000000a2 */
[----:B------:R-:W4:Y:S04]  /*4bf60*/  LDL R35, [R1+0xa84] ;  /* 0x000a840001237983 */ /* 0x000f280000100800 */
[----:B------:R0:W4:Y:S04]  /*4bf70*/  @!P0 LDG.E.U8 R164, desc[UR6][R2.64] ;  /* 0x0000000602a48981 */ /* 0x000128000c1e1100 */
[----:B-1----:R-:W4:Y:S01]  /*4bf80*/  LDL R0, [R1+0xa08] ;  /* 0x000a080001007983 */ /* 0x002f220000100800 */
[----:B0-----:R-:W-:-:S02]  /*4bf90*/  @!P0 IMAD.MOV.U32 R2, RZ, RZ, R31 ;  /* 0x000000ffff028224 */ /* 0x001fc400078e001f */
[----:B------:R-:W-:Y:S01]  /*4bfa0*/  @!P0 IMAD.MOV.U32 R3, RZ, RZ, R33 ;  /* 0x000000ffff038224 */ /* 0x000fe200078e0021 */
[----:B------:R-:W4:Y:S04]  /*4bfb0*/  LDL R31, [R1+0xa44] ;  /* 0x000a4400011f7983 */ /* 0x000f280000100800 */
[----:B------:R-:W4:Y:S04]  /*4bfc0*/  LDL R33, [R1+0xa88] ;  /* 0x000a880001217983 */ /* 0x000f280000100800 */
[----:B------:R0:W4:Y:S02]  /*4bfd0*/  @!P0 LDG.E.U8 R163, desc[UR6][R2.64] ;  /* 0x0000000602a38981 */ /* 0x000124000c1e1100 */
[----:B0-----:R-:W-:-:S02]  /*4bfe0*/  @!P0 IMAD.MOV.U32 R3, RZ, RZ, R27 ;  /* 0x000000ffff038224 */ /* 0x001fc400078e001b */
[----:B---3--:R-:W-:Y:S02]  /*4bff0*/  @!P0 IMAD.MOV.U32 R2, RZ, RZ, R26 ;  /* 0x000000ffff028224 */ /* 0x008fe400078e001a */
[----:B------:R-:W3:Y:S04]  /*4c000*/  LDL R26, [R1+0xa48] ;  /* 0x000a4800011a7983 */ /* 0x000ee80000100800 */
[----:B------:R2:W3:Y:S02]  /*4c010*/  @!P0 LDG.E.U8 R162, desc[UR6][R2.64] ;  /* 0x0000000602a28981 */ /* 0x0004e4000c1e1100 */
[----:B--2---:R-:W-:Y:S02]  /*4c020*/  @!P0 IMAD.MOV.U32 R2, RZ, RZ, R9 ;  /* 0x000000ffff028224 */ /* 0x004fe400078e0009 */
[----:B------:R-:W2:Y:S04]  /*4c030*/  LDL R9, [R1+0xa04] ;  /* 0x000a040001097983 */ /* 0x000ea80000100800 */
[----:B------:R-:W2:Y:S01]  /*4c040*/  LDL.LU R34, [R1+0x988] ;  /* 0x0009880001227983 */ /* 0x000ea20000300800 */
[----:B----4-:R-:W-:-:S03]  /*4c050*/  @!P0 IMAD.MOV.U32 R3, RZ, RZ, R25 ;  /* 0x000000ffff038224 */ /* 0x010fc600078e0019 */
[----:B------:R-:W4:Y:S04]  /*4c060*/  LDL.LU R27, [R1+0x948] ;  /* 0x00094800011b7983 */ /* 0x000f280000300800 */
[----:B------:R-:W4:Y:S04]  /*4c070*/  LDL.LU R25, [R1+0x944] ;  /* 0x0009440001197983 */ /* 0x000f280000300800 */
[----:B------:R-:W4:Y:S01]  /*4c080*/  LDL R36, [R1+0x9c8] ;  /* 0x0009c80001247983 */ /* 0x000f220000100800 */
[----:B------:R-:W-:Y:S02]  /*4c090*/  PRMT R161, RZ, 0x7610, R161 ;  /* 0x00007610ffa17816 */ /* 0x000fe400000000a1 */
[----:B------:R-:W-:-:S04]  /*4c0a0*/  PRMT R160, RZ, 0x7610, R160 ;  /* 0x00007610ffa07816 */ /* 0x000fc800000000a0 */
[----:B------:R0:W4:Y:S01]  /*4c0b0*/  @!P0 LDG.E.U8 R161, desc[UR6][R2.64] ;  /* 0x0000000602a18981 */ /* 0x000122000c1e1100 */
[----:B------:R-:W-:Y:S01]  /*4c0c0*/  PRMT R159, RZ, 0x7610, R159 ;  /* 0x00007610ff9f7816 */ /* 0x000fe2000000009f */
[----:B0-----:R-:W-:Y:S02]  /*4c0d0*/  @!P0 IMAD.MOV.U32 R3, RZ, RZ, R35 ;  /* 0x000000ffff038224 */ /* 0x001fe400078e0023 */
[----:B------:R-:W4:Y:S01]  /*4c0e0*/  LDL R35, [R1+0xbb4] ;  /* 0x000bb40001237983 */ /* 0x000f220000100800 */
[----:B------:R-:W-:-:S03]  /*4c0f0*/  @!P0 IMAD.MOV.U32 R2, RZ, RZ, R33 ;  /* 0x000000ffff028224 */ /* 0x000fc600078e0021 */
[----:B------:R-:W4:Y:S04]  /*4c100*/  LDL R33, [R1+0xbb8] ;  /* 0x000bb80001217983 */ /* 0x000f280000100800 */
[----:B------:R0:W4:Y:S02]  /*4c110*/  @!P0 LDG.E.U8 R160, desc[UR6][R2.64] ;  /* 0x0000000602a08981 */ /* 0x000124000c1e1100 */
[----:B0-----:R-:W-:Y:S01]  /*4c120*/  @!P0 IMAD.MOV.U32 R3, RZ, RZ, R31 ;  /* 0x000000ffff038224 */ /* 0x001fe200078e001f */
[----:B------:R-:W-:Y:S02]  /*4c130*/  PRMT R158, RZ, 0x7610, R158 ;  /* 0x00007610ff9e7816 */ /* 0x000fe4000000009e */
[----:B------:R-:W-:Y:S02]  /*4c140*/  PRMT R157, RZ, 0x7610, R157 ;  /* 0x00007610ff9d7816 */ /* 0x000fe4000000009d */
[----:B------:R-:W-:-:S02]  /*4c150*/  PRMT R156, RZ, 0x7610, R156 ;  /* 0x00007610ff9c7816 */ /* 0x000fc4000000009c */
[----:B------:R-:W-:Y:S02]  /*4c160*/  PRMT R155, RZ, 0x7610, R155 ;  /* 0x00007610ff9b7816 */ /* 0x000fe4000000009b */
[----:B------:R-:W-:Y:S01]  /*4c170*/  PRMT R154, RZ, 0x7610, R154 ;  /* 0x00007610ff9a7816 */ /* 0x000fe2000000009a */
[----:B------:R-:W4:Y:S01]  /*4c180*/  LDL R31, [R1+0xb3c] ;  /* 0x000b3c00011f7983 */ /* 0x000f220000100800 */
[----:B---3--:R-:W-:-:S03]  /*4c190*/  @!P0 IMAD.MOV.U32 R2, RZ, RZ, R26 ;  /* 0x000000ffff028224 */ /* 0x008fc600078e001a */
[----:B------:R-:W3:Y:S04]  /*4c1a0*/  LDL R26, [R1+0xb40] ;  /* 0x000b4000011a7983 */ /* 0x000ee80000100800 */
[----:B------:R2:W3:Y:S02]  /*4c1b0*/  @!P0 LDG.E.U8 R159, desc[UR6][R2.64] ;  /* 0x00000006029f8981 */ /* 0x0004e4000c1e1100 */
[----:B--2---:R-:W-:Y:S02]  /*4c1c0*/  @!P0 IMAD.MOV.U32 R3, RZ, RZ, R9 ;  /* 0x000000ffff038224 */ /* 0x004fe400078e0009 */
[----:B------:R-:W2:Y:S01]  /*4c1d0*/  LDL R9, [R1+0xb7c] ;  /* 0x000b7c0001097983 */ /* 0x000ea20000100800 */
[----:B------:R-:W-:-:S03]  /*4c1e0*/  @!P0 IMAD.MOV.U32 R2, RZ, RZ, R0 ;  /* 0x000000ffff028224 */ /* 0x000fc600078e0000 */
[----:B------:R-:W3:Y:S04]  /*4c1f0*/  LDL R0, [R1+0xb80] ;  /* 0x000b800001007983 */ /* 0x000ee80000100800 */
[----:B------:R4:W3:Y:S02]  /*4c200*/  @!P0 LDG.E.U8 R158, desc[UR6][R2.64] ;  /* 0x00000006029e8981 */ /* 0x0008e4000c1e1100 */
[----:B----4-:R-:W-:Y:S02]  /*4c210*/  @!P0 IMAD.MOV.U32 R2, RZ, RZ, R36 ;  /* 0x000000ffff028224 */ /* 0x010fe400078e0024 */
[----:B------:R-:W-:Y:S01]  /*4c220*/  @!P0 IMAD.MOV.U32 R3, RZ, RZ, R10 ;  /* 0x000000ffff038224 */ /* 0x000fe200078e000a */
[----:B------:R-:W-:Y:S01]  /*4c230*/  PRMT R153, RZ, 0x7610, R153 ;  /* 0x00007610ff997816 */ /* 0x000fe20000000099 */
[----:B------:R-:W4:Y:S04]  /*4c240*/  LDL R36, [R1+0xa7c] ;  /* 0x000a7c0001247983 */ /* 0x000f280000100800 */
[----:B------:R0:W4:Y:S02]  /*4c250*/  @!P0 LDG.E.U8 R157, desc[UR6][R2.64] ;  /* 0x00000006029d8981 */ /* 0x000124000c1e1100 */
[----:B0-----:R-:W-:-:S02]  /*4c260*/  @!P0 IMAD.MOV.U32 R2, RZ, RZ, R34 ;  /* 0x000000ffff028224 */ /* 0x001fc400078e0022 */
[----:B------:R-:W-:-:S05]  /*4c270*/  @!P0 IMAD.MOV.U32 R3, RZ, RZ, R189 ;  /* 0x000000ffff038224 */ /* 0x000fca00078e00bd */
[----:B------:R0:W4:Y:S02]  /*4c280*/  @!P0 LDG.E.U8 R156, desc[UR6][R2.64] ;  /* 0x00000006029c8981 */ /* 0x000124000c1e1100 */
[----:B0-----:R-:W-:Y:S02]  /*4c290*/  @!P0 IMAD.MOV.U32 R2, RZ, RZ, R27 ;  /* 0x000000ffff028224 */ /* 0x001fe400078e001b */
[----:B------:R-:W-:-:S05]  /*4c2a0*/  @!P0 IMAD.MOV.U32 R3, RZ, RZ, R25 ;  /* 0x000000ffff038224 */ /* 0x000fca00078e0019 */
[----:B------:R0:W4:Y:S02]  /*4c2b0*/  @!P0 LDG.E.U8 R155, desc[UR6][R2.64] ;  /* 0x00000006029b8981 */ /* 0x000124000c1e1100 */
[----:B0-----:R-:W-:Y:S02]  /*4c2c0*/  @!P0 IMAD.MOV.U32 R2, RZ, RZ, R33 ;  /* 0x000000ffff028224 */ /* 0x001fe400078e0021 */
[----:B------:R-:W-:Y:S01]  /*4c2d0*/  @!P0 IMAD.MOV.U32 R3, RZ, RZ, R35 ;  /* 0x000000ffff038224 */ /* 0x000fe200078e0023 */
[----:B------:R-:W-:Y:S01]  /*4c2e0*/  PRMT R152, RZ, 0x7610, R152 ;  /* 0x00007610ff987816 */ /* 0x000fe20000000098 */
[----:B------:R-:W4:Y:S04]  /*4c2f0*/  LDL R35, [R1+0xabc] ;  /* 0x000abc0001237983 */ /* 0x000f280000100800 */
[----:B------:R2:W4:Y:S04]  /*4c300*/  @!P0 LDG.E.U8 R154, desc[UR6][R2.64] ;  /* 0x00000006029a8981 */ /* 0x000528000c1e1100 */
[----:B------:R-:W4:Y:S01]  /*4c310*/  LDL R33, [R1+0xa80] ;  /* 0x000a800001217983 */ /* 0x000f220000100800 */
[----:B--2---:R-:W-:-:S03]  /*4c320*/  @!P0 IMAD.MOV.U32 R3, RZ, RZ, R9 ;  /* 0x000000ffff038224 */ /* 0x004fc600078e0009 */
[----:B------:R-:W2:Y:S01]  /*4c330*/  LDL R9, [R1+0xafc] ;  /* 0x000afc0001097983 */ /* 0x000ea20000100800 */
[----:B---3--:R-:W-:-:S03]  /*4c340*/  @!P0 IMAD.MOV.U32 R2, RZ, RZ, R0 ;  /* 0x000000ffff028224 */ /* 0x008fc600078e0000 */
[----:B------:R-:W3:Y:S04]  /*4c350*/  LDL R0, [R1+0xb00] ;  /* 0x000b000001007983 */ /* 0x000ee80000100800 */
[----:B------:R0:W4:Y:S02]  /*4c360*/  @!P0 LDG.E.U8 R153, desc[UR6][R2.64] ;  /* 0x0000000602998981 */ /* 0x000124000c1e1100 */
[----:B0-----:R-:W-:Y:S02]  /*4c370*/  @!P0 IMAD.MOV.U32 R2, RZ, RZ, R26 ;  /* 0x000000ffff028224 */ /* 0x001fe400078e001a */
[----:B------:R-:W4:Y:S01]  /*4c380*/  LDL R26, [R1+0xac0] ;  /* 0x000ac000011a7983 */ /* 0x000f220000100800 */
[----:B------:R-:W-:-:S05]  /*4c390*/  @!P0 IMAD.MOV.U32 R3, RZ, RZ, R31 ;  /* 0x000000ffff038224 */ /* 0x000fca00078e001f */
[----:B------:R2:W4:Y:S01]  /*4c3a0*/  @!P0 LDG.E.U8 R152, desc[UR6][R2.64] ;  /* 0x0000000602988981 */ /* 0x000522000c1e1100 */
[----:B------:R-:W-:Y:S02]  /*4c3b0*/  PRMT R23, RZ, 0x7610, R23 ;  /* 0x00007610ff177816 */ /* 0x000fe40000000017 */
[----:B------:R-:W-:Y:S01]  /*4c3c0*/  PRMT R22, RZ, 0x7610, R22 ;  /* 0x00007610ff167816 */ /* 0x000fe20000000016 */
[----:B--2---:R-:W-:Y:S02]  /*4c3d0*/  @!P0 IMAD.MOV.U32 R3, RZ, RZ, R9 ;  /* 0x000000ffff038224 */ /* 0x004fe400078e0009 */
[----:B------:R-:W2:Y:S01]  /*4c3e0*/  LDL R9, [R1+0xa3c] ;  /* 0x000a3c0001097983 */ /* 0x000ea20000100800 */
[----:B---3--:R-:W-:-:S03]  /*4c3f0*/  @!P0 IMAD.MOV.U32 R2, RZ, RZ, R0 ;  /* 0x000000ffff028224 */ /* 0x008fc600078e0000 */
[----:B------:R-:W3:Y:S01]  /*4c400*/  LDL R0, [R1+0xa40] ;  /* 0x000a400001007983 */ /* 0x000ee20000100800 */
[----:B------:R-:W-:-:S03]  /*4c410*/  IMAD.MOV.U32 R139, RZ, RZ, R8 ;  /* 0x000000ffff8b7224 */ /* 0x000fc600078e0008 */
[----:B------:R-:W3:Y:S04]  /*4c420*/  LDL.LU R31, [R1+0x9bc] ;  /* 0x0009bc00011f7983 */ /* 0x000ee80000300800 */
[----:B------:R4:W3:Y:S04]  /*4c430*/  @!P0 LDG.E.U8 R23, desc[UR6][R2.64] ;  /* 0x0000000602178981 */ /* 0x0008e8000c1e1100 */
[----:B------:R-:W3:Y:S01]  /*4c440*/  LDL.LU R8, [R1+0x97c] ;  /* 0x00097c0001087983 */ /* 0x000ee20000300800 */
[----:B----4-:R-:W-:Y:S02]  /*4c450*/  @!P0 IMAD.MOV.U32 R3, RZ, RZ, R35 ;  /* 0x000000ffff038224 */ /* 0x010fe400078e0023 */
[----:B------:R-:W-:Y:S01]  /*4c460*/  @!P0 IMAD.MOV.U32 R2, RZ, RZ, R26 ;  /* 0x000000ffff028224 */ /* 0x000fe200078e001a */
[----:B------:R-:W4:Y:S04]  /*4c470*/  LDL.LU R35, [R1+0x980] ;  /* 0x0009800001237983 */ /* 0x000f280000300800 */
[----:B------:R-:W4:Y:S01]  /*4c480*/  LDL.LU R26, [R1+0x940] ;  /* 0x00094000011a7983 */ /* 0x000f220000300800 */
[----:B------:R-:W-:-:S02]  /*4c490*/  PRMT R21, RZ, 0x7610, R21 ;  /* 0x00007610ff157816 */ /* 0x000fc40000000015 */
[----:B------:R-:W-:Y:S01]  /*4c4a0*/  PRMT R20, RZ, 0x7610, R20 ;  /* 0x00007610ff147816 */ /* 0x000fe20000000014 */
[----:B------:R0:W4:Y:S01]  /*4c4b0*/  @!P0 LDG.E.U8 R22, desc[UR6][R2.64] ;  /* 0x0000000602168981 */ /* 0x000122000c1e1100 */
[----:B------:R-:W-:-:S03]  /*4c4c0*/  PRMT R19, RZ, 0x7610, R19 ;  /* 0x00007610ff137816 */ /* 0x000fc60000000013 */
[----:B------:R-:W4:Y:S01]  /*4c4d0*/  LDL R58, [R1+0xb74] ;  /* 0x000b7400013a7983 */ /* 0x000f220000100800 */
[----:B0-----:R-:W-:-:S03]  /*4c4e0*/  @!P0 IMAD.MOV.U32 R3, RZ, RZ, R36 ;  /* 0x000000ffff038224 */ /* 0x001fc600078e0024 */
        /* <DEDUP_REMOVED lines=15> */
[----:B--2---:R-:W-:Y:S02]  /*4c5e0*/  @!P0 IMAD.MOV.U32 R2, RZ, RZ, R9 ;  /* 0x000000ffff028224 */ /* 0x004fe400078e0009 */
[----:B------:R-:W2:Y:S01]  /*4c5f0*/  LDL R9, [R1+0xb38] ;  /* 0x000b380001097983 */ /* 0x000ea20000100800 */
[----:B------:R-:W-:Y:S01]  /*4c600*/  @!P0 IMAD.MOV.U32 R3, RZ, RZ, R31 ;  /* 0x000000ffff038224 */ /* 0x000fe200078e001f */
[----:B------:R-:W-:-:S04]  /*4c610*/  PRMT R17, RZ, 0x7610, R17 ;  /* 0x00007610ff117816 */ /* 0x000fc80000000011 */
[----:B------:R0:W2:Y:S01]  /*4c620*/  @!P0 LDG.E.U8 R18, desc[UR6][R2.64] ;  /* 0x0000000602128981 */ /* 0x0000a2000c1e1100 */
[----:B------:R-:W-:Y:S01]  /*4c630*/  PRMT R16, RZ, 0x7610, R16 ;  /* 0x00007610ff107816 */ /* 0x000fe20000000010 */
[----:B0-----:R-:W-:Y:S02]  /*4c640*/  @!P0 IMAD.MOV.U32 R2, RZ, RZ, R35 ;  /* 0x000000ffff028224 */ /* 0x001fe400078e0023 */
[----:B------:R-:W-:-:S05]  /*4c650*/  @!P0 IMAD.MOV.U32 R3, RZ, RZ, R8 ;  /* 0x000000ffff038224 */ /* 0x000fca00078e0008 */
[----:B------:R0:W2:Y:S02]  /*4c660*/  @!P0 LDG.E.U8 R17, desc[UR6][R2.64] ;  /* 0x0000000602118981 */ /* 0x0000a4000c1e1100 */
[----:B0-----:R-:W-:Y:S02]  /*4c670*/  @!P0 IMAD.MOV.U32 R2, RZ, RZ, R26 ;  /* 0x000000ffff028224 */ /* 0x001fe400078e001a */
[----:B---3--:R-:W-:Y:S02]  /*4c680*/  @!P0 IMAD.MOV.U32 R3, RZ, RZ, R0 ;  /* 0x000000ffff038224 */ /* 0x008fe400078e0000 */
[----:B------:R-:W3:Y:S04]  /*4c690*/  LDL.LU R0, [R1+0x9b8] ;  /* 0x0009b80001007983 */ /* 0x000ee80000300800 */
[----:B------:R4:W3:Y:S04]  /*4c6a0*/  @!P0 LDG.E.U8 R16, desc[UR6][R2.64] ;  /* 0x0000000602108981 */ /* 0x0008e8000c1e1100 */
[----:B------:R-:W3:Y:S04]  /*4c6b0*/  LDL R133, [R1+0xaf4] ;  /* 0x000af40001857983 */ /* 0x000ee80000100800 */
[----:B------:R-:W3:Y:S04]  /*4c6c0*/  LDL R132, [R1+0xab4] ;  /* 0x000ab40001847983 */ /* 0x000ee80000100800 */
[----:B------:R-:W3:Y:S04]  /*4c6d0*/  LDL R131, [R1+0xab8] ;  /* 0x000ab80001837983 */ /* 0x000ee80000100800 */
[----:B------:R-:W3:Y:S04]  /*4c6e0*/  LDL R130, [R1+0xa74] ;  /* 0x000a740001827983 */ /* 0x000ee80000100800 */
[----:B------:R-:W3:Y:S01]  /*4c6f0*/  LDL R112, [R1+0xa78] ;  /* 0x000a780001707983 */ /* 0x000ee20000100800 */
[----:B------:R-:W-:-:S03]  /*4c700*/  PRMT R15, RZ, 0x7610, R15 ;  /* 0x00007610ff0f7816 */ /* 0x000fc6000000000f */
[----:B------:R-:W3:Y:S04]  /*4c710*/  LDL R94, [R1+0xa34] ;  /* 0x000a3400015e7983 */ /* 0x000ee80000100800 */
[----:B------:R-:W3:Y:S01]  /*4c720*/  LDL R76, [R1+0xa38] ;  /* 0x000a3800014c7983 */ /* 0x000ee20000100800 */
[----:B----4-:R-:W-:-:S03]  /*4c730*/  @!P0 IMAD.MOV.U32 R2, RZ, RZ, R36 ;  /* 0x000000ffff028224 */ /* 0x010fc600078e0024 */
[----:B------:R-:W4:Y:S01]  /*4c740*/  LDL R36, [R1+0xaf8] ;  /* 0x000af80001247983 */ /* 0x000f220000100800 */
[----:B------:R-:W-:-:S03]  /*4c750*/  @!P0 IMAD.MOV.U32 R3, RZ, RZ, R58 ;  /* 0x000000ffff038224 */ /* 0x000fc600078e003a */
[----:B------:R-:W4:Y:S04]  /*4c760*/  LDL R58, [R1+0x9f4] ;  /* 0x0009f400013a7983 */ /* 0x000f280000100800 */
[----:B------:R0:W4:Y:S02]  /*4c770*/  @!P0 LDG.E.U8 R15, desc[UR6][R2.64] ;  /* 0x00000006020f8981 */ /* 0x000124000c1e1100 */
[----:B0-----:R-:W-:Y:S02]  /*4c780*/  @!P0 IMAD.MOV.U32 R3, RZ, RZ, R33 ;  /* 0x000000ffff038224 */ /* 0x001fe400078e0021 */
[----:B--2---:R-:W-:Y:S02]  /*4c790*/  @!P0 IMAD.MOV.U32 R2, RZ, RZ, R9 ;  /* 0x000000ffff028224 */ /* 0x004fe400078e0009 */
[----:B------:R-:W2:Y:S04]  /*4c7a0*/  LDL R9, [R1+0x9f8] ;  /* 0x0009f80001097983 */ /* 0x000ea80000100800 */
[----:B------:R-:W2:Y:S01]  /*4c7b0*/  LDL.LU R33, [R1+0x9b4] ;  /* 0x0009b40001217983 */ /* 0x000ea20000300800 */
[----:B------:R-:W-:-:S02]  /*4c7c0*/  PRMT R14, RZ, 0x7610, R14 ;  /* 0x00007610ff0e7816 */ /* 0x000fc4000000000e */
[----:B------:R-:W-:-:S04]  /*4c7d0*/  PRMT R13, RZ, 0x7610, R13 ;  /* 0x00007610ff0d7816 */ /* 0x000fc8000000000d */
[----:B------:R3:W2:Y:S01]  /*4c7e0*/  @!P0 LDG.E.U8 R14, desc[UR6][R2.64] ;  /* 0x00000006020e8981 */ /* 0x0006a2000c1e1100 */
[----:B------:R-:W-:Y:S02]  /*4c7f0*/  PRMT R12, RZ, 0x7610, R12 ;  /* 0x00007610ff0c7816 */ /* 0x000fe4000000000c */
[----:B------:R-:W-:Y:S02]  /*4c800*/  PRMT R11, RZ, 0x7610, R11 ;  /* 0x00007610ff0b7816 */ /* 0x000fe4000000000b */
[----:B------:R-:W-:Y:S02]  /*4c810*/  PRMT R7, RZ, 0x7610, R7 ;  /* 0x00007610ff077816 */ /* 0x000fe40000000007 */
[----:B------:R-:W-:Y:S01]  /*4c820*/  PRMT R6, RZ, 0x7610, R6 ;  /* 0x00007610ff067816 */ /* 0x000fe20000000006 */
[----:B---3--:R-:W-:Y:S02]  /*4c830*/  @!P0 IMAD.MOV.U32 R3, RZ, RZ, R133 ;  /* 0x000000ffff038224 */ /* 0x008fe400078e0085 */
[----:B----4-:R-:W-:Y:S01]  /*4c840*/  @!P0 IMAD.MOV.U32 R2, RZ, RZ, R36 ;  /* 0x000000ffff028224 */ /* 0x010fe200078e0024 */
[----:B------:R-:W-:Y:S01]  /*4c850*/  PRMT R5, RZ, 0x7610, R5 ;  /* 0x00007610ff057816 */ /* 0x000fe20000000005 */
[----:B------:R-:W3:Y:S04]  /*4c860*/  LDL.LU R36, [R1+0x978] ;  /* 0x0009780001247983 */ /* 0x000ee80000300800 */
[----:B------:R0:W4:Y:S02]  /*4c870*/  @!P0 LDG.E.U8 R13, desc[UR6][R2.64] ;  /* 0x00000006020d8981 */ /* 0x000124000c1e1100 */
[----:B0-----:R-:W-:-:S02]  /*4c880*/  @!P0 IMAD.MOV.U32 R2, RZ, RZ, R131 ;  /* 0x000000ffff028224 */ /* 0x001fc400078e0083 */
[----:B------:R-:W-:-:S05]  /*4c890*/  @!P0 IMAD.MOV.U32 R3, RZ, RZ, R132 ;  /* 0x000000ffff038224 */ /* 0x000fca00078e0084 */
[----:B------:R0:W4:Y:S02]  /*4c8a0*/  @!P0 LDG.E.U8 R12, desc[UR6][R2.64] ;  /* 0x00000006020c8981 */ /* 0x000124000c1e1100 */
[----:B0-----:R-:W-:Y:S02]  /*4c8b0*/  @!P0 IMAD.MOV.U32 R2, RZ, RZ, R112 ;  /* 0x000000ffff028224 */ /* 0x001fe400078e0070 */
[----:B------:R-:W-:Y:S01]  /*4c8c0*/  @!P0 IMAD.MOV.U32 R3, RZ, RZ, R130 ;  /* 0x000000ffff038224 */ /* 0x000fe200078e0082 */
[----:B------:R-:W3:Y:S04]  /*4c8d0*/  LDL.LU R112, [R1+0x8b4] ;  /* 0x0008b40001707983 */ /* 0x000ee80000300800 */
[----:B------:R-:W4:Y:S04]  /*4c8e0*/  LDL.LU R130, [R1+0x8a0] ;  /* 0x0008a00001827983 */ /* 0x000f280000300800 */
[----:B------:R0:W4:Y:S02]  /*4c8f0*/  @!P0 LDG.E.U8 R11, desc[UR6][R2.64] ;  /* 0x00000006020b8981 */ /* 0x000124000c1e1100 */
[----:B0-----:R-:W-:-:S02]  /*4c900*/  @!P0 IMAD.MOV.U32 R2, RZ, RZ, R76 ;  /* 0x000000ffff028224 */ /* 0x001fc400078e004c */
[----:B------:R-:W-:-:S05]  /*4c910*/  @!P0 IMAD.MOV.U32 R3, RZ, RZ, R94 ;  /* 0x000000ffff038224 */ /* 0x000fca00078e005e */
[----:B------:R0:W4:Y:S02]  /*4c920*/  @!P0 LDG.E.U8 R7, desc[UR6][R2.64] ;  /* 0x0000000602078981 */ /* 0x000124000c1e1100 */
[----:B0-----:R-:W-:Y:S02]  /*4c930*/  @!P0 IMAD.MOV.U32 R3, RZ, RZ, R58 ;  /* 0x000000ffff038224 */ /* 0x001fe400078e003a */
[----:B--2---:R-:W-:-:S05]  /*4c940*/  @!P0 IMAD.MOV.U32 R2, RZ, RZ, R9 ;  /* 0x000000ffff028224 */ /* 0x004fca00078e0009 */
[----:B------:R0:W2:Y:S02]  /*4c950*/  @!P0 LDG.E.U8 R6, desc[UR6][R2.64] ;  /* 0x0000000602068981 */ /* 0x0000a4000c1e1100 */
[----:B0-----:R-:W-:Y:S02]  /*4c960*/  @!P0 IMAD.MOV.U32 R2, RZ, RZ, R0 ;  /* 0x000000ffff028224 */ /* 0x001fe400078e0000 */
[----:B------:R-:W-:-:S05]  /*4c970*/  @!P0 IMAD.MOV.U32 R3, RZ, RZ, R33 ;  /* 0x000000ffff038224 */ /* 0x000fca00078e0021 */
[----:B------:R0:W2:Y:S04]  /*4c980*/  @!P0 LDG.E.U8 R5, desc[UR6][R2.64] ;  /* 0x0000000602058981 */ /* 0x0000a8000c1e1100 */
[----:B------:R-:W0:Y:S04]  /*4c990*/  LDL R2, [R1+0x974] ;  /* 0x0009740001027983 */ /* 0x000e280000100800 */
[----:B------:R-:W2:Y:S04]  /*4c9a0*/  LDL.LU R58, [R1+0x88c] ;  /* 0x00088c00013a7983 */ /* 0x000ea80000300800 */
[----:B------:R-:W2:Y:S04]  /*4c9b0*/  LDL.LU R76, [R1+0x878] ;  /* 0x00087800014c7983 */ /* 0x000ea80000300800 */
[----:B------:R-:W2:Y:S04]  /*4c9c0*/  LDL.LU R94, [R1+0x864] ;  /* 0x00086400015e7983 */ /* 0x000ea80000300800 */
[----:B------:R-:W2:Y:S04]  /*4c9d0*/  LDL.LU R138, [R1+0x850] ;  /* 0x00085000018a7983 */ /* 0x000ea80000300800 */
[----:B------:R-:W2:Y:S01]  /*4c9e0*/  LDL.LU R137, [R1+0x83c] ;  /* 0x00083c0001897983 */ /* 0x000ea20000300800 */
[----:B------:R-:W1:Y:S01]  /*4c9f0*/  S2R R136, SR_TID.X ;  /* 0x0000000000887919 */ /* 0x000e620000002100 */
[----:B------:R-:W-:-:S02]  /*4ca00*/  PRMT R4, RZ, 0x7610, R4 ;  /* 0x00007610ff047816 */ /* 0x000fc40000000004 */
[----:B------:R-:W2:Y:S04]  /*4ca10*/  LDL.LU R9, [R1+0x828] ;  /* 0x0008280001097983 */ /* 0x000ea80000300800 */
[----:B------:R-:W2:Y:S04]  /*4ca20*/  LDL.LU R131, [R1+0x7ec] ;  /* 0x0007ec0001837983 */ /* 0x000ea80000300800 */
[----:B------:R-:W2:Y:S04]  /*4ca30*/  LDL.LU R133, [R1+0x7d8] ;  /* 0x0007d80001857983 */ /* 0x000ea80000300800 */
[----:B------:R-:W2:Y:S04]  /*4ca40*/  LDL.LU R134, [R1+0x7c4] ;  /* 0x0007c40001867983 */ /* 0x000ea80000300800 */
[----:B------:R-:W2:Y:S01]  /*4ca50*/  LDL.LU R135, [R1+0x7b0] ;  /* 0x0007b00001877983 */ /* 0x000ea20000300800 */
[----:B-1----:R-:W-:-:S04]  /*4ca60*/  LOP3.LUT R136, R136, 0x7f, RZ, 0xc0, !PT ;  /* 0x0000007f88887812 */ /* 0x002fc800078ec0ff */
[----:B------:R-:W-:Y:S02]  /*4ca70*/  LOP3.LUT R132, R136, 0x30, RZ, 0x3c, !PT ;  /* 0x0000003088847812 */ /* 0x000fe400078e3cff */
[----:B------:R-:W2:Y:S04]  /*4ca80*/  LDL.LU R136, [R1+0x79c] ;  /* 0x00079c0001887983 */ /* 0x000ea80000300800 */
[----:B---3--:R1:W-:Y:S04]  /*4ca90*/  STS.U8 [R132+UR4+0x1d80], R112 ;  /* 0x001d807084007988 */ /* 0x0083e80008000004 */
[----:B----4-:R3:W-:Y:S01]  /*4caa0*/  STS.U8 [R132+UR4+0x2180], R130 ;  /* 0x0021808284007988 */ /* 0x0107e20008000004 */
[----:B0-----:R-:W-:-:S02]  /*4cab0*/  @!P0 IMAD.MOV.U32 R3, RZ, RZ, R2 ;  /* 0x000000ffff038224 */ /* 0x001fc400078e0002 */
[----:B------:R-:W-:Y:S01]  /*4cac0*/  @!P0 IMAD.MOV.U32 R2, RZ, RZ, R36 ;  /* 0x000000ffff028224 */ /* 0x000fe200078e0024 */
[----:B--2---:R0:W-:Y:S04]  /*4cad0*/  STS.U8 [R132+UR4+0x2580], R58 ;  /* 0x0025803a84007988 */ /* 0x0041e80008000004 */
[----:B------:R2:W4:Y:S04]  /*4cae0*/  @!P0 LDG.E.U8 R4, desc[UR6][R2.64] ;  /* 0x0000000602048981 */ /* 0x000528000c1e1100 */
[----:B------:R0:W-:Y:S04]  /*4caf0*/  STS.U8 [R132+UR4+0x2980], R76 ;  /* 0x0029804c84007988 */ /* 0x0001e80008000004 */
[----:B------:R0:W-:Y:S04]  /*4cb00*/  STS.U8 [R132+UR4+0x2d80], R94 ;  /* 0x002d805e84007988 */ /* 0x0001e80008000004 */
[----:B------:R0:W-:Y:S04]  /*4cb10*/  STS.U8 [R132+UR4+0x3180], R138 ;  /* 0x0031808a84007988 */ /* 0x0001e80008000004 */
[----:B------:R-:W2:Y:S04]  /*4cb20*/  LDL.LU R2, [R1+0x814] ;  /* 0x0008140001027983 */ /* 0x000ea80000300800 */
[----:B------:R-:W4:Y:S04]  /*4cb30*/  LDL.LU R3, [R1+0x800] ;  /* 0x0008000001037983 */ /* 0x000f280000300800 */
[----:B-1----:R-:W4:Y:S04]  /*4cb40*/  LDL.LU R112, [R1+0x21fc] ;  /* 0x0021fc0001707983 */ /* 0x002f280000300800 */
[----:B---3--:R-:W3:Y:S04]  /*4cb50*/  LDL.LU R130, [R1+0x21f8] ;  /* 0x0021f80001827983 */ /* 0x008ee80000300800 */
[----:B0-----:R-:W3:Y:S04]  /*4cb60*/  LDL.LU R58, [R1+0x21f4] ;  /* 0x0021f400013a7983 */ /* 0x001ee80000300800 */
[----:B------:R-:W3:Y:S04]  /*4cb70*/  LDL.LU R76, [R1+0x21f0] ;  /* 0x0021f000014c7983 */ /* 0x000ee80000300800 */
[----:B------:R-:W3:Y:S04]  /*4cb80*/  LDL.LU R94, [R1+0x21ec] ;  /* 0x0021ec00015e7983 */ /* 0x000ee80000300800 */
[----:B------:R-:W3:Y:S04]  /*4cb90*/  LDL.LU R138, [R1+0x21e8] ;  /* 0x0021e800018a7983 */ /* 0x000ee80000300800 */
[----:B------:R0:W-:Y:S04]  /*4cba0*/  STS.U8 [R132+UR4+0x3580], R137 ;  /* 0x0035808984007988 */ /* 0x0001e80008000004 */
[----:B0-----:R-:W3:Y:S04]  /*4cbb0*/  LDL.LU R137, [R1+0x21e4] ;  /* 0x0021e40001897983 */ /* 0x001ee80000300800 */
[----:B------:R0:W-:Y:S04]  /*4cbc0*/  STS.U8 [R132+UR4+0x3980], R9 ;  /* 0x0039800984007988 */ /* 0x0001e80008000004 */
[----:B0-----:R-:W3:Y:S04]  /*4cbd0*/  LDL.LU R9, [R1+0x21e0] ;  /* 0x0021e00001097983 */ /* 0x001ee80000300800 */
[----:B--2---:R-:W-:Y:S04]  /*4cbe0*/  STS.U8 [R132+UR4+0x3d80], R2 ;  /* 0x003d800284007988 */ /* 0x004fe80008000004 */
[----:B----4-:R-:W-:Y:S04]  /*4cbf0*/  STS.U8 [R132+UR4+0x4180], R3 ;  /* 0x0041800384007988 */ /* 0x010fe80008000004 */
[----:B------:R-:W-:Y:S04]  /*4cc00*/  STS.U8 [R132+UR4+0x4580], R131 ;  /* 0x0045808384007988 */ /* 0x000fe80008000004 */
[----:B------:R0:W-:Y:S04]  /*4cc10*/  STS.U8 [R132+UR4+0x4980], R133 ;  /* 0x0049808584007988 */ /* 0x0001e80008000004 */
[----:B------:R-:W-:Y:S04]  /*4cc20*/  STS.U8 [R132+UR4+0x4d80], R134 ;  /* 0x004d808684007988 */ /* 0x000fe80008000004 */
[----:B------:R1:W-:Y:S04]  /*4cc30*/  STS.U8 [R132+UR4+0x5180], R135 ;  /* 0x0051808784007988 */ /* 0x0003e80008000004 */
[----:B------:R2:W-:Y:S04]  /*4cc40*/  STS.U8 [R132+UR4+0x5580], R136 ;  /* 0x0055808884007988 */ /* 0x0005e80008000004 */
[----:B0-----:R-:W4:Y:S04]  /*4cc50*/  LDL.LU R133, [R1+0x924] ;  /* 0x0009240001857983 */ /* 0x001f280000300800 */
[----:B-1----:R-:W4:Y:S04]  /*4cc60*/  LDL.LU R135, [R1+0x914] ;  /* 0x0009140001877983 */ /* 0x002f280000300800 */
[----:B--2---:R-:W2:Y:S04]  /*4cc70*/  LDL.LU R136, [R1+0x904] ;  /* 0x0009040001887983 */ /* 0x004ea80000300800 */
[----:B---3--:R0:W-:Y:S04]  /*4cc80*/  STS.U8 [R132+UR4+0x5980], R137 ;  /* 0x0059808984007988 */ /* 0x0081e80008000004 */
[----:B0-----:R-:W3:Y:S04]  /*4cc90*/  LDL.LU R137, [R1+0x8f4] ;  /* 0x0008f40001897983 */ /* 0x001ee80000300800 */
[----:B------:R-:W-:Y:S01]  /*4cca0*/  STS.U8 [R132+UR4+0x5d80], R130 ;  /* 0x005d808284007988 */ /* 0x000fe20008000004 */
[----:B------:R-:W0:Y:S03]  /*4ccb0*/  S2R R134, SR_TID.X ;  /* 0x0000000000867919 */ /* 0x000e260000002100 */
        /* <DEDUP_REMOVED lines=28> */
[----:B-1----:R-:W3:Y:S04]  /*4ce80*/  LDL.LU R119, [R1+0x8e4] ;  /* 0x0008e40001777983 */ /* 0x002ee80000300800 */
[----:B------:R-:W-:Y:S04]  /*4ce90*/  STS.U8 [R132+UR4+0xd180], R194 ;  /* 0x00d180c284007988 */ /* 0x000fe80008000004 */
[----:B------:R-:W3:Y:S04]  /*4cea0*/  LDL.LU R120, [R1+0x8d4] ;  /* 0x0008d40001787983 */ /* 0x000ee80000300800 */
[----:B------:R-:W-:Y:S04]  /*4ceb0*/  STS.U8 [R132+UR4+0xd580], R188 ;  /* 0x00d580bc84007988 */ /* 0x000fe80008000004 */
[----:B------:R-:W3:Y:S04]  /*4cec0*/  LDL.LU R121, [R1+0x8c4] ;  /* 0x0008c40001797983 */ /* 0x000ee80000300800 */
[----:B------:R-:W-:Y:S04]  /*4ced0*/  STS.U8 [R132+UR4+0xd980], R185 ;  /* 0x00d980b984007988 */ /* 0x000fe80008000004 */
[----:B------:R-:W3:Y:S04]  /*4cee0*/  LDL.LU R122, [R1+0x8b0] ;  /* 0x0008b000017a7983 */ /* 0x000ee80000300800 */
[----:B------:R-:W-:Y:S01]  /*4cef0*/  STS.U8 [R132+UR4+0xdd80], R184 ;  /* 0x00dd80b884007988 */ /* 0x000fe20008000004 */
[----:B0-----:R-:W-:-:S03]  /*4cf00*/  LOP3.LUT R134, R134, 0x7f, RZ, 0xc0, !PT ;  /* 0x0000007f86867812 */ /* 0x001fc600078ec0ff */
[----:B------:R-:W3:Y:S04]  /*4cf10*/  LDL.LU R123, [R1+0x89c] ;  /* 0x00089c00017b7983 */ /* 0x000ee80000300800 */
[----:B------:R-:W-:Y:S04]  /*4cf20*/  STS.U8 [R132+UR4+0xe180], R183 ;  /* 0x00e180b784007988 */ /* 0x000fe80008000004 */
[----:B------:R-:W3:Y:S04]  /*4cf30*/  LDL.LU R124, [R1+0x888] ;  /* 0x00088800017c7983 */ /* 0x000ee80000300800 */
[----:B------:R-:W-:Y:S04]  /*4cf40*/  STS.U8 [R132+UR4+0xe580], R182 ;  /* 0x00e580b684007988 */ /* 0x000fe80008000004 */
[----:B------:R-:W3:Y:S04]  /*4cf50*/  LDL.LU R125, [R1+0x874] ;  /* 0x00087400017d7983 */ /* 0x000ee80000300800 */
[----:B------:R-:W-:Y:S04]  /*4cf60*/  STS.U8 [R132+UR4+0xe980], R181 ;  /* 0x00e980b584007988 */ /* 0x000fe80008000004 */
[----:B------:R-:W3:Y:S04]  /*4cf70*/  LDL.LU R126, [R1+0x860] ;  /* 0x00086000017e7983 */ /* 0x000ee80000300800 */
[----:B------:R-:W-:Y:S01]  /*4cf80*/  STS.U8 [R132+UR4+0xed80], R180 ;  /* 0x00ed80b484007988 */ /* 0x000fe20008000004 */
[----:B------:R-:W-:-:S03]  /*4cf90*/  LOP3.LUT R3, R134, 0x40, RZ, 0x3c, !PT ;  /* 0x0000004086037812 */ /* 0x000fc600078e3cff */
        /* <DEDUP_REMOVED lines=8> */
[----:B------:R-:W3:Y:S04]  /*4d020*/  LDL.LU R131, [R1+0x7fc] ;  /* 0x0007fc0001837983 */ /* 0x000ee80000300800 */
[----:B0-----:R-:W3:Y:S04]  /*4d030*/  LDL.LU R132, [R1+0x7e8] ;  /* 0x0007e80001847983 */ /* 0x001ee80000300800 */
[----:B----4-:R0:W-:Y:S04]  /*4d040*/  STS.U8 [R3+UR4+0x200], R133 ;  /* 0x0002008503007988 */ /* 0x0101e80008000004 */
[----:B------:R1:W-:Y:S04]  /*4d050*/  STS.U8 [R3+UR4+0x600], R135 ;  /* 0x0006008703007988 */ /* 0x0003e80008000004 */
[----:B--2---:R2:W-:Y:S04]  /*4d060*/  STS.U8 [R3+UR4+0xa00], R136 ;  /* 0x000a008803007988 */ /* 0x0045e80008000004 */
[----:B0-----:R-:W4:Y:S04]  /*4d070*/  LDL.LU R133, [R1+0x7d4] ;  /* 0x0007d40001857983 */ /* 0x001f280000300800 */
[----:B-1----:R-:W4:Y:S04]  /*4d080*/  LDL.LU R135, [R1+0x7c0] ;  /* 0x0007c00001877983 */ /* 0x002f280000300800 */
[----:B--2---:R-:W2:Y:S04]  /*4d090*/  LDL.LU R136, [R1+0x7ac] ;  /* 0x0007ac0001887983 */ /* 0x004ea80000300800 */
[----:B---3--:R0:W-:Y:S04]  /*4d0a0*/  STS.U8 [R3+UR4+0xe00], R137 ;  /* 0x000e008903007988 */ /* 0x0081e80008000004 */
[----:B0-----:R-:W3:Y:S04]  /*4d0b0*/  LDL.LU R137, [R1+0x798] ;  /* 0x0007980001897983 */ /* 0x001ee80000300800 */
        /* <DEDUP_REMOVED lines=14> */
[----:B----4-:R-:W-:Y:S04]  /*4d1a0*/  STS.U8 [R3+UR4+0x4a00], R133 ;  /* 0x004a008503007988 */ /* 0x010fe80008000004 */
[----:B------:R0:W-:Y:S04]  /*4d1b0*/  STS.U8 [R3+UR4+0x4e00], R135 ;  /* 0x004e008703007988 */ /* 0x0001e80008000004 */
[----:B--2---:R1:W-:Y:S04]  /*4d1c0*/  STS.U8 [R3+UR4+0x5200], R136 ;  /* 0x0052008803007988 */ /* 0x0043e80008000004 */
[----:B0-----:R-:W2:Y:S04]  /*4d1d0*/  LDL.LU R135, [R1+0x920] ;  /* 0x0009200001877983 */ /* 0x001ea80000300800 */
[----:B-1----:R-:W4:Y:S04]  /*4d1e0*/  LDL.LU R136, [R1+0x910] ;  /* 0x0009100001887983 */ /* 0x002f280000300800 */
[----:B---3--:R0:W-:Y:S04]  /*4d1f0*/  STS.U8 [R3+UR4+0x5600], R137 ;  /* 0x0056008903007988 */ /* 0x0081e80008000004 */
[----:B------:R1:W-:Y:S04]  /*4d200*/  STS.U8 [R3+UR4+0x5a00], R138 ;  /* 0x005a008a03007988 */ /* 0x0003e80008000004 */
[----:B0-----:R-:W3:Y:S04]  /*4d210*/  LDL.LU R137, [R1+0x900] ;  /* 0x0009000001897983 */ /* 0x001ee80000300800 */
[----:B-1----:R-:W3:Y:S04]  /*4d220*/  LDL.LU R138, [R1+0x8f0] ;  /* 0x0008f000018a7983 */ /* 0x002ee80000300800 */
        /* <DEDUP_REMOVED lines=22> */
[----:B------:R1:W-:Y:S04]  /*4d390*/  STS.U8 [R3+UR4+0xb600], R228 ;  /* 0x00b600e403007988 */ /* 0x0003e80008000004 */
[----:B------:R-:W-:Y:S04]  /*4d3a0*/  STS.U8 [R3+UR4+0xba00], R223 ;  /* 0x00ba00df03007988 */ /* 0x000fe80008000004 */
[----:B------:R-:W-:Y:S04]  /*4d3b0*/  STS.U8 [R3+UR4+0xbe00], R218 ;  /* 0x00be00da03007988 */ /* 0x000fe80008000004 */
[----:B------:R1:W-:Y:S04]  /*4d3c0*/  STS.U8 [R3+UR4+0xc200], R213 ;  /* 0x00c200d503007988 */ /* 0x0003e80008000004 */
[----:B------:R-:W-:Y:S04]  /*4d3d0*/  STS.U8 [R3+UR4+0xc600], R208 ;  /* 0x00c600d003007988 */ /* 0x000fe80008000004 */
[----:B------:R-:W-:Y:S04]  /*4d3e0*/  STS.U8 [R3+UR4+0xca00], R203 ;  /* 0x00ca00cb03007988 */ /* 0x000fe80008000004 */
        /* <DEDUP_REMOVED lines=27> */
[----:B------:R-:W3:Y:S01]  /*4d5a0*/  LDL.LU R134, [R1+0x7e4] ;  /* 0x0007e40001867983 */ /* 0x000ee20000300800 */
        /* <DEDUP_REMOVED lines=17> */
[----:B0-----:R-:W-:Y:S02]  /*4d6c0*/  IMAD.MOV.U32 R248, RZ, RZ, R141 ;  /* 0x000000fffff87224 */ /* 0x001fe400078e008d */
[----:B------:R-:W-:-:S02]  /*4d6d0*/  IMAD.MOV.U32 R224, RZ, RZ, R142 ;  /* 0x000000ffffe07224 */ /* 0x000fc400078e008e */
[----:B------:R-:W-:Y:S02]  /*4d6e0*/  IMAD.MOV.U32 R214, RZ, RZ, R143 ;  /* 0x000000ffffd67224 */ /* 0x000fe400078e008f */
[----:B------:R-:W-:Y:S02]  /*4d6f0*/  IMAD.MOV.U32 R204, RZ, RZ, R144 ;  /* 0x000000ffffcc7224 */ /* 0x000fe400078e0090 */
[----:B------:R-:W-:Y:S02]  /*4d700*/  IMAD.MOV.U32 R199, RZ, RZ, R145 ;  /* 0x000000ffffc77224 */ /* 0x000fe400078e0091 */
[----:B------:R-:W-:Y:S02]  /*4d710*/  IMAD.MOV.U32 R188, RZ, RZ, R146 ;  /* 0x000000ffffbc7224 */ /* 0x000fe400078e0092 */
[----:B------:R-:W-:Y:S02]  /*4d720*/  IMAD.MOV.U32 R184, RZ, RZ, R147 ;  /* 0x000000ffffb87224 */ /* 0x000fe400078e0093 */
[----:B-1----:R-:W-:-:S02]  /*4d730*/  IMAD.MOV.U32 R228, RZ, RZ, R148 ;  /* 0x000000ffffe47224 */ /* 0x002fc400078e0094 */
[----:B------:R-:W-:Y:S02]  /*4d740*/  IMAD.MOV.U32 R233, RZ, RZ, R149 ;  /* 0x000000ffffe97224 */ /* 0x000fe400078e0095 */
[----:B------:R-:W-:Y:S02]  /*4d750*/  IMAD.MOV.U32 R238, RZ, RZ, R150 ;  /* 0x000000ffffee7224 */ /* 0x000fe400078e0096 */
[----:B------:R-:W-:Y:S01]  /*4d760*/  IMAD.MOV.U32 R243, RZ, RZ, R151 ;  /* 0x000000fffff37224 */ /* 0x000fe200078e0097 */
[----:B------:R-:W-:Y:S01]  /*4d770*/  UMOV UR8, UR28 ;  /* 0x0000001c00087c82 */ /* 0x000fe20008000000 */
[----:B------:R-:W-:Y:S01]  /*4d780*/  UMOV UR9, UR29 ;  /* 0x0000001d00097c82 */ /* 0x000fe20008000000 */
[----:B------:R-:W-:Y:S01]  /*4d790*/  UMOV UR32, UR12 ;  /* 0x0000000c00207c82 */ /* 0x000fe20008000000 */
[----:B------:R-:W-:Y:S01]  /*4d7a0*/  UMOV UR33, UR13 ;  /* 0x0000000d00217c82 */ /* 0x000fe20008000000 */
[----:B------:R-:W-:Y:S01]  /*4d7b0*/  UMOV UR36, UR16 ;  /* 0x0000001000247c82 */ /* 0x000fe20008000000 */
[----:B------:R-:W-:Y:S01]  /*4d7c0*/  UMOV UR37, UR17 ;  /* 0x0000001100257c82 */ /* 0x000fe20008000000 */
[----:B------:R-:W-:Y:S01]  /*4d7d0*/  UMOV UR40, UR20 ;  /* 0x0000001400287c82 */ /* 0x000fe20008000000 */
[----:B------:R-:W-:Y:S01]  /*4d7e0*/  UMOV UR41, UR21 ;  /* 0x0000001500297c82 */ /* 0x000fe20008000000 */
[----:B------:R-:W0:Y:S01]  /*4d7f0*/  LDC R213, c[0x0][0x230] ;  /* 0x00008c00ffd57b82 */ /* 0x000e220000000800 */
[----:B--2---:R1:W-:Y:S04]  /*4d800*/  STS.U8 [R2+UR4+0x280], R135 ;  /* 0x0002808702007988 */ /* 0x0043e80008000004 */
[----:B----4-:R2:W-:Y:S04]  /*4d810*/  STS.U8 [R2+UR4+0x680], R136 ;  /* 0x0006808802007988 */ /* 0x0105e80008000004 */
[----:B-1----:R-:W4:Y:S04]  /*4d820*/  LDL.LU R135, [R1+0x7d0] ;  /* 0x0007d00001877983 */ /* 0x002f280000300800 */
[----:B--2---:R-:W2:Y:S04]  /*4d830*/  LDL.LU R136, [R1+0x7bc] ;  /* 0x0007bc0001887983 */ /* 0x004ea80000300800 */
[----:B---3--:R1:W-:Y:S04]  /*4d840*/  STS.U8 [R2+UR4+0xa80], R137 ;  /* 0x000a808902007988 */ /* 0x0083e80008000004 */
[----:B------:R3:W-:Y:S04]  /*4d850*/  STS.U8 [R2+UR4+0xe80], R138 ;  /* 0x000e808a02007988 */ /* 0x0007e80008000004 */
[----:B-1----:R-:W2:Y:S04]  /*4d860*/  LDL.LU R137, [R1+0x7a8] ;  /* 0x0007a80001897983 */ /* 0x002ea80000300800 */
[----:B---3--:R-:W3:Y:S04]  /*4d870*/  LDL.LU R138, [R1+0x794] ;  /* 0x00079400018a7983 */ /* 0x008ee80000300800 */
        /* <DEDUP_REMOVED lines=14> */
[----:B-1----:R-:W3:Y:S04]  /*4d960*/  LDL.LU R134, [R1+0x91c] ;  /* 0x00091c0001867983 */ /* 0x002ee80000300800 */
[----:B----4-:R-:W-:Y:S04]  /*4d970*/  STS.U8 [R2+UR4+0x4a80], R135 ;  /* 0x004a808702007988 */ /* 0x010fe80008000004 */
[----:B--2---:R1:W-:Y:S04]  /*4d980*/  STS.U8 [R2+UR4+0x4e80], R136 ;  /* 0x004e808802007988 */ /* 0x0043e80008000004 */
[----:B-1----:R-:W2:Y:S04]  /*4d990*/  LDL.LU R136, [R1+0x90c] ;  /* 0x00090c0001887983 */ /* 0x002ea80000300800 */
[----:B------:R1:W-:Y:S04]  /*4d9a0*/  STS.U8 [R2+UR4+0x5280], R137 ;  /* 0x0052808902007988 */ /* 0x0003e80008000004 */
[----:B---3--:R3:W-:Y:S04]  /*4d9b0*/  STS.U8 [R2+UR4+0x5680], R138 ;  /* 0x0056808a02007988 */ /* 0x0087e80008000004 */
[----:B-1----:R-:W4:Y:S04]  /*4d9c0*/  LDL.LU R137, [R1+0x8fc] ;  /* 0x0008fc0001897983 */ /* 0x002f280000300800 */
[----:B---3--:R-:W3:Y:S04]  /*4d9d0*/  LDL.LU R138, [R1+0x8ec] ;  /* 0x0008ec00018a7983 */ /* 0x008ee80000300800 */
[----:B------:R-:W-:Y:S04]  /*4d9e0*/  STS.U8 [R2+UR4+0x5a80], R94 ;  /* 0x005a805e02007988 */ /* 0x000fe80008000004 */
[----:B------:R-:W-:Y:S01]  /*4d9f0*/  STS.U8 [R2+UR4+0x5e80], R93 ;  /* 0x005e805d02007988 */ /* 0x000fe20008000004 */
[----:B------:R-:W1:Y:S03]  /*4da00*/  S2R R135, SR_TID.X ;  /* 0x0000000000877919 */ /* 0x000e660000002100 */
        /* <DEDUP_REMOVED lines=36> */
[----:B-1----:R-:W-:-:S03]  /*4dc50*/  LOP3.LUT R135, R135, 0x7f, RZ, 0xc0, !PT ;  /* 0x0000007f87877812 */ /* 0x002fc600078ec0ff */
        /* <DEDUP_REMOVED lines=20> */
[----:B-1----:R-:W3:Y:S04]  /*4dda0*/  LDL.LU R134, [R1+0x7cc] ;  /* 0x0007cc0001867983 */ /* 0x002ee80000300800 */
[----:B--2---:R1:W-:Y:S04]  /*4ddb0*/  STS.U8 [R3+UR4+0x700], R136 ;  /* 0x0007008803007988 */ /* 0x0043e80008000004 */
[----:B-1----:R-:W2:Y:S04]  /*4ddc0*/  LDL.LU R136, [R1+0x7b8] ;  /* 0x0007b80001887983 */ /* 0x002ea80000300800 */
[----:B----4-:R1:W-:Y:S04]  /*4ddd0*/  STS.U8 [R3+UR4+0xb00], R137 ;  /* 0x000b008903007988 */ /* 0x0103e80008000004 */
[----:B---3--:R3:W-:Y:S04]  /*4dde0*/  STS.U8 [R3+UR4+0xf00], R138 ;  /* 0x000f008a03007988 */ /* 0x0087e80008000004 */
[----:B-1----:R-:W4:Y:S04]  /*4ddf0*/  LDL.LU R137, [R1+0x7a4] ;  /* 0x0007a40001897983 */ /* 0x002f280000300800 */
        /* <DEDUP_REMOVED lines=79> */
[----:B------:R-:W3:Y:S04]  /*4e2f0*/  LDL.LU R135, [R1+0x7dc] ;  /* 0x0007dc0001877983 */ /* 0x000ee80000300800 */
        /* <DEDUP_REMOVED lines=21> */
[----:B--2---:R-:W-:Y:S04]  /*4e450*/  STS.U8 [R2+UR4+0x4b80], R136 ;  /* 0x004b808802007988 */ /* 0x004fe80008000004 */
[----:B----4-:R-:W-:Y:S04]  /*4e460*/  STS.U8 [R2+UR4+0x4f80], R137 ;  /* 0x004f808902007988 */ /* 0x010fe80008000004 */
[----:B---3--:R-:W-:Y:S04]  /*4e470*/  STS.U8 [R2+UR4+0x5380], R138 ;  /* 0x0053808a02007988 */ /* 0x008fe80008000004 */
[----:B------:R1:W-:Y:S04]  /*4e480*/  STS.U8 [R2+UR4+0x5780], R9 ;  /* 0x0057800902007988 */ /* 0x0003e80008000004 */
[----:B-1----:R-:W2:Y:S04]  /*4e490*/  LDL.LU R9, [R1+0x21dc] ;  /* 0x0021dc0001097983 */ /* 0x002ea80000300800 */
        /* <DEDUP_REMOVED lines=40> */
[----:B------:R-:W-:Y:S01]  /*4e720*/  STS.U8 [R2+UR4+0xfb80], R4 ;  /* 0x00fb800402007988 */ /* 0x000fe20008000004 */
[----:B------:R-:W-:-:S03]  /*4e730*/  IMAD.MOV.U32 R3, RZ, RZ, R25 ;  /* 0x000000ffff037224 */ /* 0x000fc600078e0019 */
[----:B--2---:R1:W-:Y:S01]  /*4e740*/  STS.U8 [R2+UR4+0xff80], R9 ;  /* 0x00ff800902007988 */ /* 0x0043e20008000004 */
[----:B------:R2:W-:Y:S06]  /*4e750*/  MEMBAR.ALL.CTA ;  /* 0x0000000000007992 */ /* 0x0005ec0000008000 */
[----:B--2---:R-:W2:Y:S04]  /*4e760*/  FENCE.VIEW.ASYNC.S ;  /* 0x00000000000073c6 */ /* 0x004ea80000000000 */
[----:B-1----:R-:W3:Y:S04]  /*4e770*/  LDL.LU R9, [R1+0x21d8] ;  /* 0x0021d80001097983 */ /* 0x002ee80000300800 */
[----:B------:R-:W4:Y:S04]  /*4e780*/  LDL.LU.64 R24, [R1] ;  /* 0x0000000001187983 */ /* 0x000f280000300a00 */
[----:B------:R-:W3:Y:S04]  /*4e790*/  LDL.LU.64 R26, [R1+0x8] ;  /* 0x00000800011a7983 */ /* 0x000ee80000300a00 */
[----:B------:R-:W4:Y:S04]  /*4e7a0*/  LDL.LU.64 R28, [R1+0x10] ;  /* 0x00001000011c7983 */ /* 0x000f280000300a00 */
[----:B------:R-:W3:Y:S04]  /*4e7b0*/  LDL.LU.64 R30, [R1+0x18] ;  /* 0x00001800011e7983 */ /* 0x000ee80000300a00 */
[----:B------:R-:W4:Y:S04]  /*4e7c0*/  LDL.LU.64 R32, [R1+0x20] ;  /* 0x0000200001207983 */ /* 0x000f280000300a00 */
[----:B------:R-:W3:Y:S01]  /*4e7d0*/  LDL.LU.64 R34, [R1+0x28] ;  /* 0x0000280001227983 */ /* 0x000ee20000300a00 */
[----:B------:R-:W-:-:S03]  /*4e7e0*/  IMAD.MOV.U32 R2, RZ, RZ, R39 ;  /* 0x000000ffff027224 */ /* 0x000fc600078e0027 */
[----:B------:R-:W4:Y:S04]  /*4e7f0*/  LDL.LU.64 R36, [R1+0x30] ;  /* 0x0000300001247983 */ /* 0x000f280000300a00 */
[----:B------:R-:W3:Y:S04]  /*4e800*/  LDL.LU.64 R38, [R1+0x38] ;  /* 0x0000380001267983 */ /* 0x000ee80000300a00 */
        /* <DEDUP_REMOVED lines=55> */
[----:B------:R-:W3:Y:S01]  /*4eb80*/  LDL.LU.64 R150, [R1+0x1f8] ;  /* 0x0001f80001967983 */ /* 0x000ee20000300a00 */
[----:B--2---:R-:W-:Y:S06]  /*4eb90*/  BAR.SYNC.DEFER_BLOCKING 0x0 ;  /* 0x0000000000007b1d */ /* 0x004fec0000010000 */
[----:B---3--:R-:W-:Y:S04]  /*4eba0*/  STL.64 [R1+0x21d0], R150 ;  /* 0x0021d09601007387 */ /* 0x008fe80000100a00 */
[----:B----4-:R-:W-:Y:S04]  /*4ebb0*/  STL.64 [R1+0x21c8], R148 ;  /* 0x0021c89401007387 */ /* 0x010fe80000100a00 */
        /* <DEDUP_REMOVED lines=49> */
[----:B------:R1:W-:Y:S04]  /*4eed0*/  STL.64 [R1+0x2038], R48 ;  /* 0x0020383001007387 */ /* 0x0003e80000100a00 */
[----:B-1----:R-:W2:Y:S04]  /*4eee0*/  LDL.LU.64 R48, [R1+0x400] ;  /* 0x0004000001307983 */ /* 0x002ea80000300a00 */
[----:B------:R-:W2:Y:S04]  /*4eef0*/  LDL.LU.64 R50, [R1+0x408] ;  /* 0x0004080001327983 */ /* 0x000ea80000300a00 */
        /* <DEDUP_REMOVED lines=61> */
[----:B------:R-:W2:Y:S02]  /*4f2d0*/  LDL.LU.64 R174, [R1+0x5f8] ;  /* 0x0005f80001ae7983 */ /* 0x000ea40000300a00 */
[----:B--2---:R-:W-:-:S06]  /*4f2e0*/  WARPGROUP.ARRIVE ;  /* 0x00000000000079c5 */ /* 0x004fcc0000000000 */
[----:B------:R-:W-:Y:S03]  /*4f2f0*/  QGMMA.64x256x32.F32.E5M2.E5M2 R48, gdesc[UR28], R48, gsb0 ;  /* 0x03e000001c3079f3 */ /* 0x000fe60008003830 */
[----:B------:R-:W-:Y:S02]  /*4f300*/  WARPGROUP.DEPBAR.LE gsb0, 0x0 ;  /* 0x00008000000079c5 */ /* 0x000fe40000010000 */
[----:B------:R-:W-:-:S15]  /*4f310*/  WARPGROUP.ARRIVE ;  /* 0x00000000000079c5 */ /* 0x000fde0000000000 */
[----:B------:R-:W-:-:S08]  /*4f320*/  NOP ;  /* 0x0000000000007918 */ /* 0x000fd00000000000 */
[----:B------:R-:W-:Y:S03]  /*4f330*/  QGMMA.64x256x32.F32.E5M2.E5M2 R48, gdesc[UR12], R48, gsb0 ;  /* 0x03e000000c3079f3 */ /* 0x000fe60008003830 */
[----:B------:R-:W-:Y:S02]  /*4f340*/  WARPGROUP.DEPBAR.LE gsb0, 0x0 ;  /* 0x00008000000079c5 */ /* 0x000fe40000010000 */
[----:B------:R-:W-:-:S15]  /*4f350*/  WARPGROUP.ARRIVE ;  /* 0x00000000000079c5 */ /* 0x000fde0000000000 */
[----:B------:R-:W-:-:S08]  /*4f360*/  NOP ;  /* 0x0000000000007918 */ /* 0x000fd00000000000 */
[----:B------:R-:W-:Y:S01]  /*4f370*/  QGMMA.64x256x32.F32.E5M2.E5M2 R48, gdesc[UR16], R48, gsb0 ;  /* 0x03e00000103079f3 */ /* 0x000fe20008003830 */
        /* <DEDUP_REMOVED lines=11> */
[----:B------:R1:W-:Y:S01]  /*4f430*/  STL.64 [R1+0x1fd8], R24 ;  /* 0x001fd81801007387 */ /* 0x0003e20000100a00 */
[----:B------:R-:W-:-:S02]  /*4f440*/  WARPGROUP.DEPBAR.LE gsb0, 0x0 ;  /* 0x00008000000079c5 */ /* 0x000fc40000010000 */
[----:B------:R-:W-:-:S06]  /*4f450*/  WARPGROUP.ARRIVE ;  /* 0x00000000000079c5 */ /* 0x000fcc0000000000 */
[----:B------:R-:W-:Y:S03]  /*4f460*/  QGMMA.64x256x32.F32.E5M2.E5M2 R48, gdesc[UR20], R48, gsb0 ;  /* 0x03e00000143079f3 */ /* 0x000fe60008003830 */
[----:B------:R-:W-:Y:S02]  /*4f470*/  WARPGROUP.DEPBAR.LE gsb0, 0x0 ;  /* 0x00008000000079c5 */ /* 0x000fe40000010000 */
[----:B------:R2:W-:Y:S04]  /*4f480*/  STL.64 [R1+0x400], R48 ;  /* 0x0004003001007387 */ /* 0x0005e80000100a00 */
        /* <DEDUP_REMOVED lines=63> */
[----:B-1----:R-:W4:Y:S04]  /*4f880*/  LDL.LU.64 R24, [R1+0x200] ;  /* 0x0002000001187983 */ /* 0x002f280000300a00 */
[----:B------:R-:W4:Y:S04]  /*4f890*/  LDL.LU.64 R26, [R1+0x208] ;  /* 0x00020800011a7983 */ /* 0x000f280000300a00 */
        /* <DEDUP_REMOVED lines=10> */
[----:B--2---:R-:W2:Y:S04]  /*4f940*/  LDL.LU.64 R48, [R1+0x260] ;  /* 0x0002600001307983 */ /* 0x004ea80000300a00 */
[----:B---3--:R-:W2:Y:S04]  /*4f950*/  LDL.LU.64 R50, [R1+0x268] ;  /* 0x0002680001327983 */ /* 0x008ea80000300a00 */
[----:B----4-:R-:W2:Y:S04]  /*4f960*/  LDL.LU.64 R52, [R1+0x270] ;  /* 0x0002700001347983 */ /* 0x010ea80000300a00 */
[----:B0-----:R-:W2:Y:S04]  /*4f970*/  LDL.LU.64 R54, [R1+0x278] ;  /* 0x0002780001367983 */ /* 0x001ea80000300a00 */
        /* <DEDUP_REMOVED lines=62> */
[----:B------:R-:W-:Y:S02]  /*4fd60*/  VIADD R213, R213, 0x7f ;  /* 0x0000007fd5d57836 */ /* 0x000fe40000000000 */
[----:B------:R-:W-:Y:S02]  /*4fd70*/  IMAD.MOV.U32 R223, RZ, RZ, R228 ;  /* 0x000000ffffdf7224 */ /* 0x000fe400078e00e4 */
[----:B------:R-:W-:Y:S01]  /*4fd80*/  IMAD.MOV.U32 R228, RZ, RZ, R233 ;  /* 0x000000ffffe47224 */ /* 0x000fe200078e00e9 */
[----:B------:R-:W-:Y:S01]  /*4fd90*/  SHF.R.S32.HI R218, RZ, 0x1f, R213 ;  /* 0x0000001fffda7819 */ /* 0x000fe200000114d5 */
[----:B------:R-:W-:Y:S02]  /*4fda0*/  IMAD.MOV.U32 R233, RZ, RZ, R238 ;  /* 0x000000ffffe97224 */ /* 0x000fe400078e00ee */
[----:B------:R-:W-:Y:S01]  /*4fdb0*/  IMAD.MOV.U32 R238, RZ, RZ, R243 ;  /* 0x000000ffffee7224 */ /* 0x000fe200078e00f3 */
[----:B------:R-:W-:Y:S01]  /*4fdc0*/  LEA.HI R4, R218, R213, RZ, 0x7 ;  /* 0x000000d5da047211 */ /* 0x000fe200078f38ff */
[----:B------:R-:W-:-:S02]  /*4fdd0*/  IMAD.MOV.U32 R243, RZ, RZ, R248 ;  /* 0x000000fffff37224 */ /* 0x000fc400078e00f8 */
[----:B------:R-:W-:Y:S02]  /*4fde0*/  IMAD.MOV.U32 R248, RZ, RZ, R176 ;  /* 0x000000fffff87224 */ /* 0x000fe400078e00b0 */
[----:B------:R-:W-:Y:S02]  /*4fdf0*/  VIADD R223, R223, 0x1 ;  /* 0x00000001dfdf7836 */ /* 0x000fe40000000000 */
[----:B------:R-:W-:Y:S01]  /*4fe00*/  IMAD.MOV.U32 R176, RZ, RZ, R177 ;  /* 0x000000ffffb07224 */ /* 0x000fe200078e00b1 */
[----:B------:R-:W-:Y:S01]  /*4fe10*/  SHF.R.S32.HI R4, RZ, 0x7, R4 ;  /* 0x00000007ff047819 */ /* 0x000fe20000011404 */
[----:B------:R-:W-:Y:S02]  /*4fe20*/  IMAD.MOV.U32 R177, RZ, RZ, R178 ;  /* 0x000000ffffb17224 */ /* 0x000fe400078e00b2 */
[----:B------:R-:W-:Y:S01]  /*4fe30*/  IMAD.MOV.U32 R178, RZ, RZ, R10 ;  /* 0x000000ffffb27224 */ /* 0x000fe200078e000a */
[----:B------:R-:W-:Y:S01]  /*4fe40*/  ISETP.NE.U32.AND P0, PT, R223, R4, PT ;  /* 0x00000004df00720c */ /* 0x000fe20003f05070 */
[----:B------:R-:W-:-:S02]  /*4fe50*/  WARPGROUP.DEPBAR.LE gsb0, 0x0 ;  /* 0x00008000000079c5 */ /* 0x000fc40000010000 */
        /* <DEDUP_REMOVED lines=128> */
[----:B------:R-:W3:Y:S04]  /*50660*/  LDL.LU R10, [R1+0x1fd4] ;  /* 0x001fd400010a7983 */ /* 0x000ee80000300800 */
[----:B------:R0:W-:Y:S02]  /*50670*/  STL [R1+0x930], R223 ;  /* 0x000930df01007387 */ /* 0x0001e40000100800 */
[----:B0-----:R-:W-:-:S02]  /*50680*/  IMAD.MOV.U32 R223, RZ, RZ, R228 ;  /* 0x000000ffffdf7224 */ /* 0x001fc400078e00e4 */
        /* <DEDUP_REMOVED lines=23> */
[----:B------:R-:W0:Y:S02]  /*50800*/  LDC R189, c[0x0][0x238] ;  /* 0x00008e00ffbd7b82 */ /* 0x000e240000000800 */
[----:B0-----:R-:W-:-:S05]  /*50810*/  IMAD.SHL.U32 R189, R189, 0x80, RZ ;  /* 0x00000080bdbd7824 */ /* 0x001fca00078e00ff */
[----:B------:R-:W-:-:S05]  /*50820*/  IADD3 R223, P3, R189, R223, RZ ;  /* 0x000000dfbddf7210 */ /* 0x000fca0007f7e0ff */
[----:B------:R0:W-:Y:S04]  /*50830*/  STL [R1+0x110c], R223 ;  /* 0x00110cdf01007387 */ /* 0x0001e80000100800 */
[----:B0-----:R-:W4:Y:S02]  /*50840*/  LDL.LU R223, [R1+0x1104] ;  /* 0x0011040001df7983 */ /* 0x001f240000300800 */
[----:B----4-:R-:W-:-:S05]  /*50850*/  IADD3 R223, P4, R189, R223, RZ ;  /* 0x000000dfbddf7210 */ /* 0x010fca0007f9e0ff */
[----:B------:R0:W-:Y:S04]  /*50860*/  STL [R1+0x1104], R223 ;  /* 0x001104df01007387 */ /* 0x0001e80000100800 */
[----:B0-----:R-:W4:Y:S02]  /*50870*/  LDL.LU R223, [R1+0x10fc] ;  /* 0x0010fc0001df7983 */ /* 0x001f240000300800 */
[----:B----4-:R-:W-:-:S05]  /*50880*/  IADD3 R223, P5, R189, R223, RZ ;  /* 0x000000dfbddf7210 */ /* 0x010fca0007fbe0ff */
[----:B------:R0:W-:Y:S04]  /*50890*/  STL [R1+0x10fc], R223 ;  /* 0x0010fcdf01007387 */ /* 0x0001e80000100800 */
[----:B0-----:R-:W4:Y:S01]  /*508a0*/  LDL.LU R223, [R1+0x10f4] ;  /* 0x0010f40001df7983 */ /* 0x001f220000300800 */
[C---:B------:R-:W-:Y:S02]  /*508b0*/  IADD3 R9, P1, R189.reuse, R9, RZ ;  /* 0x00000009bd097210 */ /* 0x040fe40007f3e0ff */
[----:B----4-:R-:W-:-:S05]  /*508c0*/  IADD3 R223, P6, R189, R223, RZ ;  /* 0x000000dfbddf7210 */ /* 0x010fca0007fde0ff */
[----:B------:R-:W-:Y:S04]  /*508d0*/  STL [R1+0x10f4], R223 ;  /* 0x0010f4df01007387 */ /* 0x000fe80000100800 */
[----:B------:R0:W-:Y:S04]  /*508e0*/  STL [R1+0x10ec], R9 ;  /* 0x0010ec0901007387 */ /* 0x0001e80000100800 */
[----:B0-----:R-:W4:Y:S01]  /*508f0*/  LDL.LU R9, [R1+0x1fd0] ;  /* 0x001fd00001097983 */ /* 0x001f220000300800 */
        /* <DEDUP_REMOVED lines=25> */
[----:B---3--:R-:W-:Y:S02]  /*50a90*/  IADD3 R10, P2, R189, R10, RZ ;  /* 0x0000000abd0a7210 */ /* 0x008fe40007f5e0ff */
[----:B------:R-:W-:-:S05]  /*50aa0*/  SHF.R.S32.HI R8, RZ, 0x1f, R189 ;  /* 0x0000001fff087819 */ /* 0x000fca00000114bd */
[----:B----4-:R-:W-:Y:S01]  /*50ab0*/  IMAD.X R9, R8, 0x1, R9, P2 ;  /* 0x0000000108097824 */ /* 0x010fe200010e0609 */
[----:B------:R-:W-:-:S05]  /*50ac0*/  IADD3 R223, P2, R189, R223, RZ ;  /* 0x000000dfbddf7210 */ /* 0x000fca0007f5e0ff */
[----:B------:R0:W-:Y:S04]  /*50ad0*/  STL [R1+0x10e4], R223 ;  /* 0x0010e4df01007387 */ /* 0x0001e80000100800 */
[----:B0-----:R-:W3:Y:S02]  /*50ae0*/  LDL.LU R223, [R1+0x1108] ;  /* 0x0011080001df7983 */ /* 0x001ee40000300800 */
[----:B---3--:R-:W-:-:S05]  /*50af0*/  IMAD.X R223, R8, 0x1, R223, P3 ;  /* 0x0000000108df7824 */ /* 0x008fca00018e06df */
[----:B------:R0:W-:Y:S04]  /*50b00*/  STL [R1+0x1108], R223 ;  /* 0x001108df01007387 */ /* 0x0001e80000100800 */
[----:B0-----:R-:W3:Y:S02]  /*50b10*/  LDL.LU R223, [R1+0x10dc] ;  /* 0x0010dc0001df7983 */ /* 0x001ee40000300800 */
[----:B---3--:R-:W-:-:S05]  /*50b20*/  IADD3 R223, P3, R189, R223, RZ ;  /* 0x000000dfbddf7210 */ /* 0x008fca0007f7e0ff */
        /* <DEDUP_REMOVED lines=725> */
[----:B---3--:R-:W-:-:S05]  /*53880*/  IADD3 R223, P4, R223, UR5, RZ ;  /* 0x00000005dfdf7c10 */ /* 0x008fca000ff9e0ff */
        /* <DEDUP_REMOVED lines=32> */
[----:B---3--:R-:W-:-:S05]  /*53a90*/  IADD3.X R223, R223, UR44, RZ, P4, !PT ;  /* 0x0000002cdfdf7c10 */ /* 0x008fca000a7fe4ff */
        /* <DEDUP_REMOVED lines=426> */
[----:B------:R0:W-:Y:S02]  /*55540*/  STL [R1+0x1b0c], R223 ;  /* 0x001b0cdf01007387 */ /* 0x0001e40000100800 */
[----:B0-----:R-:W-:Y:S02]  /*55550*/  IMAD.MOV.U32 R223, RZ, RZ, R228 ;  /* 0x000000ffffdf7224 */ /* 0x001fe400078e00e4 */
        /* <DEDUP_REMOVED lines=21> */
[----:B------:R-:W-:Y:S01]  /*556b0*/  IADD3 R223, P3, R223, UR5, RZ ;  /* 0x00000005dfdf7c10 */ /* 0x000fe2000ff7e0ff */
[----:B------:R-:W-:-:S02]  /*556c0*/  IMAD.MOV.U32 R219, RZ, RZ, R224 ;  /* 0x000000ffffdb7224 */ /* 0x000fc400078e00e0 */
[----:B------:R-:W-:Y:S02]  /*556d0*/  IMAD.MOV.U32 R224, RZ, RZ, R229 ;  /* 0x000000ffffe07224 */ /* 0x000fe400078e00e5 */
[----:B------:R-:W-:Y:S02]  /*556e0*/  IMAD.MOV.U32 R229, RZ, RZ, R234 ;  /* 0x000000ffffe57224 */ /* 0x000fe400078e00ea */
[----:B------:R-:W3:Y:S04]  /*556f0*/  LDL.LU R234, [R1+0x974] ;  /* 0x0009740001ea7983 */ /* 0x000ee80000300800 */
[----:B------:R0:W-:Y:S04]  /*55700*/  STL [R1+0x1ae0], R223 ;  /* 0x001ae0df01007387 */ /* 0x0001e80000100800 */
[----:B0-----:R-:W4:Y:S02]  /*55710*/  LDL.LU R223, [R1+0x1b04] ;  /* 0x001b040001df7983 */ /* 0x001f240000300800 */
[----:B----4-:R-:W-:-:S05]  /*55720*/  IADD3.X R223, R223, UR44, RZ, P4, !PT ;  /* 0x0000002cdfdf7c10 */ /* 0x010fca000a7fe4ff */
[----:B------:R0:W-:Y:S04]  /*55730*/  STL [R1+0x1b04], R223 ;  /* 0x001b04df01007387 */ /* 0x0001e80000100800 */
[----:B0-----:R-:W4:Y:S02]  /*55740*/  LDL.LU R223, [R1+0x1ad8] ;  /* 0x001ad80001df7983 */ /* 0x001f240000300800 */
[----:B----4-:R-:W-:-:S05]  /*55750*/  IADD3 R223, P4, R223, UR5, RZ ;  /* 0x00000005dfdf7c10 */ /* 0x010fca000ff9e0ff */
        /* <DEDUP_REMOVED lines=493> */
[----:B0-----:R-:W4:Y:S01]  /*57630*/  LDL.LU R223, [R1+0x186c] ;  /* 0x00186c0001df7983 */ /* 0x001f220000300800 */
[----:B--2---:R-:W-:Y:S01]  /*57640*/  WARPGROUP.ARRIVE ;  /* 0x00000000000079c5 */ /* 0x004fe20000000000 */
[----:B------:R-:W-:Y:S01]  /*57650*/  UMOV UR26, UR30 ;  /* 0x0000001e001a7c82 */ /* 0x000fe20008000000 */
[----:B------:R-:W-:-:S04]  /*57660*/  UMOV UR27, UR31 ;  /* 0x0000001f001b7c82 */ /* 0x000fc80008000000 */
[----:B------:R-:W-:Y:S01]  /*57670*/  QGMMA.64x256x32.F32.E5M2.E5M2 R24, gdesc[UR24], R24, gsb0 ;  /* 0x03e00000181879f3 */ /* 0x000fe20008003818 */
[----:B----4-:R-:W-:-:S05]  /*57680*/  IADD3.X R223, R223, UR44, RZ, P3, !PT ;  /* 0x0000002cdfdf7c10 */ /* 0x010fca0009ffe4ff */
[----:B------:R0:W-:Y:S04]  /*57690*/  STL [R1+0x186c], R223 ;  /* 0x00186cdf01007387 */ /* 0x0001e80000100800 */
[----:B0-----:R-:W2:Y:S01]  /*576a0*/  LDL.LU R223, [R1+0x1840] ;  /* 0x0018400001df7983 */ /* 0x001ea20000300800 */
[----:B------:R-:W-:Y:S02]  /*576b0*/  WARPGROUP.DEPBAR.LE gsb0, 0x0 ;  /* 0x00008000000079c5 */ /* 0x000fe40000010000 */
[----:B------:R-:W-:Y:S01]  /*576c0*/  WARPGROUP.ARRIVE ;  /* 0x00000000000079c5 */ /* 0x000fe20000000000 */
[----:B------:R-:W-:Y:S01]  /*576d0*/  UMOV UR58, UR14 ;  /* 0x0000000e003a7c82 */ /* 0x000fe20008000000 */
[----:B------:R-:W-:-:S13]  /*576e0*/  UMOV UR59, UR15 ;  /* 0x0000000f003b7c82 */ /* 0x000fda0008000000 */
[----:B------:R-:W-:Y:S01]  /*576f0*/  QGMMA.64x256x32.F32.E5M2.E5M2 R24, gdesc[UR56], R24, gsb0 ;  /* 0x03e00000381879f3 */ /* 0x000fe20008003818 */
[----:B------:R-:W-:Y:S01]  /*57700*/  UMOV UR54, UR18 ;  /* 0x0000001200367c82 */ /* 0x000fe20008000000 */
[----:B------:R-:W-:Y:S01]  /*57710*/  UMOV UR55, UR19 ;  /* 0x0000001300377c82 */ /* 0x000fe20008000000 */
[----:B--2---:R-:W-:-:S05]  /*57720*/  IADD3 R223, P3, R223, UR5, RZ ;  /* 0x00000005dfdf7c10 */ /* 0x004fca000ff7e0ff */
[----:B------:R0:W-:Y:S04]  /*57730*/  STL [R1+0x1840], R223 ;  /* 0x001840df01007387 */ /* 0x0001e80000100800 */
[----:B0-----:R-:W2:Y:S01]  /*57740*/  LDL.LU R223, [R1+0x1864] ;  /* 0x0018640001df7983 */ /* 0x001ea20000300800 */
[----:B------:R-:W-:Y:S02]  /*57750*/  WARPGROUP.DEPBAR.LE gsb0, 0x0 ;  /* 0x00008000000079c5 */ /* 0x000fe40000010000 */
[----:B------:R-:W-:-:S13]  /*57760*/  WARPGROUP.ARRIVE ;  /* 0x00000000000079c5 */ /* 0x000fda0000000000 */
[----:B------:R-:W-:Y:S01]  /*57770*/  QGMMA.64x256x32.F32.E5M2.E5M2 R24, gdesc[UR52], R24, gsb0 ;  /* 0x03e00000341879f3 */ /* 0x000fe20008003818 */
[----:B------:R-:W-:Y:S01]  /*57780*/  UMOV UR50, UR22 ;  /* 0x0000001600327c82 */ /* 0x000fe20008000000 */
[----:B------:R-:W-:Y:S01]  /*57790*/  UMOV UR51, UR23 ;  /* 0x0000001700337c82 */ /* 0x000fe20008000000 */
[----:B--2---:R-:W-:-:S05]  /*577a0*/  IADD3.X R223, R223, UR44, RZ, P4, !PT ;  /* 0x0000002cdfdf7c10 */ /* 0x004fca000a7fe4ff */
[----:B------:R0:W-:Y:S04]  /*577b0*/  STL [R1+0x1864], R223 ;  /* 0x001864df01007387 */ /* 0x0001e80000100800 */
[----:B0-----:R-:W2:Y:S01]  /*577c0*/  LDL.LU R223, [R1+0x1838] ;  /* 0x0018380001df7983 */ /* 0x001ea20000300800 */
[----:B------:R-:W-:Y:S02]  /*577d0*/  WARPGROUP.DEPBAR.LE gsb0, 0x0 ;  /* 0x00008000000079c5 */ /* 0x000fe40000010000 */
[----:B------:R-:W-:-:S13]  /*577e0*/  WARPGROUP.ARRIVE ;  /* 0x00000000000079c5 */ /* 0x000fda0000000000 */
[----:B------:R-:W-:Y:S03]  /*577f0*/  QGMMA.64x256x32.F32.E5M2.E5M2 R24, gdesc[UR48], R24, gsb0 ;  /* 0x03e00000301879f3 */ /* 0x000fe60008003818 */
[----:B------:R-:W-:Y:S02]  /*57800*/  WARPGROUP.DEPBAR.LE gsb0, 0x0 ;  /* 0x00008000000079c5 */ /* 0x000fe40000010000 */
[----:B--2---:R-:W-:-:S05]  /*57810*/  IADD3 R223, P4, R223, UR5, RZ ;  /* 0x00000005dfdf7c10 */ /* 0x004fca000ff9e0ff */
[----:B------:R-:W-:Y:S04]  /*57820*/  STL [R1+0x1838], R223 ;  /* 0x001838df01007387 */ /* 0x000fe80000100800 */
[----:B------:R-:W-:Y:S04]  /*57830*/  STL.64 [R1], R24 ;  /* 0x0000001801007387 */ /* 0x000fe80000100a00 */
        /* <DEDUP_REMOVED lines=64> */
[----:B------:R-:W4:Y:S04]  /*57c40*/  LDL.LU.64 R148, [R1+0x1fc0] ;  /* 0x001fc00001947983 */ /* 0x000f280000300a00 */
[----:B------:R-:W2:Y:S04]  /*57c50*/  LDL.LU.64 R146, [R1+0x1fb8] ;  /* 0x001fb80001927983 */ /* 0x000ea80000300a00 */
        /* <DEDUP_REMOVED lines=60> */
[----:B------:R-:W2:Y:S01]  /*58020*/  LDL.LU.64 R24, [R1+0x1dd0] ;  /* 0x001dd00001187983 */ /* 0x000ea20000300a00 */
        /* <DEDUP_REMOVED lines=24> */
[----:B---3--:R-:W-:-:S02]  /*581b0*/  IMAD.MOV.U32 R229, RZ, RZ, R234 ;  /* 0x000000ffffe57224 */ /* 0x008fc400078e00ea */
[----:B------:R-:W-:Y:S01]  /*581c0*/  IMAD.MOV.U32 R234, RZ, RZ, R239 ;  /* 0x000000ffffea7224 */ /* 0x000fe200078e00ef */
[----:B----4-:R-:W-:Y:S02]  /*581d0*/  IADD3.X R125, R125, UR44, RZ, P5, !PT ;  /* 0x0000002c7d7d7c10 */ /* 0x010fe4000affe4ff */
[----:B--2---:R-:W-:Y:S02]  /*581e0*/  IADD3 R126, P5, R126, UR5, RZ ;  /* 0x000000057e7e7c10 */ /* 0x004fe4000ffbe0ff */
[----:B------:R-:W-:Y:S02]  /*581f0*/  IADD3.X R127, R127, UR44, RZ, P6, !PT ;  /* 0x0000002c7f7f7c10 */ /* 0x000fe4000b7fe4ff */
[----:B------:R-:W-:Y:S01]  /*58200*/  IADD3 R128, P6, R128, UR5, RZ ;  /* 0x0000000580807c10 */ /* 0x000fe2000ffde0ff */
[----:B------:R0:W-:Y:S01]  /*58210*/  STL [R1+0x185c], R125 ;  /* 0x00185c7d01007387 */ /* 0x0001e20000100800 */
[----:B------:R-:W-:Y:S02]  /*58220*/  IADD3.X R129, R129, UR44, RZ, P1, !PT ;  /* 0x0000002c81817c10 */ /* 0x000fe40008ffe4ff */
[----:B------:R-:W-:-:S02]  /*58230*/  IADD3 R130, P1, R130, UR5, RZ ;  /* 0x0000000582827c10 */ /* 0x000fc4000ff3e0ff */
[----:B------:R-:W-:Y:S01]  /*58240*/  IADD3.X R131, R131, UR44, RZ, P2, !PT ;  /* 0x0000002c83837c10 */ /* 0x000fe200097fe4ff */
[----:B0-----:R-:W2:Y:S04]  /*58250*/  LDL.LU R125, [R1+0x1dcc] ;  /* 0x001dcc00017d7983 */ /* 0x001ea80000300800 */
[----:B------:R0:W-:Y:S01]  /*58260*/  STL [R1+0x1830], R126 ;  /* 0x0018307e01007387 */ /* 0x0001e20000100800 */
[----:B------:R-:W-:Y:S02]  /*58270*/  IADD3 R132, P2, R132, UR5, RZ ;  /* 0x0000000584847c10 */ /* 0x000fe4000ff5e0ff */
[----:B------:R-:W-:Y:S01]  /*58280*/  IADD3.X R133, R133, UR44, RZ, P3, !PT ;  /* 0x0000002c85857c10 */ /* 0x000fe20009ffe4ff */
[----:B0-----:R-:W2:Y:S04]  /*58290*/  LDL.LU R126, [R1+0x1dc8] ;  /* 0x001dc800017e7983 */ /* 0x001ea80000300800 */
[----:B------:R0:W-:Y:S01]  /*582a0*/  STL [R1+0x1854], R127 ;  /* 0x0018547f01007387 */ /* 0x0001e20000100800 */
[----:B------:R-:W-:-:S03]  /*582b0*/  IADD3 R134, P3, R134, UR5, RZ ;  /* 0x0000000586867c10 */ /* 0x000fc6000ff7e0ff */
[----:B0-----:R-:W2:Y:S04]  /*582c0*/  LDL.LU R127, [R1+0x1dc4] ;  /* 0x001dc400017f7983 */ /* 0x001ea80000300800 */
[----:B------:R0:W-:Y:S01]  /*582d0*/  STL [R1+0x1828], R128 ;  /* 0x0018288001007387 */ /* 0x0001e20000100800 */
[----:B------:R-:W-:-:S03]  /*582e0*/  IADD3.X R135, R135, UR44, RZ, P4, !PT ;  /* 0x0000002c87877c10 */ /* 0x000fc6000a7fe4ff */
        /* <DEDUP_REMOVED lines=52> */
[----:B------:R0:W-:Y:S04]  /*58630*/  STL [R1+0x17e0], R146 ;  /* 0x0017e09201007387 */ /* 0x0001e80000100800 */
        /* <DEDUP_REMOVED lines=547> */
[----:B------:R-:W-:Y:S01]  /*5a870*/  IADD3.X R223, R223, UR44, RZ, P2, !PT ;  /* 0x0000002cdfdf7c10 */ /* 0x000fe200097fe4ff */
[----:B------:R-:W-:Y:S02]  /*5a880*/  IMAD.MOV.U32 R229, RZ, RZ, R234 ;  /* 0x000000ffffe57224 */ /* 0x000fe400078e00ea */
[----:B---3--:R-:W-:Y:S02]  /*5a890*/  IMAD.MOV.U32 R234, RZ, RZ, R239 ;  /* 0x000000ffffea7224 */ /* 0x008fe400078e00ef */
[----:B------:R-:W-:Y:S02]  /*5a8a0*/  IMAD.MOV.U32 R239, RZ, RZ, R244 ;  /* 0x000000ffffef7224 */ /* 0x000fe400078e00f4 */
[----:B------:R-:W3:Y:S04]  /*5a8b0*/  LDL.LU R244, [R1+0x964] ;  /* 0x0009640001f47983 */ /* 0x000ee80000300800 */
        /* <DEDUP_REMOVED lines=536> */
[----:B------:R-:W-:Y:S01]  /*5ca40*/  IADD3 R223, P3, R223, UR5, RZ ;  /* 0x00000005dfdf7c10 */ /* 0x000fe2000ff7e0ff */
[----:B------:R-:W-:Y:S02]  /*5ca50*/  IMAD.MOV.U32 R234, RZ, RZ, R239 ;  /* 0x000000ffffea7224 */ /* 0x000fe400078e00ef */
[----:B---3--:R-:W-:Y:S02]  /*5ca60*/  IMAD.MOV.U32 R239, RZ, RZ, R244 ;  /* 0x000000ffffef7224 */ /* 0x008fe400078e00f4 */
        /* <DEDUP_REMOVED lines=539> */
[----:B------:R-:W-:Y:S01]  /*5ec20*/  IADD3.X R223, R223, UR44, RZ, P5, !PT ;  /* 0x0000002cdfdf7c10 */ /* 0x000fe2000affe4ff */
[----:B------:R-:W-:Y:S02]  /*5ec30*/  IMAD.MOV.U32 R239, RZ, RZ, R244 ;  /* 0x000000ffffef7224 */ /* 0x000fe400078e00f4 */
[----:B---3--:R-:W-:Y:S02]  /*5ec40*/  IMAD.MOV.U32 R244, RZ, RZ, R249 ;  /* 0x000000fffff47224 */ /* 0x008fe400078e00f9 */
[----:B------:R-:W-:-:S02]  /*5ec50*/  IMAD.MOV.U32 R249, RZ, RZ, R2 ;  /* 0x000000fffff97224 */ /* 0x000fc400078e0002 */
        /* <DEDUP_REMOVED lines=372> */
[----:B----4-:R-:W-:Y:S02]  /*603a0*/  IADD3.X R223, R223, UR44, RZ, P1, !PT ;  /* 0x0000002cdfdf7c10 */ /* 0x010fe40008ffe4ff */
[----:B------:R-:W-:-:S03]  /*603b0*/  IADD3 R0, P1, R0, UR5, RZ ;  /* 0x0000000500007c10 */ /* 0x000fc6000ff3e0ff */
[----:B------:R-:W-:Y:S04]  /*603c0*/  STL [R1+0x9e4], R223 ;  /* 0x0009e4df01007387 */ /* 0x000fe80000100800 */
[----:B------:R0:W-:Y:S04]  /*603d0*/  STL [R1+0x9b8], R0 ;  /* 0x0009b80001007387 */ /* 0x0001e80000100800 */
[----:B0-----:R-:W4:Y:S04]  /*603e0*/  LDL.LU R0, [R1+0x1d60] ;  /* 0x001d600001007983 */ /* 0x001f280000300800 */
[----:B------:R-:W2:Y:S02]  /*603f0*/  LDL.LU R223, [R1+0x9dc] ;  /* 0x0009dc0001df7983 */ /* 0x000ea40000300800 */
[----:B--2---:R-:W-:-:S05]  /*60400*/  IADD3.X R223, R223, UR44, RZ, P2, !PT ;  /* 0x0000002cdfdf7c10 */ /* 0x004fca00097fe4ff */
[----:B------:R0:W-:Y:S04]  /*60410*/  STL [R1+0x9dc], R223 ;  /* 0x0009dcdf01007387 */ /* 0x0001e80000100800 */
[----:B0-----:R-:W2:Y:S01]  /*60420*/  LDL.LU R223, [R1+0x9b0] ;  /* 0x0009b00001df7983 */ /* 0x001ea20000300800 */
[----:B------:R-:W-:Y:S01]  /*60430*/  WARPGROUP.ARRIVE ;  /* 0x00000000000079c5 */ /* 0x000fe20000000000 */
[----:B------:R-:W-:Y:S01]  /*60440*/  UMOV UR8, UR24 ;  /* 0x0000001800087c82 */ /* 0x000fe20008000000 */
[----:B------:R-:W-:-:S04]  /*60450*/  UMOV UR9, UR25 ;  /* 0x0000001900097c82 */ /* 0x000fc80008000000 */
[----:B------:R-:W-:Y:S01]  /*60460*/  QGMMA.64x256x32.F32.E5M2.E5M2 R24, gdesc[UR8], R24, gsb0 ;  /* 0x03e00000081879f3 */ /* 0x000fe20008003818 */
[----:B--2---:R-:W-:-:S05]  /*60470*/  IADD3 R223, P2, R223, UR5, RZ ;  /* 0x00000005dfdf7c10 */ /* 0x004fca000ff5e0ff */
[----:B------:R0:W-:Y:S04]  /*60480*/  STL [R1+0x9b0], R223 ;  /* 0x0009b0df01007387 */ /* 0x0001e80000100800 */
[----:B0-----:R-:W2:Y:S01]  /*60490*/  LDL.LU R223, [R1+0x9d4] ;  /* 0x0009d40001df7983 */ /* 0x001ea20000300800 */
[----:B------:R-:W-:Y:S02]  /*604a0*/  WARPGROUP.DEPBAR.LE gsb0, 0x0 ;  /* 0x00008000000079c5 */ /* 0x000fe40000010000 */
[----:B------:R-:W-:Y:S01]  /*604b0*/  WARPGROUP.ARRIVE ;  /* 0x00000000000079c5 */ /* 0x000fe20000000000 */
[----:B------:R-:W-:Y:S01]  /*604c0*/  UMOV UR32, UR56 ;  /* 0x0000003800207c82 */ /* 0x000fe20008000000 */
[----:B------:R-:W-:-:S13]  /*604d0*/  UMOV UR33, UR57 ;  /* 0x0000003900217c82 */ /* 0x000fda0008000000 */
[----:B------:R-:W-:Y:S01]  /*604e0*/  QGMMA.64x256x32.F32.E5M2.E5M2 R24, gdesc[UR32], R24, gsb0 ;  /* 0x03e00000201879f3 */ /* 0x000fe20008003818 */
[----:B--2---:R-:W-:-:S05]  /*604f0*/  IADD3.X R223, R223, UR44, RZ, P3, !PT ;  /* 0x0000002cdfdf7c10 */ /* 0x004fca0009ffe4ff */
[----:B------:R0:W-:Y:S04]  /*60500*/  STL [R1+0x9d4], R223 ;  /* 0x0009d4df01007387 */ /* 0x0001e80000100800 */
[----:B0-----:R-:W2:Y:S01]  /*60510*/  LDL.LU R223, [R1+0x9a8] ;  /* 0x0009a80001df7983 */ /* 0x001ea20000300800 */
[----:B----4-:R-:W-:Y:S01]  /*60520*/  IADD3.X R0, R0, UR44, RZ, P4, !PT ;  /* 0x0000002c00007c10 */ /* 0x010fe2000a7fe4ff */
[----:B------:R-:W-:Y:S02]  /*60530*/  WARPGROUP.DEPBAR.LE gsb0, 0x0 ;  /* 0x00008000000079c5 */ /* 0x000fe40000010000 */
[----:B------:R-:W-:Y:S01]  /*60540*/  WARPGROUP.ARRIVE ;  /* 0x00000000000079c5 */ /* 0x000fe20000000000 */
[----:B------:R-:W-:Y:S01]  /*60550*/  UMOV UR36, UR52 ;  /* 0x0000003400247c82 */ /* 0x000fe20008000000 */
[----:B------:R-:W-:-:S12]  /*60560*/  UMOV UR37, UR53 ;  /* 0x0000003500257c82 */ /* 0x000fd80008000000 */
[----:B------:R-:W-:Y:S01]  /*60570*/  QGMMA.64x256x32.F32.E5M2.E5M2 R24, gdesc[UR36], R24, gsb0 ;  /* 0x03e00000241879f3 */ /* 0x000fe20008003818 */
[----:B------:R-:W-:Y:S01]  /*60580*/  UMOV UR40, UR48 ;  /* 0x0000003000287c82 */ /* 0x000fe20008000000 */
[----:B------:R-:W-:Y:S01]  /*60590*/  UMOV UR41, UR49 ;  /* 0x0000003100297c82 */ /* 0x000fe20008000000 */
[----:B--2---:R-:W-:-:S05]  /*605a0*/  IADD3 R223, P3, R223, UR5, RZ ;  /* 0x00000005dfdf7c10 */ /* 0x004fca000ff7e0ff */
[----:B------:R-:W-:Y:S04]  /*605b0*/  STL [R1+0x9a8], R223 ;  /* 0x0009a8df01007387 */ /* 0x000fe80000100800 */
[----:B------:R0:W-:Y:S04]  /*605c0*/  STL [R1+0x9cc], R0 ;  /* 0x0009cc0001007387 */ /* 0x0001e80000100800 */
[----:B0-----:R-:W2:Y:S01]  /*605d0*/  LDL.LU R0, [R1+0x1d5c] ;  /* 0x001d5c0001007983 */ /* 0x001ea20000300800 */
[----:B------:R-:W-:Y:S02]  /*605e0*/  WARPGROUP.DEPBAR.LE gsb0, 0x0 ;  /* 0x00008000000079c5 */ /* 0x000fe40000010000 */
[----:B------:R-:W-:-:S09]  /*605f0*/  WARPGROUP.ARRIVE ;  /* 0x00000000000079c5 */ /* 0x000fd20000000000 */
[----:B------:R-:W-:Y:S01]  /*60600*/  QGMMA.64x256x32.F32.E5M2.E5M2 R24, gdesc[UR40], R24, gsb0 ;  /* 0x03e00000281879f3 */ /* 0x000fe20008003818 */
[----:B------:R-:W-:Y:S02]  /*60610*/  IADD3.X R228, R228, UR44, RZ, P5, !PT ;  /* 0x0000002ce4e47c10 */ /* 0x000fe4000affe4ff */
[----:B------:R-:W-:Y:S02]  /*60620*/  IADD3 R233, P5, R233, UR5, RZ ;  /* 0x00000005e9e97c10 */ /* 0x000fe4000ffbe0ff */
[----:B------:R-:W-:Y:S02]  /*60630*/  IADD3.X R238, R238, UR44, RZ, P6, !PT ;  /* 0x0000002ceeee7c10 */ /* 0x000fe4000b7fe4ff */
[----:B------:R-:W-:Y:S02]  /*60640*/  IADD3 R243, P6, R243, UR5, RZ ;  /* 0x00000005f3f37c10 */ /* 0x000fe4000ffde0ff */
[----:B------:R-:W-:Y:S02]  /*60650*/  IADD3.X R248, R248, UR44, RZ, P1, !PT ;  /* 0x0000002cf8f87c10 */ /* 0x000fe40008ffe4ff */
[----:B------:R-:W-:-:S02]  /*60660*/  IADD3 R176, P1, R176, UR5, RZ ;  /* 0x00000005b0b07c10 */ /* 0x000fc4000ff3e0ff */
        /* <DEDUP_REMOVED lines=17> */
[----:B------:R-:W-:-:S02]  /*60780*/  IADD3.X R3, R3, UR44, RZ, P3, !PT ;  /* 0x0000002c03037c10 */ /* 0x000fc40009ffe4ff */
[----:B------:R-:W-:Y:S02]  /*60790*/  IADD3.X R249, R249, UR44, RZ, P1, !PT ;  /* 0x0000002cf9f97c10 */ /* 0x000fe40008ffe4ff */
[----:B---3--:R-:W-:Y:S02]  /*607a0*/  IADD3.X R2, R2, UR44, RZ, P2, !PT ;  /* 0x0000002c02027c10 */ /* 0x008fe400097fe4ff */
[----:B--2---:R-:W-:-:S05]  /*607b0*/  IADD3 R0, P4, R0, UR5, RZ ;  /* 0x0000000500007c10 */ /* 0x004fca000ff9e0ff */
[----:B------:R0:W-:Y:S01]  /*607c0*/  STL [R1+0x9a0], R0 ;  /* 0x0009a00001007387 */ /* 0x0001e20000100800 */
[----:B------:R-:W-:Y:S02]  /*607d0*/  IADD3.X R181, R181, UR44, RZ, P4, !PT ;  /* 0x0000002cb5b57c10 */ /* 0x000fe4000a7fe4ff */
[----:B------:R-:W-:Y:S01]  /*607e0*/  IADD3 R182, P4, R182, UR5, RZ ;  /* 0x00000005b6b67c10 */ /* 0x000fe2000ff9e0ff */
[----:B0-----:R0:W5:Y:S04]  /*607f0*/  LDL.LU R0, [R1+0x1d58] ;  /* 0x001d580001007983 */ /* 0x0011680000300800 */
        /* <DEDUP_REMOVED lines=17> */
[----:B------:R-:W-:Y:S01]  /*60910*/  STL [R1+0x958], R199 ;  /* 0x000958c701007387 */ /* 0x000fe20000100800 */
[----:B------:R-:W-:-:S03]  /*60920*/  IADD3.X R224, R224, UR44, RZ, P4, !PT ;  /* 0x0000002ce0e07c10 */ /* 0x000fc6000a7fe4ff */
[----:B------:R-:W-:Y:S01]  /*60930*/  STL [R1+0x97c], R204 ;  /* 0x00097ccc01007387 */ /* 0x000fe20000100800 */
[----:B------:R-:W-:-:S03]  /*60940*/  IADD3 R229, P4, R229, UR5, RZ ;  /* 0x00000005e5e57c10 */ /* 0x000fc6000ff9e0ff */
        /* <DEDUP_REMOVED lines=10> */
[----:B------:R2:W-:Y:S01]  /*609f0*/  STL [R1+0x94c], R2 ;  /* 0x00094c0201007387 */ /* 0x0005e20000100800 */
[----:B------:R-:W-:-:S03]  /*60a00*/  WARPGROUP.DEPBAR.LE gsb0, 0x0 ;  /* 0x00008000000079c5 */ /* 0x000fc60000010000 */
[----:B-1----:R-:W3:Y:S04]  /*60a10*/  LDL.LU R3, [R1+0x934] ;  /* 0x0009340001037983 */ /* 0x002ee80000300800 */
[----:B--2---:R-:W2:Y:S01]  /*60a20*/  LDL.LU R2, [R1+0x93c] ;  /* 0x00093c0001027983 */ /* 0x004ea20000300800 */
[----:B---3--:R-:W-:Y:S02]  /*60a30*/  IADD3.X R3, R3, UR44, RZ, P5, !PT ;  /* 0x0000002c03037c10 */ /* 0x008fe4000affe4ff */
[----:B--2---:R-:W-:-:S03]  /*60a40*/  IADD3.X R2, R2, UR44, RZ, P4, !PT ;  /* 0x0000002c02027c10 */ /* 0x004fc6000a7fe4ff */
[----:B------:R0:W-:Y:S04]  /*60a50*/  STL [R1+0x934], R3 ;  /* 0x0009340301007387 */ /* 0x0001e80000100800 */
[----:B------:R0:W-:Y:S01]  /*60a60*/  STL [R1+0x93c], R2 ;  /* 0x00093c0201007387 */ /* 0x0001e20000100800 */
[----:B------:R-:W-:Y:S05]  /*60a70*/  @P0 BRA `(.L_x_2) ;  /* 0xfffffd7000f00947 */ /* 0x000fea000383ffff */
.L_x_1:
[----:B------:R-:W3:Y:S01]  /*60a80*/  LDL.LU R166, [R1+0x428] ;  /* 0x0004280001a67983 */ /* 0x000ee20000300800 */
[----:B------:R-:W-:Y:S01]  /*60a90*/  ULDC UR5, c[0x0][0x248] ;  /* 0x0000920000057ab9 */ /* 0x000fe20000000800 */
[----:B------:R-:W-:Y:S01]  /*60aa0*/  MOV R9, UR7 ;  /* 0x0000000700097c02 */ /* 0x000fe20008000f00 */
[----:B------:R-:W-:Y:S01]  /*60ab0*/  ULDC UR8, c[0x0][0x248] ;  /* 0x0000920000087ab9 */ /* 0x000fe20000000800 */
[----:B------:R-:W4:Y:S01]  /*60ac0*/  LDL.LU R165, [R1+0x42c] ;  /* 0x00042c0001a57983 */ /* 0x000f220000300800 */
[----:B------:R-:W-:Y:S01]  /*60ad0*/  ULDC.64 UR10, c[0x0][0x228] ;  /* 0x00008a00000a7ab9 */ /* 0x000fe20000000a00 */
[----:B------:R-:W-:Y:S01]  /*60ae0*/  ULDC UR9, c[0x0][0x22c] ;  /* 0x00008b0000097ab9 */ /* 0x000fe20000000800 */
[----:B------:R-:W-:Y:S01]  /*60af0*/  LOP3.LUT R8, R8, 0xfeffffff, RZ, 0xc0, !PT ;  /* 0xfeffffff08087812 */ /* 0x000fe200078ec0ff */
[----:B------:R-:W4:Y:S01]  /*60b00*/  LDL.LU R164, [R1+0x438] ;  /* 0x0004380001a47983 */ /* 0x000f220000300800 */
[----:B------:R-:W-:Y:S01]  /*60b10*/  ULDC UR13, c[0x0][0x248] ;  /* 0x00009200000d7ab9 */ /* 0x000fe20000000800 */
[----:B------:R-:W-:Y:S01]  /*60b20*/  ULDC UR14, c[0x0][0x248] ;  /* 0x00009200000e7ab9 */ /* 0x000fe20000000800 */
[----:B------:R-:W-:Y:S01]  /*60b30*/  ULDC UR15, c[0x0][0x248] ;  /* 0x00009200000f7ab9 */ /* 0x000fe20000000800 */
        /* <DEDUP_REMOVED lines=18> */
[C---:B-----5:R-:W-:Y:S01]  /*60c60*/  VIADD R174, R0.reuse, 0x1b9 ;  /* 0x000001b900ae7836 */ /* 0x060fe20000000000 */
[----:B------:R-:W-:Y:S01]  /*60c70*/  ULDC UR60, c[0x0][0x22c] ;  /* 0x00008b00003c7ab9 */ /* 0x000fe20000000800 */
[----:B------:R-:W4:Y:S01]  /*60c80*/  LDL.LU R158, [R1+0x468] ;  /* 0x00046800019e7983 */ /* 0x000f220000300800 */
[C---:B------:R-:W-:Y:S01]  /*60c90*/  VIADD R175, R0.reuse, 0x1ba ;  /* 0x000001ba00af7836 */ /* 0x040fe20000000000 */
[----:B------:R-:W-:Y:S01]  /*60ca0*/  ULDC UR59, c[0x0][0x22c] ;  /* 0x00008b00003b7ab9 */ /* 0x000fe20000000800 */
[C---:B------:R-:W-:Y:S01]  /*60cb0*/  VIADD R176, R0.reuse, 0x1bb ;  /* 0x000001bb00b07836 */ /* 0x040fe20000000000 */
        /* <DEDUP_REMOVED lines=64> */
[----:B------:R-:W3:Y:S01]  /*610c0*/  LDL.LU R167, [R1+0x408] ;  /* 0x0004080001a77983 */ /* 0x000ee20000300800 */
        /* <DEDUP_REMOVED lines=15> */
[----:B------:R-:W-:Y:S01]  /*611c0*/  STL [R1+0x1dbc], R244 ;  /* 0x001dbcf401007387 */ /* 0x000fe20000100800 */
        /* <DEDUP_REMOVED lines=31> */
[----:B------:R1:W-:Y:S01]  /*613c0*/  STL [R1+0x1d5c], R252 ;  /* 0x001d5cfc01007387 */ /* 0x0003e20000100800 */
[C---:B------:R-:W-:Y:S01]  /*613d0*/  VIADD R233, R0.reuse, 0x1f4 ;  /* 0x000001f400e97836 */ /* 0x040fe20000000000 */
[----:B------:R-:W-:Y:S01]  /*613e0*/  ULDC UR30, c[0x0][0x22c] ;  /* 0x00008b00001e7ab9 */ /* 0x000fe20000000800 */
[C---:B------:R-:W-:Y:S01]  /*613f0*/  VIADD R234, R0.reuse, 0x1f5 ;  /* 0x000001f500ea7836 */ /* 0x040fe20000000000 */
[----:B------:R4:W-:Y:S01]  /*61400*/  STL [R1+0x848], R9 ;  /* 0x0008480901007387 */ /* 0x0009e20000100800 */
[C---:B------:R-:W-:Y:S01]  /*61410*/  VIADD R235, R0.reuse, 0x1f6 ;  /* 0x000001f600eb7836 */ /* 0x040fe20000000000 */
[----:B------:R-:W-:Y:S01]  /*61420*/  ULDC UR29, c[0x0][0x22c] ;  /* 0x00008b00001d7ab9 */ /* 0x000fe20000000800 */
[C---:B------:R-:W-:Y:S01]  /*61430*/  VIADD R236, R0.reuse, 0x1f7 ;  /* 0x000001f700ec7836 */ /* 0x040fe20000000000 */
[----:B------:R-:W-:Y:S01]  /*61440*/  ULDC UR28, c[0x0][0x22c] ;  /* 0x00008b00001c7ab9 */ /* 0x000fe20000000800 */
[C---:B------:R-:W-:Y:S01]  /*61450*/  VIADD R237, R0.reuse, 0x1f8 ;  /* 0x000001f800ed7836 */ /* 0x040fe20000000000 */
[----:B-1----:R-:W-:Y:S01]  /*61460*/  MOV R252, UR6 ;  /* 0x0000000600fc7c02 */ /* 0x002fe20008000f00 */
[----:B------:R-:W-:Y:S01]  /*61470*/  ULDC UR6, c[0x0][0x22c] ;  /* 0x00008b0000067ab9 */ /* 0x000fe20000000800 */
[C---:B------:R-:W-:Y:S01]  /*61480*/  VIADD R238, R0.reuse, 0x1f9 ;  /* 0x000001f900ee7836 */ /* 0x040fe20000000000 */
[----:B------:R-:W-:Y:S01]  /*61490*/  ULDC UR27, c[0x0][0x22c] ;  /* 0x00008b00001b7ab9 */ /* 0x000fe20000000800 */
[----:B------:R-:W-:Y:S01]  /*614a0*/  VIADD R239, R0, 0x1fa ;  /* 0x000001fa00ef7836 */ /* 0x000fe20000000000 */
[----:B------:R-:W-:Y:S01]  /*614b0*/  STL [R1+0x1d64], R252 ;  /* 0x001d64fc01007387 */ /* 0x000fe20000100800 */
[----:B0-2---:R-:W-:Y:S01]  /*614c0*/  LOP3.LUT R2, R2, 0x7fffffff, RZ, 0xc0, !PT ;  /* 0x7fffffff02027812 */ /* 0x005fe200078ec0ff */
[C---:B------:R-:W-:Y:S01]  /*614d0*/  VIADD R240, R0.reuse, 0x1fb ;  /* 0x000001fb00f07836 */ /* 0x040fe20000000000 */
[----:B------:R-:W-:Y:S01]  /*614e0*/  LOP3.LUT R3, R3, 0x7fffffff, RZ, 0xc0, !PT ;  /* 0x7fffffff03037812 */ /* 0x000fe200078ec0ff */
[----:B------:R-:W-:Y:S01]  /*614f0*/  VIADD R241, R0, 0x1fc ;  /* 0x000001fc00f17836 */ /* 0x000fe20000000000 */
[----:B------:R-:W-:Y:S01]  /*61500*/  LOP3.LUT R4, R4, 0x7fffffff, RZ, 0xc0, !PT ;  /* 0x7fffffff04047812 */ /* 0x000fe200078ec0ff */
[C---:B------:R-:W-:Y:S01]  /*61510*/  VIADD R242, R0.reuse, 0x1fd ;  /* 0x000001fd00f27836 */ /* 0x040fe20000000000 */
[----:B------:R-:W-:Y:S01]  /*61520*/  LOP3.LUT R5, R5, 0x7fffffff, RZ, 0xc0, !PT ;  /* 0x7fffffff05057812 */ /* 0x000fe200078ec0ff */
[----:B------:R-:W-:Y:S01]  /*61530*/  VIADD R243, R0, 0x1fe ;  /* 0x000001fe00f37836 */ /* 0x000fe20000000000 */
[----:B------:R-:W-:Y:S01]  /*61540*/  LOP3.LUT R6, R6, 0x7fffffff, RZ, 0xc0, !PT ;  /* 0x7fffffff06067812 */ /* 0x000fe200078ec0ff */
[----:B------:R-:W-:Y:S01]  /*61550*/  ULDC UR26, c[0x0][0x22c] ;  /* 0x00008b00001a7ab9 */ /* 0x000fe20000000800 */
[----:B------:R-:W-:Y:S01]  /*61560*/  LOP3.LUT R7, R7, 0xffffffef, RZ, 0xc0, !PT ;  /* 0xffffffef07077812 */ /* 0x000fe200078ec0ff */
[----:B------:R-:W-:Y:S01]  /*61570*/  BAR.SYNC.DEFER_BLOCKING 0x0 ;  /* 0x0000000000007b1d */ /* 0x000fe20000010000 */
[----:B---3--:R-:W-:-:S02]  /*61580*/  IMAD.MOV.U32 R170, RZ, RZ, R167 ;  /* 0x000000ffffaa7224 */ /* 0x008fc400078e00a7 */
[----:B----4-:R-:W-:Y:S02]  /*61590*/  IMAD.MOV.U32 R169, RZ, RZ, R15 ;  /* 0x000000ffffa97224 */ /* 0x010fe400078e000f */
[----:B------:R-:W-:Y:S02]  /*615a0*/  IMAD.MOV.U32 R171, RZ, RZ, R170 ;  /* 0x000000ffffab7224 */ /* 0x000fe400078e00aa */
[----:B------:R-:W-:Y:S02]  /*615b0*/  IMAD.MOV.U32 R168, RZ, RZ, R13 ;  /* 0x000000ffffa87224 */ /* 0x000fe400078e000d */
[----:B------:R-:W-:Y:S02]  /*615c0*/  IMAD R13, R0, UR5, RZ ;  /* 0x00000005000d7c24 */ /* 0x000fe4000f8e02ff */
[----:B------:R-:W-:Y:S02]  /*615d0*/  IMAD.MOV.U32 R167, RZ, RZ, R11 ;  /* 0x000000ffffa77224 */ /* 0x000fe400078e000b */
[----:B------:R-:W-:-:S02]  /*615e0*/  VIADD R15, R13, UR5 ;  /* 0x000000050d0f7c36 */ /* 0x000fc40008000000 */
[----:B------:R-:W-:Y:S02]  /*615f0*/  IMAD.MOV.U32 R170, RZ, RZ, R169 ;  /* 0x000000ffffaa7224 */ /* 0x000fe400078e00a9 */
[----:B------:R-:W-:Y:S02]  /*61600*/  VIADD R11, R15, UR5 ;  /* 0x000000050f0b7c36 */ /* 0x000fe40008000000 */
[----:B------:R-:W-:Y:S02]  /*61610*/  IMAD.MOV.U32 R169, RZ, RZ, R168 ;  /* 0x000000ffffa97224 */ /* 0x000fe400078e00a8 */
[----:B------:R-:W-:Y:S02]  /*61620*/  VIADD R9, R11, UR5 ;  /* 0x000000050b097c36 */ /* 0x000fe40008000000 */
[----:B------:R-:W-:Y:S02]  /*61630*/  IMAD.MOV.U32 R168, RZ, RZ, R167 ;  /* 0x000000ffffa87224 */ /* 0x000fe400078e00a7 */
[----:B------:R-:W-:Y:S01]  /*61640*/  IMAD.MOV.U32 R167, RZ, RZ, R166 ;  /* 0x000000ffffa77224 */ /* 0x000fe200078e00a6 */
[----:B------:R0:W-:Y:S01]  /*61650*/  STL [R1+0x600], R9 ;  /* 0x0006000901007387 */ /* 0x0001e20000100800 */
[----:B------:R-:W-:-:S02]  /*61660*/  IMAD.MOV.U32 R166, RZ, RZ, R165 ;  /* 0x000000ffffa67224 */ /* 0x000fc400078e00a5 */
[----:B------:R-:W-:Y:S02]  /*61670*/  IMAD.MOV.U32 R165, RZ, RZ, R164 ;  /* 0x000000ffffa57224 */ /* 0x000fe400078e00a4 */
[----:B------:R-:W-:Y:S02]  /*61680*/  IMAD.MOV.U32 R164, RZ, RZ, R163 ;  /* 0x000000ffffa47224 */ /* 0x000fe400078e00a3 */
[----:B------:R-:W-:Y:S02]  /*61690*/  IMAD.MOV.U32 R163, RZ, RZ, R162 ;  /* 0x000000ffffa37224 */ /* 0x000fe400078e00a2 */
[----:B------:R-:W-:Y:S02]  /*616a0*/  IMAD.MOV.U32 R162, RZ, RZ, R161 ;  /* 0x000000ffffa27224 */ /* 0x000fe400078e00a1 */
[----:B0-----:R-:W-:Y:S02]  /*616b0*/  VIADD R9, R9, UR5 ;  /* 0x0000000509097c36 */ /* 0x001fe40008000000 */
[----:B------:R-:W-:-:S02]  /*616c0*/  IMAD.MOV.U32 R161, RZ, RZ, R160 ;  /* 0x000000ffffa17224 */ /* 0x000fc400078e00a0 */
[----:B------:R-:W-:Y:S01]  /*616d0*/  IMAD.MOV.U32 R160, RZ, RZ, R159 ;  /* 0x000000ffffa07224 */ /* 0x000fe200078e009f */
[----:B------:R0:W-:Y:S01]  /*616e0*/  STL [R1+0x604], R9 ;  /* 0x0006040901007387 */ /* 0x0001e20000100800 */
[----:B------:R-:W-:Y:S02]  /*616f0*/  IMAD.MOV.U32 R159, RZ, RZ, R158 ;  /* 0x000000ffff9f7224 */ /* 0x000fe400078e009e */
[----:B------:R-:W-:Y:S02]  /*61700*/  IMAD.MOV.U32 R158, RZ, RZ, R157 ;  /* 0x000000ffff9e7224 */ /* 0x000fe400078e009d */
[----:B------:R-:W-:Y:S02]  /*61710*/  IMAD.MOV.U32 R157, RZ, RZ, R156 ;  /* 0x000000ffff9d7224 */ /* 0x000fe400078e009c */
[----:B------:R-:W-:Y:S02]  /*61720*/  IMAD.MOV.U32 R156, RZ, RZ, R155 ;  /* 0x000000ffff9c7224 */ /* 0x000fe400078e009b */
[----:B------:R-:W-:-:S02]  /*61730*/  IMAD.MOV.U32 R155, RZ, RZ, R154 ;  /* 0x000000ffff9b7224 */ /* 0x000fc400078e009a */
[----:B0-----:R-:W-:Y:S02]  /*61740*/  VIADD R9, R9, UR5 ;  /* 0x0000000509097c36 */ /* 0x001fe40008000000 */
[----:B------:R-:W-:Y:S02]  /*61750*/  IMAD.MOV.U32 R154, RZ, RZ, R153 ;  /* 0x000000ffff9a7224 */ /* 0x000fe400078e0099 */
[----:B------:R-:W-:Y:S01]  /*61760*/  IMAD.MOV.U32 R153, RZ, RZ, R152 ;  /* 0x000000ffff997224 */ /* 0x000fe200078e0098 */
[----:B------:R0:W-:Y:S01]  /*61770*/  STL [R1+0x608], R9 ;  /* 0x0006080901007387 */ /* 0x0001e20000100800 */
[----:B------:R-:W-:Y:S02]  /*61780*/  IMAD.MOV.U32 R152, RZ, RZ, R23 ;  /* 0x000000ffff987224 */ /* 0x000fe400078e0017 */
[----:B------:R-:W-:Y:S02]  /*61790*/  IMAD.MOV.U32 R23, RZ, RZ, R22 ;  /* 0x000000ffff177224 */ /* 0x000fe400078e0016 */
[----:B------:R-:W-:-:S02]  /*617a0*/  IMAD.MOV.U32 R22, RZ, RZ, R21 ;  /* 0x000000ffff167224 */ /* 0x000fc400078e0015 */
[----:B------:R-:W-:Y:S02]  /*617b0*/  IMAD.MOV.U32 R21, RZ, RZ, R20 ;  /* 0x000000ffff157224 */ /* 0x000fe400078e0014 */
[----:B------:R-:W-:Y:S02]  /*617c0*/  IMAD.MOV.U32 R20, RZ, RZ, R19 ;  /* 0x000000ffff147224 */ /* 0x000fe400078e0013 */
[----:B0-----:R-:W-:Y:S02]  /*617d0*/  VIADD R9, R9, UR5 ;  /* 0x0000000509097c36 */ /* 0x001fe40008000000 */
[----:B------:R-:W-:Y:S02]  /*617e0*/  IMAD.MOV.U32 R19, RZ, RZ, R18 ;  /* 0x000000ffff137224 */ /* 0x000fe400078e0012 */
[----:B------:R-:W-:Y:S01]  /*617f0*/  IMAD.MOV.U32 R18, RZ, RZ, R17 ;  /* 0x000000ffff127224 */ /* 0x000fe200078e0011 */
[----:B------:R0:W-:Y:S01]  /*61800*/  STL [R1+0x60c], R9 ;  /* 0x00060c0901007387 */ /* 0x0001e20000100800 */
[----:B------:R-:W-:-:S02]  /*61810*/  IMAD.MOV.U32 R17, RZ, RZ, R16 ;  /* 0x000000ffff117224 */ /* 0x000fc400078e0010 */
[----:B------:R-:W-:Y:S02]  /*61820*/  IMAD.MOV.U32 R16, RZ, RZ, R14 ;  /* 0x000000ffff107224 */ /* 0x000fe400078e000e */
[----:B------:R-:W-:Y:S02]  /*61830*/  IMAD.MOV.U32 R14, RZ, RZ, R12 ;  /* 0x000000ffff0e7224 */ /* 0x000fe400078e000c */
[----:B0-----:R-:W-:-:S05]  /*61840*/  VIADD R9, R9, UR5 ;  /* 0x0000000509097c36 */ /* 0x001fca0008000000 */
[----:B------:R0:W-:Y:S02]  /*61850*/  STL [R1+0x610], R9 ;  /* 0x0006100901007387 */ /* 0x0001e40000100800 */
        /* <DEDUP_REMOVED lines=14> */
[----:B0-----:R-:W-:Y:S01]  /*61940*/  VIADD R9, R9, UR5 ;  /* 0x0000000509097c36 */ /* 0x001fe20008000000 */
[----:B------:R-:W-:-:S04]  /*61950*/  ULDC UR5, c[0x0][0x248] ;  /* 0x0000920000057ab9 */ /* 0x000fc80000000800 */
        /* <DEDUP_REMOVED lines=720> */
[----:B------:R0:W-:Y:S04]  /*64660*/  STL [R1+0xfec], R9 ;  /* 0x000fec0901007387 */ /* 0x0001e80000100800 */
[----:B------:R-:W2:Y:S04]  /*64670*/  LDL.LU R12, [R1+0x4ec] ;  /* 0x0004ec00010c7983 */ /* 0x000ea80000300800 */
[----:B------:R-:W3:Y:S01]  /*64680*/  LDL.LU R173, [R1+0x400] ;  /* 0x0004000001ad7983 */ /* 0x000ee20000300800 */
[----:B0-----:R-:W-:Y:S01]  /*64690*/  VIADD R9, R9, UR5 ;  /* 0x0000000509097c36 */ /* 0x001fe20008000000 */
[----:B------:R-:W-:-:S02]  /*646a0*/  ULDC UR5, c[0x0][0x248] ;  /* 0x0000920000057ab9 */ /* 0x000fc40000000800 */
[----:B------:R-:W3:Y:S02]  /*646b0*/  LDL.LU R172, [R1+0x404] ;  /* 0x0004040001ac7983 */ /* 0x000ee40000300800 */
[----:B---3--:R-:W-:Y:S01]  /*646c0*/  F2FP.SATFINITE.E5M2.F32.PACK_AB_MERGE_C R10, R172, R173, RZ ;  /* 0x000000adac0a723e */ /* 0x008fe200048060ff */
        /* <DEDUP_REMOVED lines=28> */
[----:B------:R0:W-:Y:S01]  /*64890*/  STL [R1+0x840], R10 ;  /* 0x0008400a01007387 */ /* 0x0001e20000100800 */
[----:B------:R-:W-:-:S02]  /*648a0*/  IMAD.MOV.U32 R16, RZ, RZ, R14 ;  /* 0x000000ffff107224 */ /* 0x000fc400078e000e */
[----:B--2---:R-:W-:Y:S02]  /*648b0*/  IMAD.MOV.U32 R14, RZ, RZ, R12 ;  /* 0x000000ffff0e7224 */ /* 0x004fe400078e000c */
[----:B------:R-:W2:Y:S01]  /*648c0*/  LDL.LU R12, [R1+0x4f8] ;  /* 0x0004f800010c7983 */ /* 0x000ea20000300800 */
[----:B0-----:R-:W-:Y:S01]  /*648d0*/  F2FP.SATFINITE.E5M2.F32.PACK_AB_MERGE_C R10, R171, R172, RZ ;  /* 0x000000acab0a723e */ /* 0x001fe200048060ff */
        /* <DEDUP_REMOVED lines=25> */
[----:B------:R-:W-:Y:S01]  /*64a70*/  IMAD.MOV.U32 R18, RZ, RZ, R17 ;  /* 0x000000ffff127224 */ /* 0x000fe200078e0011 */
[----:B------:R-:W-:Y:S01]  /*64a80*/  STL [R1+0xff0], R9 ;  /* 0x000ff00901007387 */ /* 0x000fe20000100800 */
[----:B------:R-:W-:Y:S02]  /*64a90*/  IMAD.MOV.U32 R17, RZ, RZ, R16 ;  /* 0x000000ffff117224 */ /* 0x000fe400078e0010 */
[----:B------:R-:W-:Y:S01]  /*64aa0*/  IMAD.MOV.U32 R16, RZ, RZ, R14 ;  /* 0x000000ffff107224 */ /* 0x000fe200078e000e */
[----:B------:R0:W-:Y:S01]  /*64ab0*/  STL [R1+0x838], R10 ;  /* 0x0008380a01007387 */ /* 0x0001e20000100800 */
[----:B--2---:R-:W-:-:S03]  /*64ac0*/  IMAD.MOV.U32 R14, RZ, RZ, R12 ;  /* 0x000000ffff0e7224 */ /* 0x004fc600078e000c */
[----:B------:R-:W2:Y:S04]  /*64ad0*/  LDL.LU R12, [R1+0x4fc] ;  /* 0x0004fc00010c7983 */ /* 0x000ea80000300800 */
[----:B------:R-:W0:Y:S04]  /*64ae0*/  LDL.LU R173, [R1+0x410] ;  /* 0x0004100001ad7983 */ /* 0x000e280000300800 */
[----:B------:R-:W0:Y:S02]  /*64af0*/  LDL.LU R172, [R1+0x414] ;  /* 0x0004140001ac7983 */ /* 0x000e240000300800 */
[----:B0-----:R-:W-:Y:S01]  /*64b00*/  F2FP.SATFINITE.E5M2.F32.PACK_AB_MERGE_C R10, R172, R173, RZ ;  /* 0x000000adac0a723e */ /* 0x001fe200048060ff */
        /* <DEDUP_REMOVED lines=28> */
[----:B------:R0:W-:Y:S01]  /*64cd0*/  STL [R1+0x82c], R10 ;  /* 0x00082c0a01007387 */ /* 0x0001e20000100800 */
[----:B------:R-:W-:Y:S02]  /*64ce0*/  IMAD.MOV.U32 R16, RZ, RZ, R14 ;  /* 0x000000ffff107224 */ /* 0x000fe400078e000e */
[----:B--2---:R-:W-:Y:S02]  /*64cf0*/  IMAD.MOV.U32 R14, RZ, RZ, R12 ;  /* 0x000000ffff0e7224 */ /* 0x004fe400078e000c */
[----:B------:R-:W2:Y:S01]  /*64d00*/  LDL.LU R12, [R1+0x508] ;  /* 0x00050800010c7983 */ /* 0x000ea20000300800 */
        /* <DEDUP_REMOVED lines=23> */
[----:B------:R-:W-:Y:S01]  /*64e80*/  VIADD R9, R9, UR5 ;  /* 0x0000000509097c36 */ /* 0x000fe20008000000 */
[----:B------:R-:W-:Y:S01]  /*64e90*/  ULDC UR5, c[0x0][0x248] ;  /* 0x0000920000057ab9 */ /* 0x000fe20000000800 */
[----:B------:R-:W-:Y:S02]  /*64ea0*/  IMAD.MOV.U32 R21, RZ, RZ, R20 ;  /* 0x000000ffff157224 */ /* 0x000fe400078e0014 */
[----:B------:R-:W-:-:S02]  /*64eb0*/  IMAD.MOV.U32 R20, RZ, RZ, R19 ;  /* 0x000000ffff147224 */ /* 0x000fc400078e0013 */
        /* <DEDUP_REMOVED lines=381> */
[----:B------:R0:W-:Y:S01]  /*66690*/  STL [R1+0x858], R10 ;  /* 0x0008580a01007387 */ /* 0x0001e20000100800 */
[----:B------:R-:W-:Y:S02]  /*666a0*/  IMAD.MOV.U32 R152, RZ, RZ, R23 ;  /* 0x000000ffff987224 */ /* 0x000fe400078e0017 */
[----:B------:R-:W-:Y:S02]  /*666b0*/  IMAD.MOV.U32 R23, RZ, RZ, R22 ;  /* 0x000000ffff177224 */ /* 0x000fe400078e0016 */
[----:B------:R-:W3:Y:S01]  /*666c0*/  LDL.LU R22, [R1+0x538] ;  /* 0x0005380001167983 */ /* 0x000ee20000300800 */
[----:B0-----:R-:W-:Y:S01]  /*666d0*/  F2FP.SATFINITE.E5M2.F32.PACK_AB_MERGE_C R10, R171, R172, RZ ;  /* 0x000000acab0a723e */ /* 0x001fe200048060ff */
        /* <DEDUP_REMOVED lines=14> */
[----:B------:R-:W-:Y:S01]  /*667c0*/  VIADD R9, R9, UR5 ;  /* 0x0000000509097c36 */ /* 0x000fe20008000000 */
[----:B------:R-:W-:Y:S01]  /*667d0*/  ULDC UR5, c[0x0][0x248] ;  /* 0x0000920000057ab9 */ /* 0x000fe20000000800 */
[----:B------:R-:W-:Y:S02]  /*667e0*/  IMAD.MOV.U32 R157, RZ, RZ, R156 ;  /* 0x000000ffff9d7224 */ /* 0x000fe400078e009c */
[----:B------:R-:W-:Y:S02]  /*667f0*/  IMAD.MOV.U32 R156, RZ, RZ, R155 ;  /* 0x000000ffff9c7224 */ /* 0x000fe400078e009b */
[----:B------:R-:W-:Y:S02]  /*66800*/  IMAD.MOV.U32 R155, RZ, RZ, R154 ;  /* 0x000000ffff9b7224 */ /* 0x000fe400078e009a */
[----:B------:R-:W-:Y:S01]  /*66810*/  IMAD.MOV.U32 R154, RZ, RZ, R153 ;  /* 0x000000ffff9a7224 */ /* 0x000fe200078e0099 */
[----:B------:R-:W-:Y:S01]  /*66820*/  STL [R1+0xfb8], R9 ;  /* 0x000fb80901007387 */ /* 0x000fe20000100800 */
[----:B------:R-:W-:-:S02]  /*66830*/  IMAD.MOV.U32 R153, RZ, RZ, R152 ;  /* 0x000000ffff997224 */ /* 0x000fc400078e0098 */
[----:B------:R-:W-:Y:S01]  /*66840*/  IMAD.MOV.U32 R152, RZ, RZ, R23 ;  /* 0x000000ffff987224 */ /* 0x000fe200078e0017 */
[----:B------:R0:W-:Y:S01]  /*66850*/  STL [R1+0x850], R10 ;  /* 0x0008500a01007387 */ /* 0x0001e20000100800 */
[----:B---3--:R-:W-:-:S03]  /*66860*/  IMAD.MOV.U32 R23, RZ, RZ, R22 ;  /* 0x000000ffff177224 */ /* 0x008fc600078e0016 */
[----:B------:R-:W3:Y:S04]  /*66870*/  LDL.LU R22, [R1+0x53c] ;  /* 0x00053c0001167983 */ /* 0x000ee80000300800 */
        /* <DEDUP_REMOVED lines=25> */
[----:B---3--:R-:W-:Y:S02]  /*66a10*/  IMAD.MOV.U32 R23, RZ, RZ, R22 ;  /* 0x000000ffff177224 */ /* 0x008fe400078e0016 */
        /* <DEDUP_REMOVED lines=379> */
[----:B------:R-:W-:Y:S01]  /*681d0*/  VIADD R9, R9, UR5 ;  /* 0x0000000509097c36 */ /* 0x000fe20008000000 */
[----:B------:R-:W-:Y:S01]  /*681e0*/  ULDC UR5, c[0x0][0x248] ;  /* 0x0000920000057ab9 */ /* 0x000fe20000000800 */
[----:B0-----:R-:W-:Y:S01]  /*681f0*/  F2FP.SATFINITE.E5M2.F32.PACK_AB_MERGE_C R10, R171, R172, RZ ;  /* 0x000000acab0a723e */ /* 0x001fe200048060ff */
[----:B------:R-:W-:-:S02]  /*68200*/  IMAD.MOV.U32 R171, RZ, RZ, R170 ;  /* 0x000000ffffab7224 */ /* 0x000fc400078e00aa */
[----:B------:R-:W-:Y:S02]  /*68210*/  IMAD.MOV.U32 R170, RZ, RZ, R169 ;  /* 0x000000ffffaa7224 */ /* 0x000fe400078e00a9 */
[----:B------:R-:W-:Y:S01]  /*68220*/  IMAD.MOV.U32 R169, RZ, RZ, R168 ;  /* 0x000000ffffa97224 */ /* 0x000fe200078e00a8 */
[----:B------:R-:W-:Y:S01]  /*68230*/  STL [R1+0xf78], R9 ;  /* 0x000f780901007387 */ /* 0x000fe20000100800 */
[----:B------:R-:W-:Y:S02]  /*68240*/  IMAD.MOV.U32 R168, RZ, RZ, R167 ;  /* 0x000000ffffa87224 */ /* 0x000fe400078e00a7 */
        /* <DEDUP_REMOVED lines=11> */
[----:B------:R-:W-:Y:S01]  /*68300*/  IMAD.MOV.U32 R168, RZ, RZ, R167 ;  /* 0x000000ffffa87224 */ /* 0x000fe200078e00a7 */
[----:B------:R0:W-:Y:S01]  /*68310*/  STL [R1+0x8bc], R10 ;  /* 0x0008bc0a01007387 */ /* 0x0001e20000100800 */
[----:B------:R-:W-:Y:S02]  /*68320*/  IMAD.MOV.U32 R167, RZ, RZ, R23 ;  /* 0x000000ffffa77224 */ /* 0x000fe400078e0017 */
[----:B---3--:R-:W-:-:S02]  /*68330*/  IMAD.MOV.U32 R23, RZ, RZ, R22 ;  /* 0x000000ffff177224 */ /* 0x008fc400078e0016 */
[----:B------:R-:W3:Y:S01]  /*68340*/  LDL.LU R22, [R1+0x52c] ;  /* 0x00052c0001167983 */ /* 0x000ee20000300800 */
[----:B------:R-:W-:Y:S01]  /*68350*/  VIADD R9, R9, UR5 ;  /* 0x0000000509097c36 */ /* 0x000fe20008000000 */
[----:B------:R-:W-:Y:S01]  /*68360*/  ULDC UR5, c[0x0][0x248] ;  /* 0x0000920000057ab9 */ /* 0x000fe20000000800 */
[----:B0-----:R-:W-:Y:S01]  /*68370*/  F2FP.SATFINITE.E5M2.F32.PACK_AB_MERGE_C R10, R171, R172, RZ ;  /* 0x000000acab0a723e */ /* 0x001fe200048060ff */
[----:B------:R-:W-:Y:S02]  /*68380*/  IMAD.MOV.U32 R171, RZ, RZ, R170 ;  /* 0x000000ffffab7224 */ /* 0x000fe400078e00aa */
[----:B------:R-:W-:Y:S02]  /*68390*/  IMAD.MOV.U32 R170, RZ, RZ, R169 ;  /* 0x000000ffffaa7224 */ /* 0x000fe400078e00a9 */
[----:B------:R-:W-:Y:S01]  /*683a0*/  IMAD.MOV.U32 R169, RZ, RZ, R168 ;  /* 0x000000ffffa97224 */ /* 0x000fe200078e00a8 */
[----:B------:R0:W-:Y:S01]  /*683b0*/  STL [R1+0xf70], R9 ;  /* 0x000f700901007387 */ /* 0x0001e20000100800 */
[----:B------:R-:W-:-:S02]  /*683c0*/  IMAD.MOV.U32 R168, RZ, RZ, R167 ;  /* 0x000000ffffa87224 */ /* 0x000fc400078e00a7 */
[----:B------:R-:W-:Y:S01]  /*683d0*/  IMAD.MOV.U32 R167, RZ, RZ, R23 ;  /* 0x000000ffffa77224 */ /* 0x000fe200078e0017 */
[----:B------:R1:W-:Y:S01]  /*683e0*/  STL [R1+0x8b4], R10 ;  /* 0x0008b40a01007387 */ /* 0x0003e20000100800 */
[----:B---3--:R-:W-:-:S03]  /*683f0*/  IMAD.MOV.U32 R23, RZ, RZ, R22 ;  /* 0x000000ffff177224 */ /* 0x008fc600078e0016 */
[----:B------:R-:W3:Y:S04]  /*68400*/  LDL.LU R22, [R1+0x580] ;  /* 0x0005800001167983 */ /* 0x000ee80000300800 */
[----:B------:R-:W1:Y:S04]  /*68410*/  LDL.LU R173, [R1+0x510] ;  /* 0x0005100001ad7983 */ /* 0x000e680000300800 */
[----:B------:R-:W1:Y:S01]  /*68420*/  LDL.LU R172, [R1+0x514] ;  /* 0x0005140001ac7983 */ /* 0x000e620000300800 */
[----:B0-----:R-:W-:Y:S01]  /*68430*/  VIADD R9, R9, UR5 ;  /* 0x0000000509097c36 */ /* 0x001fe20008000000 */
[----:B------:R-:W-:Y:S01]  /*68440*/  ULDC UR5, c[0x0][0x248] ;  /* 0x0000920000057ab9 */ /* 0x000fe20000000800 */
[----:B-1----:R-:W-:Y:S01]  /*68450*/  F2FP.SATFINITE.E5M2.F32.PACK_AB_MERGE_C R10, R172, R173, RZ ;  /* 0x000000adac0a723e */ /* 0x002fe200048060ff */
[----:B------:R-:W-:-:S02]  /*68460*/  IMAD.MOV.U32 R172, RZ, RZ, R171 ;  /* 0x000000ffffac7224 */ /* 0x000fc400078e00ab */
[----:B------:R-:W-:Y:S02]  /*68470*/  IMAD.MOV.U32 R171, RZ, RZ, R170 ;  /* 0x000000ffffab7224 */ /* 0x000fe400078e00aa */
[----:B------:R-:W-:Y:S01]  /*68480*/  IMAD.MOV.U32 R170, RZ, RZ, R169 ;  /* 0x000000ffffaa7224 */ /* 0x000fe200078e00a9 */
[----:B------:R0:W-:Y:S01]  /*68490*/  STL [R1+0x8a8], R10 ;  /* 0x0008a80a01007387 */ /* 0x0001e20000100800 */
[----:B------:R-:W-:Y:S02]  /*684a0*/  IMAD.MOV.U32 R169, RZ, RZ, R168 ;  /* 0x000000ffffa97224 */ /* 0x000fe400078e00a8 */
[----:B------:R-:W-:Y:S02]  /*684b0*/  IMAD.MOV.U32 R168, RZ, RZ, R167 ;  /* 0x000000ffffa87224 */ /* 0x000fe400078e00a7 */
[----:B------:R-:W-:Y:S02]  /*684c0*/  IMAD.MOV.U32 R167, RZ, RZ, R23 ;  /* 0x000000ffffa77224 */ /* 0x000fe400078e0017 */
[----:B---3--:R-:W-:-:S02]  /*684d0*/  IMAD.MOV.U32 R23, RZ, RZ, R22 ;  /* 0x000000ffff177224 */ /* 0x008fc400078e0016 */
[----:B------:R-:W3:Y:S01]  /*684e0*/  LDL.LU R22, [R1+0x584] ;  /* 0x0005840001167983 */ /* 0x000ee20000300800 */
[----:B0-----:R-:W-:Y:S01]  /*684f0*/  F2FP.SATFINITE.E5M2.F32.PACK_AB_MERGE_C R10, R171, R172, RZ ;  /* 0x000000acab0a723e */ /* 0x001fe200048060ff */
[----:B------:R-:W-:Y:S02]  /*68500*/  IMAD.MOV.U32 R172, RZ, RZ, R170 ;  /* 0x000000ffffac7224 */ /* 0x000fe400078e00aa */
[----:B------:R0:W-:Y:S01]  /*68510*/  STL [R1+0xf68], R9 ;  /* 0x000f680901007387 */ /* 0x0001e20000100800 */
[----:B------:R-:W-:Y:S02]  /*68520*/  IMAD.MOV.U32 R171, RZ, RZ, R169 ;  /* 0x000000ffffab7224 */ /* 0x000fe400078e00a9 */
[----:B------:R-:W-:Y:S01]  /*68530*/  IMAD.MOV.U32 R170, RZ, RZ, R168 ;  /* 0x000000ffffaa7224 */ /* 0x000fe200078e00a8 */
[----:B------:R1:W-:Y:S01]  /*68540*/  STL [R1+0x8a0], R10 ;  /* 0x0008a00a01007387 */ /* 0x0003e20000100800 */
[----:B------:R-:W-:-:S03]  /*68550*/  IMAD.MOV.U32 R169, RZ, RZ, R167 ;  /* 0x000000ffffa97224 */ /* 0x000fc600078e00a7 */
[----:B------:R-:W4:Y:S04]  /*68560*/  LDL.LU R168, [R1+0x530] ;  /* 0x0005300001a87983 */ /* 0x000f280000300800 */
[----:B------:R-:W2:Y:S01]  /*68570*/  LDL.LU R167, [R1+0x534] ;  /* 0x0005340001a77983 */ /* 0x000ea20000300800 */
[----:B0-----:R-:W-:Y:S01]  /*68580*/  VIADD R9, R9, UR5 ;  /* 0x0000000509097c36 */ /* 0x001fe20008000000 */
[----:B-1----:R-:W-:Y:S01]  /*68590*/  F2FP.SATFINITE.E5M2.F32.PACK_AB_MERGE_C R10, R171, R172, RZ ;  /* 0x000000acab0a723e */ /* 0x002fe200048060ff */
[----:B------:R-:W-:Y:S01]  /*685a0*/  IMAD.MOV.U32 R172, RZ, RZ, R169 ;  /* 0x000000ffffac7224 */ /* 0x000fe200078e00a9 */
[----:B------:R-:W-:Y:S01]  /*685b0*/  ULDC UR5, c[0x0][0x248] ;  /* 0x0000920000057ab9 */ /* 0x000fe20000000800 */
[----:B------:R-:W-:Y:S02]  /*685c0*/  IMAD.MOV.U32 R173, RZ, RZ, R170 ;  /* 0x000000ffffad7224 */ /* 0x000fe400078e00aa */
[----:B------:R-:W-:-:S02]  /*685d0*/  IMAD.MOV.U32 R169, RZ, RZ, R166 ;  /* 0x000000ffffa97224 */ /* 0x000fc400078e00a6 */
[----:B------:R-:W-:Y:S01]  /*685e0*/  IMAD.MOV.U32 R166, RZ, RZ, R163 ;  /* 0x000000ffffa67224 */ /* 0x000fe200078e00a3 */
[----:B------:R0:W-:Y:S01]  /*685f0*/  STL [R1+0x8cc], R10 ;  /* 0x0008cc0a01007387 */ /* 0x0001e20000100800 */
[----:B------:R-:W-:Y:S02]  /*68600*/  IMAD.MOV.U32 R163, RZ, RZ, R160 ;  /* 0x000000ffffa37224 */ /* 0x000fe400078e00a0 */
[----:B------:R-:W-:Y:S01]  /*68610*/  IMAD.MOV.U32 R160, RZ, RZ, R157 ;  /* 0x000000ffffa07224 */ /* 0x000fe200078e009d */
[----:B------:R1:W-:Y:S01]  /*68620*/  STL [R1+0xf60], R9 ;  /* 0x000f600901007387 */ /* 0x0003e20000100800 */
[----:B------:R-:W-:-:S03]  /*68630*/  IMAD.MOV.U32 R157, RZ, RZ, R154 ;  /* 0x000000ffff9d7224 */ /* 0x000fc600078e009a */
[----:B------:R-:W3:Y:S01]  /*68640*/  LDL.LU R154, [R1+0x574] ;  /* 0x00057400019a7983 */ /* 0x000ee20000300800 */
[----:B0-----:R-:W-:Y:S01]  /*68650*/  F2FP.SATFINITE.E5M2.F32.PACK_AB_MERGE_C R10, R172, R173, RZ ;  /* 0x000000adac0a723e */ /* 0x001fe200048060ff */
[----:B----4-:R-:W-:Y:S02]  /*68660*/  IMAD.MOV.U32 R171, RZ, RZ, R168 ;  /* 0x000000ffffab7224 */ /* 0x010fe400078e00a8 */
[----:B------:R-:W-:Y:S02]  /*68670*/  IMAD.MOV.U32 R168, RZ, RZ, R165 ;  /* 0x000000ffffa87224 */ /* 0x000fe400078e00a5 */
[----:B--2---:R-:W-:Y:S02]  /*68680*/  IMAD.MOV.U32 R170, RZ, RZ, R167 ;  /* 0x000000ffffaa7224 */ /* 0x004fe400078e00a7 */
        /* <DEDUP_REMOVED lines=9> */
[----:B------:R-:W2:Y:S04]  /*68720*/  LDL.LU R153, [R1+0x578] ;  /* 0x0005780001997983 */ /* 0x000ea80000300800 */
[----:B------:R-:W2:Y:S04]  /*68730*/  LDL.LU R152, [R1+0x57c] ;  /* 0x00057c0001987983 */ /* 0x000ea80000300800 */
[----:B------:R0:W-:Y:S01]  /*68740*/  STL [R1+0x8c4], R10 ;  /* 0x0008c40a01007387 */ /* 0x0001e20000100800 */
[----:B-1----:R-:W-:Y:S01]  /*68750*/  VIADD R9, R9, UR5 ;  /* 0x0000000509097c36 */ /* 0x002fe20008000000 */
[----:B------:R-:W-:Y:S01]  /*68760*/  ULDC UR5, c[0x0][0x248] ;  /* 0x0000920000057ab9 */ /* 0x000fe20000000800 */
[----:B0-----:R-:W-:-:S05]  /*68770*/  F2FP.SATFINITE.E5M2.F32.PACK_AB_MERGE_C R10, R170, R171, RZ ;  /* 0x000000abaa0a723e */ /* 0x001fca00048060ff */
[----:B------:R0:W-:Y:S01]  /*68780*/  STL [R1+0x8b8], R10 ;  /* 0x0008b80a01007387 */ /* 0x0001e20000100800 */
[----:B------:R-:W-:-:S03]  /*68790*/  F2FP.SATFINITE.E5M2.F32.PACK_AB_MERGE_C R166, R166, R167, RZ ;  /* 0x000000a7a6a6723e */ /* 0x000fc600048060ff */
[----:B------:R1:W-:Y:S01]  /*687a0*/  STL [R1+0xf58], R9 ;  /* 0x000f580901007387 */ /* 0x0003e20000100800 */
[----:B0-----:R-:W-:Y:S01]  /*687b0*/  F2FP.SATFINITE.E5M2.F32.PACK_AB_MERGE_C R10, R168, R169, RZ ;  /* 0x000000a9a80a723e */ /* 0x001fe200048060ff */
[----:B-1----:R-:W-:-:S04]  /*687c0*/  VIADD R9, R9, UR5 ;  /* 0x0000000509097c36 */ /* 0x002fc80008000000 */
[----:B------:R0:W-:Y:S01]  /*687d0*/  STL [R1+0x8b0], R10 ;  /* 0x0008b00a01007387 */ /* 0x0001e20000100800 */
[----:B------:R-:W-:Y:S01]  /*687e0*/  ULDC UR5, c[0x0][0x248] ;  /* 0x0000920000057ab9 */ /* 0x000fe20000000800 */
[----:B------:R-:W-:Y:S02]  /*687f0*/  F2FP.SATFINITE.E5M2.F32.PACK_AB_MERGE_C R162, R162, R163, RZ ;  /* 0x000000a3a2a2723e */ /* 0x000fe400048060ff */
[----:B------:R-:W-:Y:S01]  /*68800*/  STL [R1+0x8dc], R166 ;  /* 0x0008dca601007387 */ /* 0x000fe20000100800 */
[----:B0-----:R-:W-:-:S03]  /*68810*/  F2FP.SATFINITE.E5M2.F32.PACK_AB_MERGE_C R10, R164, R165, RZ ;  /* 0x000000a5a40a723e */ /* 0x001fc600048060ff */
[----:B------:R0:W-:Y:S04]  /*68820*/  STL [R1+0xf50], R9 ;  /* 0x000f500901007387 */ /* 0x0001e80000100800 */
[----:B------:R1:W-:Y:S01]  /*68830*/  STL [R1+0x8d4], R10 ;  /* 0x0008d40a01007387 */ /* 0x0003e20000100800 */
[----:B------:R-:W-:Y:S01]  /*68840*/  F2FP.SATFINITE.E5M2.F32.PACK_AB_MERGE_C R158, R158, R159, RZ ;  /* 0x0000009f9e9e723e */ /* 0x000fe200048060ff */
[----:B0-----:R-:W-:Y:S01]  /*68850*/  VIADD R9, R9, UR5 ;  /* 0x0000000509097c36 */ /* 0x001fe20008000000 */
[----:B------:R-:W-:Y:S01]  /*68860*/  ULDC UR5, c[0x0][0x248] ;  /* 0x0000920000057ab9 */ /* 0x000fe20000000800 */
[----:B-1----:R-:W-:Y:S01]  /*68870*/  F2FP.SATFINITE.E5M2.F32.PACK_AB_MERGE_C R10, R160, R161, RZ ;  /* 0x000000a1a00a723e */ /* 0x002fe200048060ff */
[----:B------:R-:W-:Y:S04]  /*68880*/  STL [R1+0x8c8], R162 ;  /* 0x0008c8a201007387 */ /* 0x000fe80000100800 */
[----:B------:R0:W-:Y:S04]  /*68890*/  STL [R1+0xf44], R9 ;  /* 0x000f440901007387 */ /* 0x0001e80000100800 */
[----:B------:R1:W-:Y:S01]  /*688a0*/  STL [R1+0x8c0], R10 ;  /* 0x0008c00a01007387 */ /* 0x0003e20000100800 */
[----:B---3--:R-:W-:Y:S01]  /*688b0*/  F2FP.SATFINITE.E5M2.F32.PACK_AB_MERGE_C R154, R154, R155, RZ ;  /* 0x0000009b9a9a723e */ /* 0x008fe200048060ff */
[----:B0-----:R-:W-:Y:S01]  /*688c0*/  VIADD R9, R9, UR5 ;  /* 0x0000000509097c36 */ /* 0x001fe20008000000 */
[----:B------:R-:W-:Y:S01]  /*688d0*/  ULDC UR5, c[0x0][0x248] ;  /* 0x0000920000057ab9 */ /* 0x000fe20000000800 */
[----:B-1----:R-:W-:Y:S01]  /*688e0*/  F2FP.SATFINITE.E5M2.F32.PACK_AB_MERGE_C R10, R156, R157, RZ ;  /* 0x0000009d9c0a723e */ /* 0x002fe200048060ff */
[----:B------:R-:W-:Y:S04]  /*688f0*/  STL [R1+0x8ec], R158 ;  /* 0x0008ec9e01007387 */ /* 0x000fe80000100800 */
[----:B------:R0:W-:Y:S04]  /*68900*/  STL [R1+0xf3c], R9 ;  /* 0x000f3c0901007387 */ /* 0x0001e80000100800 */
[----:B------:R-:W-:Y:S01]  /*68910*/  STL [R1+0x8e4], R10 ;  /* 0x0008e40a01007387 */ /* 0x000fe20000100800 */
[----:B0-----:R-:W-:-:S03]  /*68920*/  VIADD R9, R9, UR5 ;  /* 0x0000000509097c36 */ /* 0x001fc60008000000 */
[----:B------:R-:W-:Y:S01]  /*68930*/  STL [R1+0x8d8], R154 ;  /* 0x0008d89a01007387 */ /* 0x000fe20000100800 */
[----:B------:R-:W-:-:S03]  /*68940*/  ULDC UR5, c[0x0][0x248] ;  /* 0x0000920000057ab9 */ /* 0x000fc60000000800 */
[----:B------:R0:W-:Y:S02]  /*68950*/  STL [R1+0xf34], R9 ;  /* 0x000f340901007387 */ /* 0x0001e40000100800 */
[----:B0-----:R-:W-:Y:S01]  /*68960*/  VIADD R9, R9, UR5 ;  /* 0x0000000509097c36 */ /* 0x001fe20008000000 */
[----:B------:R-:W-:Y:S01]  /*68970*/  ULDC UR5, c[0x0][0x248] ;  /* 0x0000920000057ab9 */ /* 0x000fe20000000800 */
        /* <DEDUP_REMOVED lines=9> */
[----:B------:R-:W-:Y:S01]  /*68a10*/  IMAD.MOV.U32 R162, RZ, RZ, R12 ;  /* 0x000000ffffa27224 */ /* 0x000fe200078e000c */
[----:B--2---:R-:W-:-:S05]  /*68a20*/  F2FP.SATFINITE.E5M2.F32.PACK_AB_MERGE_C R10, R152, R153, RZ ;  /* 0x00000099980a723e */ /* 0x004fca00048060ff */
[----:B------:R-:W-:Y:S04]  /*68a30*/  STL [R1+0x8d0], R10 ;  /* 0x0008d00a01007387 */ /* 0x000fe80000100800 */
[----:B------:R-:W2:Y:S04]  /*68a40*/  LDL.LU R171, [R1+0x588] ;  /* 0x0005880001ab7983 */ /* 0x000ea80000300800 */
[----:B------:R-:W2:Y:S04]  /*68a50*/  LDL.LU R170, [R1+0x58c] ;  /* 0x00058c0001aa7983 */ /* 0x000ea80000300800 */
[----:B------:R0:W-:Y:S04]  /*68a60*/  STL [R1+0xf2c], R9 ;  /* 0x000f2c0901007387 */ /* 0x0001e80000100800 */
[----:B------:R-:W3:Y:S04]  /*68a70*/  LDL.LU R161, [R1+0x5b0] ;  /* 0x0005b00001a17983 */ /* 0x000ee80000300800 */
        /* <DEDUP_REMOVED lines=19> */
[----:B------:R-:W-:Y:S01]  /*68bb0*/  F2FP.SATFINITE.E5M2.F32.PACK_AB_MERGE_C R172, R172, R173, RZ ;  /* 0x000000adacac723e */ /* 0x000fe200048060ff */
[----:B0-----:R-:W-:Y:S01]  /*68bc0*/  VIADD R9, R9, UR5 ;  /* 0x0000000509097c36 */ /* 0x001fe20008000000 */
[----:B------:R-:W-:Y:S01]  /*68bd0*/  F2FP.SATFINITE.E5M2.F32.PACK_AB_MERGE_C R168, R168, R169, RZ ;  /* 0x000000a9a8a8723e */ /* 0x000fe200048060ff */
[----:B------:R-:W-:-:S02]  /*68be0*/  ULDC UR5, c[0x0][0x248] ;  /* 0x0000920000057ab9 */ /* 0x000fc40000000800 */
[----:B------:R-:W-:Y:S01]  /*68bf0*/  STL [R1+0x8fc], R172 ;  /* 0x0008fcac01007387 */ /* 0x000fe20000100800 */
[----:B------:R-:W-:Y:S02]  /*68c00*/  F2FP.SATFINITE.E5M2.F32.PACK_AB_MERGE_C R164, R164, R165, RZ ;  /* 0x000000a5a4a4723e */ /* 0x000fe400048060ff */
[----:B--2---:R-:W-:-:S05]  /*68c10*/  F2FP.SATFINITE.E5M2.F32.PACK_AB_MERGE_C R10, R170, R171, RZ ;  /* 0x000000abaa0a723e */ /* 0x004fca00048060ff */
[----:B------:R0:W-:Y:S04]  /*68c20*/  STL [R1+0x8f4], R10 ;  /* 0x0008f40a01007387 */ /* 0x0001e80000100800 */
[----:B------:R-:W-:Y:S01]  /*68c30*/  STL [R1+0x8e8], R168 ;  /* 0x0008e8a801007387 */ /* 0x000fe20000100800 */
[----:B0-----:R-:W-:-:S03]  /*68c40*/  F2FP.SATFINITE.E5M2.F32.PACK_AB_MERGE_C R10, R166, R167, RZ ;  /* 0x000000a7a60a723e */ /* 0x001fc600048060ff */
        /* <DEDUP_REMOVED lines=8> */
[----:B------:R1:W-:Y:S01]  /*68cd0*/  STL [R1+0x904], R10 ;  /* 0x0009040a01007387 */ /* 0x0003e20000100800 */
[----:B----4-:R-:W-:Y:S01]  /*68ce0*/  F2FP.SATFINITE.E5M2.F32.PACK_AB_MERGE_C R156, R156, R157, RZ ;  /* 0x0000009d9c9c723e */ /* 0x010fe200048060ff */
[----:B0-----:R-:W-:Y:S01]  /*68cf0*/  VIADD R9, R9, UR5 ;  /* 0x0000000509097c36 */ /* 0x001fe20008000000 */
[----:B------:R-:W-:Y:S01]  /*68d00*/  ULDC UR5, c[0x0][0x248] ;  /* 0x0000920000057ab9 */ /* 0x000fe20000000800 */
[----:B-1----:R-:W-:Y:S01]  /*68d10*/  F2FP.SATFINITE.E5M2.F32.PACK_AB_MERGE_C R10, R158, R159, RZ ;  /* 0x0000009f9e0a723e */ /* 0x002fe200048060ff */
[----:B------:R-:W-:Y:S04]  /*68d20*/  STL [R1+0x8f8], R160 ;  /* 0x0008f8a001007387 */ /* 0x000fe80000100800 */
        /* <DEDUP_REMOVED lines=23> */
[----:B0-----:R-:W-:-:S03]  /*68ea0*/  VIADD R9, R9, UR5 ;  /* 0x0000000509097c36 */ /* 0x001fc60008000000 */
[----:B------:R-:W-:Y:S01]  /*68eb0*/  STL [R1+0x918], R16 ;  /* 0x0009181001007387 */ /* 0x000fe20000100800 */
[----:B------:R-:W-:Y:S01]  /*68ec0*/  ULDC UR5, c[0x0][0x248] ;  /* 0x0000920000057ab9 */ /* 0x000fe20000000800 */
[----:B-1----:R-:W-:Y:S02]  /*68ed0*/  F2FP.SATFINITE.E5M2.F32.PACK_AB_MERGE_C R10, R12, R14, RZ ;  /* 0x0000000e0c0a723e */ /* 0x002fe400048060ff */
[----:B------:R0:W-:Y:S04]  /*68ee0*/  STL [R1+0xef4], R9 ;  /* 0x000ef40901007387 */ /* 0x0001e80000100800 */
[----:B------:R-:W-:Y:S04]  /*68ef0*/  STL [R1+0x910], R10 ;  /* 0x0009100a01007387 */ /* 0x000fe80000100800 */
[----:B------:R-:W2:Y:S01]  /*68f00*/  LDL.LU R173, [R1+0x200] ;  /* 0x0002000001ad7983 */ /* 0x000ea20000300800 */
[----:B0-----:R-:W-:Y:S01]  /*68f10*/  VIADD R9, R9, UR5 ;  /* 0x0000000509097c36 */ /* 0x001fe20008000000 */
[----:B------:R-:W-:-:S02]  /*68f20*/  ULDC UR5, c[0x0][0x248] ;  /* 0x0000920000057ab9 */ /* 0x000fc40000000800 */
[----:B------:R-:W2:Y:S04]  /*68f30*/  LDL.LU R172, [R1+0x204] ;  /* 0x0002040001ac7983 */ /* 0x000ea80000300800 */
[----:B------:R-:W3:Y:S04]  /*68f40*/  LDL.LU R171, [R1+0x208] ;  /* 0x0002080001ab7983 */ /* 0x000ee80000300800 */
[----:B------:R-:W3:Y:S04]  /*68f50*/  LDL.LU R170, [R1+0x20c] ;  /* 0x00020c0001aa7983 */ /* 0x000ee80000300800 */
[----:B------:R-:W4:Y:S04]  /*68f60*/  LDL.LU R169, [R1+0x210] ;  /* 0x0002100001a97983 */ /* 0x000f280000300800 */
[----:B------:R-:W4:Y:S04]  /*68f70*/  LDL.LU R168, [R1+0x214] ;  /* 0x0002140001a87983 */ /* 0x000f280000300800 */
[----:B------:R-:W4:Y:S04]  /*68f80*/  LDL.LU R167, [R1+0x218] ;  /* 0x0002180001a77983 */ /* 0x000f280000300800 */
        /* <DEDUP_REMOVED lines=26> */
[----:B0-----:R-:W-:Y:S01]  /*69130*/  VIADD R9, R9, UR5 ;  /* 0x0000000509097c36 */ /* 0x001fe20008000000 */
[----:B------:R-:W-:Y:S01]  /*69140*/  ULDC UR5, c[0x0][0x248] ;  /* 0x0000920000057ab9 */ /* 0x000fe20000000800 */
[----:B--2---:R-:W-:-:S02]  /*69150*/  F2FP.SATFINITE.E5M2.F32.PACK_AB_MERGE_C R172, R172, R173, RZ ;  /* 0x000000adacac723e */ /* 0x004fc400048060ff */
[----:B---3--:R-:W-:-:S03]  /*69160*/  F2FP.SATFINITE.E5M2.F32.PACK_AB_MERGE_C R10, R170, R171, RZ ;  /* 0x000000abaa0a723e */ /* 0x008fc600048060ff */
[----:B------:R-:W-:Y:S04]  /*69170*/  STL [R1+0x93c], R172 ;  /* 0x00093cac01007387 */ /* 0x000fe80000100800 */
[----:B------:R0:W-:Y:S01]  /*69180*/  STL [R1+0x934], R10 ;  /* 0x0009340a01007387 */ /* 0x0001e20000100800 */
[----:B----4-:R-:W-:-:S05]  /*69190*/  F2FP.SATFINITE.E5M2.F32.PACK_AB_MERGE_C R168, R168, R169, RZ ;  /* 0x000000a9a8a8723e */ /* 0x010fca00048060ff */
[----:B------:R-:W-:Y:S01]  /*691a0*/  STL [R1+0x928], R168 ;  /* 0x000928a801007387 */ /* 0x000fe20000100800 */
[----:B0-----:R-:W-:-:S03]  /*691b0*/  F2FP.SATFINITE.E5M2.F32.PACK_AB_MERGE_C R10, R166, R167, RZ ;  /* 0x000000a7a60a723e */ /* 0x001fc600048060ff */
[----:B------:R0:W-:Y:S04]  /*691c0*/  STL [R1+0xee4], R9 ;  /* 0x000ee40901007387 */ /* 0x0001e80000100800 */
[----:B------:R1:W-:Y:S01]  /*691d0*/  STL [R1+0x920], R10 ;  /* 0x0009200a01007387 */ /* 0x0003e20000100800 */
[----:B------:R-:W-:Y:S01]  /*691e0*/  F2FP.SATFINITE.E5M2.F32.PACK_AB_MERGE_C R164, R164, R165, RZ ;  /* 0x000000a5a4a4723e */ /* 0x000fe200048060ff */
[----:B0-----:R-:W-:Y:S01]  /*691f0*/  VIADD R9, R9, UR5 ;  /* 0x0000000509097c36 */ /* 0x001fe20008000000 */
[----:B------:R-:W-:-:S03]  /*69200*/  ULDC UR5, c[0x0][0x248] ;  /* 0x0000920000057ab9 */ /* 0x000fc60000000800 */
[----:B------:R-:W-:Y:S01]  /*69210*/  STL [R1+0x94c], R164 ;  /* 0x00094ca401007387 */ /* 0x000fe20000100800 */
[----:B-1----:R-:W-:-:S03]  /*69220*/  F2FP.SATFINITE.E5M2.F32.PACK_AB_MERGE_C R10, R162, R163, RZ ;  /* 0x000000a3a20a723e */ /* 0x002fc600048060ff */
        /* <DEDUP_REMOVED lines=301> */
[----:B------:R-:W2:Y:S01]  /*6a500*/  LDL.LU R173, [R1] ;  /* 0x0000000001ad7983 */ /* 0x000ea20000300800 */
        /* <DEDUP_REMOVED lines=349> */
[----:B------:R0:W-:Y:S01]  /*6bae0*/  STL [R1+0xc4c], R9 ;  /* 0x000c4c0901007387 */ /* 0x0001e20000100800 */
[----:B------:R-:W-:-:S03]  /*6baf0*/  F2FP.SATFINITE.E5M2.F32.PACK_AB_MERGE_C R12, R25, R24, RZ ;  /* 0x00000018190c723e */ /* 0x000fc600048060ff */
[----:B------:R1:W-:Y:S01]  /*6bb00*/  STL [R1+0x558], R10 ;  /* 0x0005580a01007387 */ /* 0x0003e20000100800 */
[----:B0-----:R-:W-:Y:S01]  /*6bb10*/  VIADD R9, R9, UR5 ;  /* 0x0000000509097c36 */ /* 0x001fe20008000000 */
[----:B------:R-:W-:Y:S01]  /*6bb20*/  ULDC UR5, c[0x0][0x248] ;  /* 0x0000920000057ab9 */ /* 0x000fe20000000800 */
[----:B-1----:R-:W-:Y:S01]  /*6bb30*/  F2FP.SATFINITE.E5M2.F32.PACK_AB_MERGE_C R10, R27, R26, RZ ;  /* 0x0000001a1b0a723e */ /* 0x002fe200048060ff */
[----:B------:R0:W-:Y:S04]  /*6bb40*/  STL [R1+0x584], R12 ;  /* 0x0005840c01007387 */ /* 0x0001e80000100800 */
[----:B------:R1:W-:Y:S04]  /*6bb50*/  STL [R1+0xc54], R9 ;  /* 0x000c540901007387 */ /* 0x0003e80000100800 */
[----:B------:R2:W-:Y:S01]  /*6bb60*/  STL [R1+0x57c], R10 ;  /* 0x00057c0a01007387 */ /* 0x0005e20000100800 */
[----:B0-----:R-:W-:Y:S01]  /*6bb70*/  F2FP.SATFINITE.E5M2.F32.PACK_AB_MERGE_C R12, R29, R28, RZ ;  /* 0x0000001c1d0c723e */ /* 0x001fe200048060ff */
[----:B-1----:R-:W-:Y:S01]  /*6bb80*/  VIADD R9, R9, UR5 ;  /* 0x0000000509097c36 */ /* 0x002fe20008000000 */
[----:B------:R-:W-:Y:S01]  /*6bb90*/  ULDC UR5, c[0x0][0x248] ;  /* 0x0000920000057ab9 */ /* 0x000fe20000000800 */
[----:B--2---:R-:W-:-:S02]  /*6bba0*/  F2FP.SATFINITE.E5M2.F32.PACK_AB_MERGE_C R10, R31, R30, RZ ;  /* 0x0000001e1f0a723e */ /* 0x004fc400048060ff */
        /* <DEDUP_REMOVED lines=165> */
[----:B-1----:R-:W-:-:S04]  /*6c600*/  VIADD R9, R9, UR5 ;  /* 0x0000000509097c36 */ /* 0x002fc80008000000 */
[----:B------:R0:W-:Y:S01]  /*6c610*/  STL [R1+0x5f0], R12 ;  /* 0x0005f00c01007387 */ /* 0x0001e20000100800 */
[----:B------:R-:W-:Y:S01]  /*6c620*/  ULDC UR5, c[0x0][0x248] ;  /* 0x0000920000057ab9 */ /* 0x000fe20000000800 */
[----:B--2---:R-:W-:Y:S02]  /*6c630*/  F2FP.SATFINITE.E5M2.F32.PACK_AB_MERGE_C R10, R127, R126, RZ ;  /* 0x0000007e7f0a723e */ /* 0x004fe400048060ff */
[----:B------:R1:W-:Y:S04]  /*6c640*/  STL [R1+0xd08], R9 ;  /* 0x000d080901007387 */ /* 0x0003e80000100800 */
[----:B------:R2:W-:Y:S04]  /*6c650*/  STL [R1+0x5bc], R10 ;  /* 0x0005bc0a01007387 */ /* 0x0005e80000100800 */
[----:B0-----:R-:W3:Y:S01]  /*6c660*/  LDL.LU R12, [R1+0x1d54] ;  /* 0x001d5400010c7983 */ /* 0x001ee20000300800 */
[----:B-1----:R-:W-:Y:S01]  /*6c670*/  VIADD R9, R9, UR5 ;  /* 0x0000000509097c36 */ /* 0x002fe20008000000 */
[----:B------:R-:W-:Y:S01]  /*6c680*/  ULDC UR5, c[0x0][0x248] ;  /* 0x0000920000057ab9 */ /* 0x000fe20000000800 */
[----:B--2---:R-:W-:-:S02]  /*6c690*/  F2FP.SATFINITE.E5M2.F32.PACK_AB_MERGE_C R10, R129, R128, RZ ;  /* 0x00000080810a723e */ /* 0x004fc400048060ff */
[----:B------:R-:W-:-:S03]  /*6c6a0*/  F2FP.SATFINITE.E5M2.F32.PACK_AB_MERGE_C R14, R133, R132, RZ ;  /* 0x00000084850e723e */ /* 0x000fc600048060ff */
[----:B------:R0:W-:Y:S04]  /*6c6b0*/  STL [R1+0x7fc], R10 ;  /* 0x0007fc0a01007387 */ /* 0x0001e80000100800 */
[----:B------:R1:W-:Y:S01]  /*6c6c0*/  STL [R1+0xcb8], R9 ;  /* 0x000cb80901007387 */ /* 0x0003e20000100800 */
[----:B0-----:R-:W-:Y:S01]  /*6c6d0*/  F2FP.SATFINITE.E5M2.F32.PACK_AB_MERGE_C R10, R131, R130, RZ ;  /* 0x00000082830a723e */ /* 0x001fe200048060ff */
[----:B-1----:R-:W-:-:S04]  /*6c6e0*/  VIADD R9, R9, UR5 ;  /* 0x0000000509097c36 */ /* 0x002fc80008000000 */
[----:B------:R0:W-:Y:S01]  /*6c6f0*/  STL [R1+0x7cc], R10 ;  /* 0x0007cc0a01007387 */ /* 0x0001e20000100800 */
[----:B------:R-:W-:-:S03]  /*6c700*/  ULDC UR5, c[0x0][0x248] ;  /* 0x0000920000057ab9 */ /* 0x000fc60000000800 */
[----:B------:R1:W-:Y:S04]  /*6c710*/  STL [R1+0x5ec], R14 ;  /* 0x0005ec0e01007387 */ /* 0x0003e80000100800 */
[----:B------:R2:W-:Y:S01]  /*6c720*/  STL [R1+0xc90], R9 ;  /* 0x000c900901007387 */ /* 0x0005e20000100800 */
[----:B0-----:R-:W-:Y:S02]  /*6c730*/  F2FP.SATFINITE.E5M2.F32.PACK_AB_MERGE_C R10, R135, R134, RZ ;  /* 0x00000086870a723e */ /* 0x001fe400048060ff */
[----:B-1----:R-:W-:-:S03]  /*6c740*/  F2FP.SATFINITE.E5M2.F32.PACK_AB_MERGE_C R14, R137, R136, RZ ;  /* 0x00000088890e723e */ /* 0x002fc600048060ff */
[----:B------:R0:W-:Y:S01]  /*6c750*/  STL [R1+0x5b8], R10 ;  /* 0x0005b80a01007387 */ /* 0x0001e20000100800 */
[----:B--2---:R-:W-:Y:S01]  /*6c760*/  VIADD R9, R9, UR5 ;  /* 0x0000000509097c36 */ /* 0x004fe20008000000 */
[----:B------:R-:W-:Y:S02]  /*6c770*/  ULDC UR5, c[0x0][0x248] ;  /* 0x0000920000057ab9 */ /* 0x000fe40000000800 */
        /* <DEDUP_REMOVED lines=21> */
[----:B------:R-:W-:Y:S04]  /*6c8d0*/  STL [R1+0x5e4], R14 ;  /* 0x0005e40e01007387 */ /* 0x000fe80000100800 */
[----:B------:R1:W-:Y:S01]  /*6c8e0*/  STL [R1+0xb80], R9 ;  /* 0x000b800901007387 */ /* 0x0003e20000100800 */
[----:B0-----:R-:W-:-:S05]  /*6c8f0*/  F2FP.SATFINITE.E5M2.F32.PACK_AB_MERGE_C R10, R151, R150, RZ ;  /* 0x00000096970a723e */ /* 0x001fca00048060ff */
[----:B------:R0:W-:Y:S01]  /*6c900*/  STL [R1+0x5b0], R10 ;  /* 0x0005b00a01007387 */ /* 0x0001e20000100800 */
[----:B-1----:R-:W-:Y:S01]  /*6c910*/  VIADD R9, R9, UR5 ;  /* 0x0000000509097c36 */ /* 0x002fe20008000000 */
[----:B------:R-:W-:-:S04]  /*6c920*/  ULDC UR5, c[0x0][0x248] ;  /* 0x0000920000057ab9 */ /* 0x000fc80000000800 */
[----:B------:R1:W-:Y:S01]  /*6c930*/  STL [R1+0xb48], R9 ;  /* 0x000b480901007387 */ /* 0x0003e20000100800 */
[----:B0-----:R-:W-:Y:S02]  /*6c940*/  VIADD R10, R0, 0x1ff ;  /* 0x000001ff000a7836 */ /* 0x001fe40000000000 */
[----:B-1----:R-:W-:Y:S01]  /*6c950*/  VIADD R9, R9, UR5 ;  /* 0x0000000509097c36 */ /* 0x002fe20008000000 */
[----:B------:R-:W-:-:S03]  /*6c960*/  ULDC UR5, c[0x0][0x248] ;  /* 0x0000920000057ab9 */ /* 0x000fc60000000800 */
[----:B------:R-:W-:Y:S01]  /*6c970*/  VIADD R14, R9, UR8 ;  /* 0x00000008090e7c36 */ /* 0x000fe20008000000 */
[----:B------:R-:W-:Y:S01]  /*6c980*/  STL [R1+0xb4c], R9 ;  /* 0x000b4c0901007387 */ /* 0x000fe20000100800 */
[----:B------:R-:W-:-:S03]  /*6c990*/  ULDC UR8, c[0x0][0x22c] ;  /* 0x00008b0000087ab9 */ /* 0x000fc60000000800 */
[----:B------:R0:W-:Y:S02]  /*6c9a0*/  STL [R1+0xb84], R14 ;  /* 0x000b840e01007387 */ /* 0x0001e40000100800 */
[----:B0-----:R-:W-:Y:S01]  /*6c9b0*/  VIADD R14, R14, UR5 ;  /* 0x000000050e0e7c36 */ /* 0x001fe20008000000 */
[----:B------:R-:W-:-:S04]  /*6c9c0*/  ULDC UR5, c[0x0][0x248] ;  /* 0x0000920000057ab9 */ /* 0x000fc80000000800 */
[----:B------:R-:W-:Y:S01]  /*6c9d0*/  STL [R1+0xbac], R14 ;  /* 0x000bac0e01007387 */ /* 0x000fe20000100800 */
[----:B---3--:R-:W-:Y:S01]  /*6c9e0*/  ISETP.GE.AND P6, PT, R12, UR10, PT ;  /* 0x0000000a0c007c0c */ /* 0x008fe2000bfc6270 */
[----:B------:R-:W-:Y:S01]  /*6c9f0*/  VIADD R9, R0, 0xb1 ;  /* 0x000000b100097836 */ /* 0x000fe20000000000 */
[----:B------:R-:W-:Y:S02]  /*6ca00*/  ULDC UR10, c[0x0][0x248] ;  /* 0x00009200000a7ab9 */ /* 0x000fe40000000800 */
[----:B------:R-:W-:Y:S01]  /*6ca10*/  ISETP.LT.AND P5, PT, R10, UR9, !P6 ;  /* 0x000000090a007c0c */ /* 0x000fe2000f7a1270 */
[----:B------:R-:W-:Y:S01]  /*6ca20*/  VIADD R10, R14, UR5 ;  /* 0x000000050e0a7c36 */ /* 0x000fe20008000000 */
[----:B------:R-:W-:Y:S01]  /*6ca30*/  ISETP.LT.AND P0, PT, R9, UR11, !P6 ;  /* 0x0000000b09007c0c */ /* 0x000fe2000f701270 */
[----:B------:R-:W-:Y:S01]  /*6ca40*/  ULDC UR5, c[0x0][0x248] ;  /* 0x0000920000057ab9 */ /* 0x000fe20000000800 */
[----:B------:R-:W-:Y:S02]  /*6ca50*/  ULDC UR9, c[0x0][0x248] ;  /* 0x0000920000097ab9 */ /* 0x000fe40000000800 */
[----:B------:R0:W-:Y:S01]  /*6ca60*/  STL [R1+0xc04], R10 ;  /* 0x000c040a01007387 */ /* 0x0001e20000100800 */
[C---:B------:R-:W-:Y:S01]  /*6ca70*/  VIADD R9, R0.reuse, 0xb0 ;  /* 0x000000b000097836 */ /* 0x040fe20000000000 */
[----:B------:R-:W-:Y:S01]  /*6ca80*/  MOV R251, UR4 ;  /* 0x0000000400fb7c02 */ /* 0x000fe20008000f00 */
[----:B------:R-:W-:Y:S01]  /*6ca90*/  VIADD R19, R0, 0xad ;  /* 0x000000ad00137836 */ /* 0x000fe20000000000 */
[----:B------:R-:W2:Y:S01]  /*6caa0*/  LDL.LU R16, [R1+0x1d50] ;  /* 0x001d500001107983 */ /* 0x000ea20000300800 */
[----:B------:R-:W-:-:S04]  /*6cab0*/  ULDC UR11, c[0x0][0x248] ;  /* 0x00009200000b7ab9 */ /* 0x000fc80000000800 */
[----:B------:R-:W-:Y:S01]  /*6cac0*/  @P0 LOP3.LUT R8, R8, 0x1000000, RZ, 0xfc, !PT ;  /* 0x0100000008080812 */ /* 0x000fe200078efcff */
[----:B0-----:R-:W-:Y:S01]  /*6cad0*/  VIADD R10, R10, UR5 ;  /* 0x000000050a0a7c36 */ /* 0x001fe20008000000 */
[----:B------:R-:W-:Y:S01]  /*6cae0*/  ISETP.LT.AND P0, PT, R9, UR8, !P6 ;  /* 0x0000000809007c0c */ /* 0x000fe2000f701270 */
[----:B------:R-:W-:-:S03]  /*6caf0*/  ULDC UR5, c[0x0][0x248] ;  /* 0x0000920000057ab9 */ /* 0x000fc60000000800 */
[----:B------:R0:W-:Y:S01]  /*6cb00*/  STL [R1+0xc2c], R10 ;  /* 0x000c2c0a01007387 */ /* 0x0001e20000100800 */
[----:B------:R-:W-:Y:S01]  /*6cb10*/  VIADD R9, R0, 0xaf ;  /* 0x000000af00097836 */ /* 0x000fe20000000000 */
[----:B------:R-:W-:Y:S01]  /*6cb20*/  LOP3.LUT R8, R8, 0xff7fffff, RZ, 0xc0, !PT ;  /* 0xff7fffff08087812 */ /* 0x000fe200078ec0ff */
[----:B------:R-:W-:Y:S01]  /*6cb30*/  ULDC UR8, c[0x0][0x22c] ;  /* 0x00008b0000087ab9 */ /* 0x000fe20000000800 */
[----:B0-----:R-:W-:Y:S01]  /*6cb40*/  VIADD R10, R10, UR5 ;  /* 0x000000050a0a7c36 */ /* 0x001fe20008000000 */
[----:B------:R-:W-:-:S04]  /*6cb50*/  ULDC UR5, c[0x0][0x248] ;  /* 0x0000920000057ab9 */ /* 0x000fc80000000800 */
[----:B------:R-:W-:Y:S01]  /*6cb60*/  @P0 LOP3.LUT R8, R8, 0x800000, RZ, 0xfc, !PT ;  /* 0x0080000008080812 */ /* 0x000fe200078efcff */
[----:B------:R0:W-:Y:S01]  /*6cb70*/  STL [R1+0xc94], R10 ;  /* 0x000c940a01007387 */ /* 0x0001e20000100800 */
[----:B------:R-:W-:Y:S01]  /*6cb80*/  ISETP.LT.AND P0, PT, R9, UR8, !P6 ;  /* 0x0000000809007c0c */ /* 0x000fe2000f701270 */
[----:B------:R-:W-:Y:S01]  /*6cb90*/  ULDC UR8, c[0x0][0x248] ;  /* 0x0000920000087ab9 */ /* 0x000fe20000000800 */
[----:B0-----:R-:W-:Y:S01]  /*6cba0*/  VIADD R10, R10, UR5 ;  /* 0x000000050a0a7c36 */ /* 0x001fe20008000000 */
[----:B------:R-:W-:-:S04]  /*6cbb0*/  ULDC UR5, c[0x0][0x244] ;  /* 0x0000910000057ab9 */ /* 0x000fc80000000800 */
[----:B------:R0:W-:Y:S01]  /*6cbc0*/  STL [R1+0xcbc], R10 ;  /* 0x000cbc0a01007387 */ /* 0x0001e20000100800 */
[----:B------:R-:W-:Y:S01]  /*6cbd0*/  IMAD R9, R12, UR5, RZ ;  /* 0x000000050c097c24 */ /* 0x000fe2000f8e02ff */
[----:B------:R-:W-:Y:S01]  /*6cbe0*/  ULDC UR5, c[0x0][0x22c] ;  /* 0x00008b0000057ab9 */ /* 0x000fe20000000800 */
[----:B0-----:R-:W-:-:S04]  /*6cbf0*/  VIADD R10, R10, UR8 ;  /* 0x000000080a0a7c36 */ /* 0x001fc80008000000 */
[----:B------:R-:W-:Y:S01]  /*6cc00*/  VIADD R14, R10, UR9 ;  /* 0x000000090a0e7c36 */ /* 0x000fe20008000000 */
[----:B------:R-:W-:Y:S01]  /*6cc10*/  STL [R1+0xd0c], R10 ;  /* 0x000d0c0a01007387 */ /* 0x000fe20000100800 */
[----:B------:R-:W-:Y:S01]  /*6cc20*/  VIADD R12, R0, 0xae ;  /* 0x000000ae000c7836 */ /* 0x000fe20000000000 */
[----:B------:R-:W0:Y:S01]  /*6cc30*/  S2R R17, SR_TID.X ;  /* 0x0000000000117919 */ /* 0x000e220000002100 */
[----:B------:R-:W-:Y:S01]  /*6cc40*/  LOP3.LUT R8, R8, 0xffbfffff, RZ, 0xc0, !PT ;  /* 0xffbfffff08087812 */ /* 0x000fe200078ec0ff */
[----:B------:R-:W-:Y:S01]  /*6cc50*/  ULDC.64 UR8, c[0x0][0x220] ;  /* 0x0000880000087ab9 */ /* 0x000fe20000000a00 */
[----:B------:R1:W-:Y:S01]  /*6cc60*/  STL [R1+0xd38], R14 ;  /* 0x000d380e01007387 */ /* 0x0003e20000100800 */
[----:B------:R-:W-:Y:S01]  /*6cc70*/  ISETP.LT.AND P1, PT, R12, UR5, !P6 ;  /* 0x000000050c007c0c */ /* 0x000fe2000f721270 */
[----:B------:R-:W-:Y:S01]  /*6cc80*/  ULDC UR5, c[0x0][0x248] ;  /* 0x0000920000057ab9 */ /* 0x000fe20000000800 */
[----:B-1----:R-:W-:Y:S01]  /*6cc90*/  VIADD R14, R14, UR10 ;  /* 0x0000000a0e0e7c36 */ /* 0x002fe20008000000 */
[----:B------:R-:W-:Y:S01]  /*6cca0*/  @P0 LOP3.LUT R8, R8, 0x400000, RZ, 0xfc, !PT ;  /* 0x0040000008080812 */ /* 0x000fe200078efcff */
[----:B------:R-:W-:-:S03]  /*6ccb0*/  ULDC UR10, c[0x0][0x248] ;  /* 0x00009200000a7ab9 */ /* 0x000fc60000000800 */
[----:B------:R1:W-:Y:S01]  /*6ccc0*/  STL [R1+0xd3c], R14 ;  /* 0x000d3c0e01007387 */ /* 0x0003e20000100800 */
[----:B------:R-:W-:Y:S01]  /*6ccd0*/  IADD3 R10, P0, R9, UR8, RZ ;  /* 0x00000008090a7c10 */ /* 0x000fe2000ff1e0ff */
[----:B------:R-:W-:Y:S01]  /*6cce0*/  ULDC UR8, c[0x0][0x248] ;  /* 0x0000920000087ab9 */ /* 0x000fe20000000800 */
[----:B-1----:R-:W-:Y:S01]  /*6ccf0*/  VIADD R14, R14, UR5 ;  /* 0x000000050e0e7c36 */ /* 0x002fe20008000000 */
[----:B------:R-:W-:-:S04]  /*6cd00*/  ULDC UR5, c[0x0][0x248] ;  /* 0x0000920000057ab9 */ /* 0x000fc80000000800 */
[----:B------:R1:W-:Y:S01]  /*6cd10*/  STL [R1+0xd60], R14 ;  /* 0x000d600e01007387 */ /* 0x0003e20000100800 */
[----:B------:R-:W-:Y:S01]  /*6cd20*/  LEA.HI.X.SX32 R9, R9, UR9, 0x1, P0 ;  /* 0x0000000909097c11 */ /* 0x000fe200080f0eff */
[----:B------:R-:W-:Y:S01]  /*6cd30*/  ULDC UR9, c[0x0][0x248] ;  /* 0x0000920000097ab9 */ /* 0x000fe20000000800 */
[----:B------:R-:W-:Y:S01]  /*6cd40*/  IADD3 R12, P0, R13, R10, RZ ;  /* 0x0000000a0d0c7210 */ /* 0x000fe20007f1e0ff */
[----:B-1----:R-:W-:Y:S01]  /*6cd50*/  VIADD R14, R14, UR5 ;  /* 0x000000050e0e7c36 */ /* 0x002fe20008000000 */
[----:B------:R-:W-:-:S04]  /*6cd60*/  ULDC UR5, c[0x0][0x248] ;  /* 0x0000920000057ab9 */ /* 0x000fc80000000800 */
[----:B------:R1:W-:Y:S01]  /*6cd70*/  STL [R1+0xd64], R14 ;  /* 0x000d640e01007387 */ /* 0x0003e20000100800 */
[----:B------:R-:W-:Y:S01]  /*6cd80*/  LEA.HI.X.SX32 R13, R13, R9, 0x1, P0 ;  /* 0x000000090d0d7211 */ /* 0x000fe200000f0eff */
[----:B-1----:R-:W-:Y:S01]  /*6cd90*/  VIADD R14, R14, UR8 ;  /* 0x000000080e0e7c36 */ /* 0x002fe20008000000 */
[----:B------:R-:W-:-:S04]  /*6cda0*/  ULDC UR8, c[0x0][0x248] ;  /* 0x0000920000087ab9 */ /* 0x000fc80000000800 */
[----:B------:R1:W-:Y:S01]  /*6cdb0*/  STL [R1+0xdc8], R14 ;  /* 0x000dc80e01007387 */ /* 0x0003e20000100800 */
[----:B0-----:R-:W-:-:S03]  /*6cdc0*/  IMAD.SHL.U32 R20, R17, 0x40, RZ ;  /* 0x0000004011147824 */ /* 0x001fc600078e00ff */
[----:B------:R0:W-:Y:S04]  /*6cdd0*/  STL [R1+0x1d68], R12 ;  /* 0x001d680c01007387 */ /* 0x0001e80000100800 */
[----:B------:R3:W-:Y:S01]  /*6cde0*/  STL [R1+0x1d58], R13 ;  /* 0x001d580d01007387 */ /* 0x0007e20000100800 */
[----:B------:R-:W-:Y:S02]  /*6cdf0*/  LOP3.LUT R20, R20, 0x400, RZ, 0xc0, !PT ;  /* 0x0000040014147812 */ /* 0x000fe400078ec0ff */
[----:B--2---:R-:W-:Y:S01]  /*6ce00*/  LOP3.LUT R18, R16, 0xf0, RZ, 0xc0, !PT ;  /* 0x000000f010127812 */ /* 0x004fe200078ec0ff */
[----:B------:R-:W-:Y:S01]  /*6ce10*/  VIADD R16, R14, UR5 ;  /* 0x000000050e107c36 */ /* 0x000fe20008000000 */
[----:B-1----:R-:W-:Y:S01]  /*6ce20*/  IADD3 R14, P0, R15, R10, RZ ;  /* 0x0000000a0f0e7210 */ /* 0x002fe20007f1e0ff */
[----:B------:R-:W-:-:S02]  /*6ce30*/  ULDC UR5, c[0x0][0x22c] ;  /* 0x00008b0000057ab9 */ /* 0x000fc40000000800 */
[----:B0-----:R-:W-:Y:S01]  /*6ce40*/  VIADD R12, R16, UR9 ;  /* 0x00000009100c7c36 */ /* 0x001fe20008000000 */
[----:B------:R-:W-:Y:S01]  /*6ce50*/  LEA.HI.X.SX32 R15, R15, R9, 0x1, P0 ;  /* 0x000000090f0f7211 */ /* 0x000fe200000f0eff */
[----:B------:R0:W-:Y:S01]  /*6ce60*/  STL [R1+0xdcc], R16 ;  /* 0x000dcc1001007387 */ /* 0x0001e20000100800 */
[----:B---3--:R-:W-:Y:S01]  /*6ce70*/  IADD3 R13, R20, UR4, R18 ;  /* 0x00000004140d7c10 */ /* 0x008fe2000fffe012 */
[----:B------:R-:W-:Y:S01]  /*6ce80*/  ULDC UR9, c[0x0][0x248] ;  /* 0x0000920000097ab9 */ /* 0x000fe20000000800 */
[----:B------:R-:W-:Y:S01]  /*6ce90*/  LOP3.LUT R8, R8, 0xffdfffff, RZ, 0xc0, !PT ;  /* 0xffdfffff08087812 */ /* 0x000fe200078ec0ff */
[----:B------:R-:W-:Y:S01]  /*6cea0*/  STL [R1+0x1d70], R14 ;  /* 0x001d700e01007387 */ /* 0x000fe20000100800 */
[----:B------:R-:W-:-:S03]  /*6ceb0*/  ULDC UR4, c[0x0][0x22c] ;  /* 0x00008b0000047ab9 */ /* 0x000fc60000000800 */
[----:B------:R-:W-:Y:S01]  /*6cec0*/  STL [R1+0x1d6c], R15 ;  /* 0x001d6c0f01007387 */ /* 0x000fe20000100800 */
[----:B0-----:R-:W-:-:S03]  /*6ced0*/  IADD3 R16, P0, R11, R10, RZ ;  /* 0x0000000a0b107210 */ /* 0x001fc60007f1e0ff */
[----:B------:R0:W-:Y:S01]  /*6cee0*/  STL [R1+0xdf0], R12 ;  /* 0x000df00c01007387 */ /* 0x0001e20000100800 */
[----:B------:R-:W-:-:S03]  /*6cef0*/  LEA.HI.X.SX32 R17, R11, R9, 0x1, P0 ;  /* 0x000000090b117211 */ /* 0x000fc600000f0eff */
[----:B------:R1:W-:Y:S01]  /*6cf00*/  STL [R1+0x1d84], R10 ;  /* 0x001d840a01007387 */ /* 0x0003e20000100800 */
[----:B------:R-:W-:Y:S01]  /*6cf10*/  ISETP.LT.AND P0, PT, R19, UR5, !P6 ;  /* 0x0000000513007c0c */ /* 0x000fe2000f701270 */
[----:B------:R-:W-:Y:S01]  /*6cf20*/  ULDC UR5, c[0x0][0x248] ;  /* 0x0000920000057ab9 */ /* 0x000fe20000000800 */
[----:B0-----:R-:W-:Y:S01]  /*6cf30*/  VIADD R12, R12, UR8 ;  /* 0x000000080c0c7c36 */ /* 0x001fe20008000000 */
[----:B------:R-:W-:Y:S01]  /*6cf40*/  STL [R1+0x1d90], R16 ;  /* 0x001d901001007387 */ /* 0x000fe20000100800 */
[----:B------:R-:W-:Y:S02]  /*6cf50*/  ULDC UR8, c[0x0][0x248] ;  /* 0x0000920000087ab9 */ /* 0x000fe40000000800 */
[----:B-1----:R-:W-:Y:S01]  /*6cf60*/  VIADD R10, R12, UR10 ;  /* 0x0000000a0c0a7c36 */ /* 0x002fe20008000000 */
[----:B------:R-:W-:Y:S01]  /*6cf70*/  STL [R1+0xdf4], R12 ;  /* 0x000df40c01007387 */ /* 0x000fe20000100800 */
[----:B------:R-:W-:-:S03]  /*6cf80*/  ULDC UR10, c[0x0][0x248] ;  /* 0x00009200000a7ab9 */ /* 0x000fc60000000800 */
[----:B------:R-:W-:Y:S04]  /*6cf90*/  STL [R1+0x1d8c], R17 ;  /* 0x001d8c1101007387 */ /* 0x000fe80000100800 */
[----:B------:R0:W-:Y:S04]  /*6cfa0*/  STL [R1+0x1d88], R9 ;  /* 0x001d880901007387 */ /* 0x0001e80000100800 */
[----:B------:R-:W-:Y:S01]  /*6cfb0*/  STL [R1+0x1d94], R13 ;  /* 0x001d940d01007387 */ /* 0x000fe20000100800 */
[----:B0-----:R-:W-:-:S03]  /*6cfc0*/  VIADD R9, R10, UR5 ;  /* 0x000000050a097c36 */ /* 0x001fc60008000000 */
[----:B------:R-:W-:Y:S01]  /*6cfd0*/  STL [R1+0xe14], R10 ;  /* 0x000e140a01007387 */ /* 0x000fe20000100800 */
[----:B------:R-:W-:-:S03]  /*6cfe0*/  ULDC UR5, c[0x0][0x248] ;  /* 0x0000920000057ab9 */ /* 0x000fc60000000800 */
[----:B------:R-:W-:Y:S04]  /*6cff0*/  STL [R1+0x1d98], R251 ;  /* 0x001d98fb01007387 */ /* 0x000fe80000100800 */
        /* <DEDUP_REMOVED lines=20> */
[----:B------:R-:W-:Y:S01]  /*6d140*/  @P1 LOP3.LUT R8, R8, 0x200000, RZ, 0xfc, !PT ;  /* 0x0020000008081812 */ /* 0x000fe200078efcff */
[C---:B------:R-:W-:Y:S01]  /*6d150*/  VIADD R10, R0.reuse, 0xb2 ;  /* 0x000000b2000a7836 */ /* 0x040fe20000000000 */
[----:B------:R-:W-:Y:S01]  /*6d160*/  MOV R252, UR4 ;  /* 0x0000000400fc7c02 */ /* 0x000fe20008000f00 */
[C---:B------:R-:W-:Y:S01]  /*6d170*/  VIADD R12, R0.reuse, 0xb4 ;  /* 0x000000b4000c7836 */ /* 0x040fe20000000000 */
[----:B------:R0:W-:Y:S01]  /*6d180*/  STL [R1+0xe34], R9 ;  /* 0x000e340901007387 */ /* 0x0001e20000100800 */
[----:B------:R-:W-:Y:S01]  /*6d190*/  VIADD R251, R0, 0x113 ;  /* 0x0000011300fb7836 */ /* 0x000fe20000000000 */
[----:B------:R-:W-:Y:S01]  /*6d1a0*/  LOP3.LUT R8, R8, 0xffefffff, RZ, 0xc0, !PT ;  /* 0xffefffff08087812 */ /* 0x000fe200078ec0ff */
[----:B------:R-:W-:Y:S01]  /*6d1b0*/  ULDC UR4, c[0x0][0x22c] ;  /* 0x00008b0000047ab9 */ /* 0x000fe20000000800 */
[C---:B------:R-:W-:Y:S01]  /*6d1c0*/  VIADD R13, R0.reuse, 0x114 ;  /* 0x00000114000d7836 */ /* 0x040fe20000000000 */
[----:B------:R-:W-:Y:S01]  /*6d1d0*/  MOV R14, UR61 ;  /* 0x0000003d000e7c02 */ /* 0x000fe20008000f00 */
[C---:B------:R-:W-:Y:S01]  /*6d1e0*/  VIADD R16, R0.reuse, 0x115 ;  /* 0x0000011500107836 */ /* 0x040fe20000000000 */
[----:B------:R-:W-:Y:S01]  /*6d1f0*/  MOV R15, UR6 ;  /* 0x00000006000f7c02 */ /* 0x000fe20008000f00 */
[----:B------:R-:W-:Y:S01]  /*6d200*/  ULDC UR61, c[0x0][0x22c] ;  /* 0x00008b00003d7ab9 */ /* 0x000fe20000000800 */
[----:B------:R-:W-:Y:S01]  /*6d210*/  VIADD R17, R0, 0x116 ;  /* 0x0000011600117836 */ /* 0x000fe20000000000 */
[----:B------:R-:W-:Y:S01]  /*6d220*/  ULDC UR13, c[0x0][0x22c] ;  /* 0x00008b00000d7ab9 */ /* 0x000fe20000000800 */
[----:B0-----:R-:W-:Y:S01]  /*6d230*/  VIADD R9, R9, UR5 ;  /* 0x0000000509097c36 */ /* 0x001fe20008000000 */
[----:B------:R-:W-:Y:S01]  /*6d240*/  ULDC UR5, c[0x0][0x248] ;  /* 0x0000920000057ab9 */ /* 0x000fe20000000800 */
[----:B------:R-:W-:Y:S01]  /*6d250*/  @P0 LOP3.LUT R8, R8, 0x100000, RZ, 0xfc, !PT ;  /* 0x0010000008080812 */ /* 0x000fe200078efcff */
[----:B------:R-:W-:-:S02]  /*6d260*/  ULDC UR6, c[0x0][0x22c] ;  /* 0x00008b0000067ab9 */ /* 0x000fc40000000800 */
[----:B------:R0:W-:Y:S02]  /*6d270*/  STL [R1+0xe38], R9 ;  /* 0x000e380901007387 */ /* 0x0001e40000100800 */
[----:B0-----:R-:W-:Y:S01]  /*6d280*/  VIADD R9, R9, UR14 ;  /* 0x0000000e09097c36 */ /* 0x001fe20008000000 */
[----:B------:R-:W-:Y:S01]  /*6d290*/  LOP3.LUT R8, R8, 0xfff7ffff, RZ, 0xc0, !PT ;  /* 0xfff7ffff08087812 */ /* 0x000fe200078ec0ff */
[----:B------:R-:W-:Y:S01]  /*6d2a0*/  VIADD R11, R0, 0x1 ;  /* 0x00000001000b7836 */ /* 0x000fe20000000000 */
[----:B------:R-:W-:Y:S02]  /*6d2b0*/  ULDC UR14, c[0x0][0x22c] ;  /* 0x00008b00000e7ab9 */ /* 0x000fe40000000800 */
        /* <DEDUP_REMOVED lines=73> */
[----:B--2---:R-:W-:-:S05]  /*6d750*/  VIADD R10, R0, 0xbe ;  /* 0x000000be000a7836 */ /* 0x004fca0000000000 */
[----:B------:R1:W-:Y:S01]  /*6d760*/  STL [R1+0x178], R10 ;  /* 0x0001780a01007387 */ /* 0x0003e20000100800 */
[----:B0-----:R-:W-:-:S03]  /*6d770*/  VIADD R9, R0, 0xc0 ;  /* 0x000000c000097836 */ /* 0x001fc60000000000 */
[----:B------:R0:W-:Y:S01]  /*6d780*/  STL [R1+0x174], R12 ;  /* 0x0001740c01007387 */ /* 0x0001e20000100800 */
[----:B-1----:R-:W-:-:S03]  /*6d790*/  VIADD R10, R0, 0xc1 ;  /* 0x000000c1000a7836 */ /* 0x002fc60000000000 */
[----:B------:R1:W-:Y:S01]  /*6d7a0*/  STL [R1+0x170], R9 ;  /* 0x0001700901007387 */ /* 0x0003e20000100800 */
[----:B0-----:R-:W-:-:S03]  /*6d7b0*/  VIADD R12, R0, 0xc2 ;  /* 0x000000c2000c7836 */ /* 0x001fc60000000000 */
[----:B------:R0:W-:Y:S01]  /*6d7c0*/  STL [R1+0x16c], R10 ;  /* 0x00016c0a01007387 */ /* 0x0001e20000100800 */
[----:B-1----:R-:W-:-:S03]  /*6d7d0*/  VIADD R9, R0, 0xc3 ;  /* 0x000000c300097836 */ /* 0x002fc60000000000 */
[----:B------:R1:W-:Y:S01]  /*6d7e0*/  STL [R1+0x168], R12 ;  /* 0x0001680c01007387 */ /* 0x0003e20000100800 */
[----:B0-----:R-:W-:-:S03]  /*6d7f0*/  VIADD R10, R0, 0xc4 ;  /* 0x000000c4000a7836 */ /* 0x001fc60000000000 */
[----:B------:R0:W-:Y:S04]  /*6d800*/  STL [R1+0x164], R9 ;  /* 0x0001640901007387 */ /* 0x0001e80000100800 */
[----:B------:R2:W-:Y:S01]  /*6d810*/  STL [R1+0x160], R10 ;  /* 0x0001600a01007387 */ /* 0x0005e20000100800 */
[C---:B-1----:R-:W-:Y:S02]  /*6d820*/  VIADD R12, R0.reuse, 0xc5 ;  /* 0x000000c5000c7836 */ /* 0x042fe40000000000 */
[----:B0-----:R-:W-:-:S03]  /*6d830*/  VIADD R9, R0, 0xc6 ;  /* 0x000000c600097836 */ /* 0x001fc60000000000 */
        /* <DEDUP_REMOVED lines=47> */
[C---:B-1----:R-:W-:Y:S02]  /*6db30*/  VIADD R9, R0.reuse, 0xde ;  /* 0x000000de00097836 */ /* 0x042fe40000000000 */
[----:B--2---:R-:W-:-:S03]  /*6db40*/  VIADD R10, R0, 0xe0 ;  /* 0x000000e0000a7836 */ /* 0x004fc60000000000 */
        /* <DEDUP_REMOVED lines=97> */
[----:B------:R-:W-:Y:S04]  /*6e160*/  STL [R1+0x30], R12 ;  /* 0x0000300c01007387 */ /* 0x000fe80000100800 */
[----:B------:R-:W-:Y:S04]  /*6e170*/  STL [R1+0x2c], R10 ;  /* 0x00002c0a01007387 */ /* 0x000fe80000100800 */
[----:B------:R1:W-:Y:S01]  /*6e180*/  STL [R1+0x1d9c], R251 ;  /* 0x001d9cfb01007387 */ /* 0x0003e20000100800 */
[C---:B0-----:R-:W-:Y:S02]  /*6e190*/  VIADD R9, R0.reuse, 0x112 ;  /* 0x0000011200097836 */ /* 0x041fe40000000000 */
[----:B-1----:R-:W-:-:S05]  /*6e1a0*/  VIADD R251, R0, 0xac ;  /* 0x000000ac00fb7836 */ /* 0x002fca0000000000 */
[----:B------:R-:W-:Y:S01]  /*6e1b0*/  ISETP.LT.AND P0, PT, R251, UR4, !P6 ;  /* 0x00000004fb007c0c */ /* 0x000fe2000f701270 */
[----:B------:R-:W-:Y:S01]  /*6e1c0*/  STL [R1+0x28], R9 ;  /* 0x0000280901007387 */ /* 0x000fe20000100800 */
[----:B------:R-:W-:Y:S01]  /*6e1d0*/  VIADD R251, R0, 0xaa ;  /* 0x000000aa00fb7836 */ /* 0x000fe20000000000 */
[----:B------:R-:W-:Y:S01]  /*6e1e0*/  MOV R12, UR7 ;  /* 0x00000007000c7c02 */ /* 0x000fe20008000f00 */
[----:B------:R-:W-:Y:S01]  /*6e1f0*/  ULDC UR7, c[0x0][0x22c] ;  /* 0x00008b0000077ab9 */ /* 0x000fe20000000800 */
[----:B------:R-:W-:Y:S01]  /*6e200*/  STL [R1+0x1da0], R13 ;  /* 0x001da00d01007387 */ /* 0x000fe20000100800 */
[----:B------:R-:W-:-:S03]  /*6e210*/  ULDC UR4, c[0x0][0x22c] ;  /* 0x00008b0000047ab9 */ /* 0x000fc60000000800 */
[----:B------:R0:W-:Y:S04]  /*6e220*/  STL [R1+0x1da4], R16 ;  /* 0x001da41001007387 */ /* 0x0001e80000100800 */
[----:B------:R-:W-:Y:S01]  /*6e230*/  @P0 LOP3.LUT R8, R8, 0x80000, RZ, 0xfc, !PT ;  /* 0x0008000008080812 */ /* 0x000fe200078efcff */
[----:B0-----:R-:W-:-:S05]  /*6e240*/  VIADD R16, R0, 0xab ;  /* 0x000000ab00107836 */ /* 0x001fca0000000000 */
[----:B------:R-:W-:Y:S02]  /*6e250*/  ISETP.LT.AND P0, PT, R16, UR61, !P6 ;  /* 0x0000003d10007c0c */ /* 0x000fe4000f701270 */
[----:B------:R-:W-:Y:S02]  /*6e260*/  ISETP.LT.AND P2, PT, R251, UR6, !P6 ;  /* 0x00000006fb007c0c */ /* 0x000fe4000f741270 */
[----:B------:R-:W-:Y:S01]  /*6e270*/  LOP3.LUT R8, R8, 0xfffbffff, RZ, 0xc0, !PT ;  /* 0xfffbffff08087812 */ /* 0x000fe200078ec0ff */
[C---:B------:R-:W-:Y:S01]  /*6e280*/  VIADD R13, R0.reuse, 0xa9 ;  /* 0x000000a9000d7836 */ /* 0x040fe20000000000 */
[----:B------:R-:W-:Y:S01]  /*6e290*/  ULDC UR61, c[0x0][0x22c] ;  /* 0x00008b00003d7ab9 */ /* 0x000fe20000000800 */
[----:B------:R-:W-:Y:S01]  /*6e2a0*/  VIADD R251, R0, 0xa8 ;  /* 0x000000a800fb7836 */ /* 0x000fe20000000000 */
[----:B------:R-:W-:Y:S02]  /*6e2b0*/  ULDC UR6, c[0x0][0x22c] ;  /* 0x00008b0000067ab9 */ /* 0x000fe40000000800 */
[----:B------:R-:W-:-:S03]  /*6e2c0*/  ISETP.LT.AND P1, PT, R13, UR7, !P6 ;  /* 0x000000070d007c0c */ /* 0x000fc6000f721270 */
[----:B------:R-:W-:Y:S01]  /*6e2d0*/  @P0 LOP3.LUT R8, R8, 0x40000, RZ, 0xfc, !PT ;  /* 0x0004000008080812 */ /* 0x000fe200078efcff */
[----:B------:R-:W-:Y:S01]  /*6e2e0*/  VIADD R16, R0, 0xa7 ;  /* 0x000000a700107836 */ /* 0x000fe20000000000 */
[----:B------:R-:W-:Y:S02]  /*6e2f0*/  ULDC UR7, c[0x0][0x22c] ;  /* 0x00008b0000077ab9 */ /* 0x000fe40000000800 */
[----:B------:R-:W-:-:S04]  /*6e300*/  LOP3.LUT R8, R8, 0xfffdffff, RZ, 0xc0, !PT ;  /* 0xfffdffff08087812 */ /* 0x000fc800078ec0ff */
[----:B------:R-:W-:Y:S02]  /*6e310*/  @P2 LOP3.LUT R8, R8, 0x20000, RZ, 0xfc, !PT ;  /* 0x0002000008082812 */ /* 0x000fe400078efcff */
[----:B------:R-:W-:Y:S02]  /*6e320*/  ISETP.LT.AND P0, PT, R251, UR4, !P6 ;  /* 0x00000004fb007c0c */ /* 0x000fe4000f701270 */
[----:B------:R-:W-:Y:S01]  /*6e330*/  LOP3.LUT R8, R8, 0xfffeffff, RZ, 0xc0, !PT ;  /* 0xfffeffff08087812 */ /* 0x000fe200078ec0ff */
[----:B------:R-:W-:Y:S01]  /*6e340*/  VIADD R251, R0, 0xa6 ;  /* 0x000000a600fb7836 */ /* 0x000fe20000000000 */
[----:B------:R-:W-:Y:S02]  /*6e350*/  ULDC UR4, c[0x0][0x22c] ;  /* 0x00008b0000047ab9 */ /* 0x000fe40000000800 */
[----:B------:R-:W-:-:S04]  /*6e360*/  @P1 LOP3.LUT R8, R8, 0x10000, RZ, 0xfc, !PT ;  /* 0x0001000008081812 */ /* 0x000fc800078efcff */
[----:B------:R-:W-:-:S04]  /*6e370*/  LOP3.LUT R8, R8, 0xffff7fff, RZ, 0xc0, !PT ;  /* 0xffff7fff08087812 */ /* 0x000fc800078ec0ff */
[----:B------:R-:W-:Y:S02]  /*6e380*/  @P0 LOP3.LUT R8, R8, 0x8000, RZ, 0xfc, !PT ;  /* 0x0000800008080812 */ /* 0x000fe400078efcff */
[----:B------:R-:W-:Y:S02]  /*6e390*/  ISETP.LT.AND P0, PT, R16, UR61, !P6 ;  /* 0x0000003d10007c0c */ /* 0x000fe4000f701270 */
[----:B------:R-:W-:Y:S02]  /*6e3a0*/  ISETP.LT.AND P2, PT, R251, UR6, !P6 ;  /* 0x00000006fb007c0c */ /* 0x000fe4000f741270 */
[----:B------:R-:W-:Y:S01]  /*6e3b0*/  LOP3.LUT R8, R8, 0xffffbfff, RZ, 0xc0, !PT ;  /* 0xffffbfff08087812 */ /* 0x000fe200078ec0ff */
[C---:B------:R-:W-:Y:S01]  /*6e3c0*/  VIADD R13, R0.reuse, 0xa5 ;  /* 0x000000a5000d7836 */ /* 0x040fe20000000000 */
[----:B------:R-:W-:Y:S01]  /*6e3d0*/  ULDC UR61, c[0x0][0x22c] ;  /* 0x00008b00003d7ab9 */ /* 0x000fe20000000800 */
[----:B------:R-:W-:Y:S01]  /*6e3e0*/  VIADD R251, R0, 0xa4 ;  /* 0x000000a400fb7836 */ /* 0x000fe20000000000 */
[----:B------:R-:W-:-:S02]  /*6e3f0*/  ULDC UR6, c[0x0][0x22c] ;  /* 0x00008b0000067ab9 */ /* 0x000fc40000000800 */
        /* <DEDUP_REMOVED lines=54> */
[----:B------:R-:W-:Y:S01]  /*6e760*/  ISETP.LT.AND P2, PT, R251, UR6, !P6 ;  /* 0x00000006fb007c0c */ /* 0x000fe2000f741270 */
[----:B------:R-:W-:Y:S01]  /*6e770*/  VIADD R251, R0, 0x98 ;  /* 0x0000009800fb7836 */ /* 0x000fe20000000000 */
[----:B------:R-:W-:Y:S01]  /*6e780*/  LOP3.LUT R8, R8, 0xfffffffb, RZ, 0xc0, !PT ;  /* 0xfffffffb08087812 */ /* 0x000fe200078ec0ff */
[C---:B------:R-:W-:Y:S01]  /*6e790*/  VIADD R16, R0.reuse, 0x97 ;  /* 0x0000009700107836 */ /* 0x040fe20000000000 */
[----:B------:R-:W-:Y:S01]  /*6e7a0*/  ULDC UR61, c[0x0][0x22c] ;  /* 0x00008b00003d7ab9 */ /* 0x000fe20000000800 */
[----:B------:R-:W-:Y:S01]  /*6e7b0*/  VIADD R13, R0, 0x99 ;  /* 0x00000099000d7836 */ /* 0x000fe20000000000 */
[----:B------:R-:W-:-:S05]  /*6e7c0*/  ULDC UR6, c[0x0][0x22c] ;  /* 0x00008b0000067ab9 */ /* 0x000fca0000000800 */
[----:B------:R-:W-:Y:S02]  /*6e7d0*/  @P0 LOP3.LUT R8, R8, 0x4, RZ, 0xfc, !PT ;  /* 0x0000000408080812 */ /* 0x000fe400078efcff */
[----:B------:R-:W-:Y:S01]  /*6e7e0*/  ISETP.LT.AND P0, PT, R251, UR4, !P6 ;  /* 0x00000004fb007c0c */ /* 0x000fe2000f701270 */
[----:B------:R-:W-:Y:S01]  /*6e7f0*/  VIADD R251, R0, 0x96 ;  /* 0x0000009600fb7836 */ /* 0x000fe20000000000 */
[----:B------:R-:W-:Y:S01]  /*6e800*/  ISETP.LT.AND P1, PT, R13, UR7, !P6 ;  /* 0x000000070d007c0c */ /* 0x000fe2000f721270 */
[----:B------:R-:W-:Y:S01]  /*6e810*/  ULDC UR4, c[0x0][0x22c] ;  /* 0x00008b0000047ab9 */ /* 0x000fe20000000800 */
[----:B------:R-:W-:-:S09]  /*6e820*/  LOP3.LUT R8, R8, 0xfffffffd, RZ, 0xc0, !PT ;  /* 0xfffffffd08087812 */ /* 0x000fd200078ec0ff */
[----:B------:R-:W-:Y:S01]  /*6e830*/  @P0 LOP3.LUT R2, R2, 0x80000000, RZ, 0xfc, !PT ;  /* 0x8000000002020812 */ /* 0x000fe200078efcff */
[----:B------:R-:W-:Y:S01]  /*6e840*/  VIADD R13, R0, 0x95 ;  /* 0x00000095000d7836 */ /* 0x000fe20000000000 */
[----:B------:R-:W-:Y:S01]  /*6e850*/  ISETP.LT.AND P0, PT, R16, UR61, !P6 ;  /* 0x0000003d10007c0c */ /* 0x000fe2000f701270 */
[----:B------:R-:W-:Y:S01]  /*6e860*/  ULDC UR7, c[0x0][0x22c] ;  /* 0x00008b0000077ab9 */ /* 0x000fe20000000800 */
[----:B------:R-:W-:Y:S02]  /*6e870*/  @P2 LOP3.LUT R8, R8, 0x2, RZ, 0xfc, !PT ;  /* 0x0000000208082812 */ /* 0x000fe400078efcff */
[----:B------:R-:W-:Y:S01]  /*6e880*/  LOP3.LUT R2, R2, 0xbfffffff, RZ, 0xc0, !PT ;  /* 0xbfffffff02027812 */ /* 0x000fe200078ec0ff */
[----:B------:R-:W-:Y:S01]  /*6e890*/  VIADD R16, R0, 0x93 ;  /* 0x0000009300107836 */ /* 0x000fe20000000000 */
[----:B------:R-:W-:Y:S01]  /*6e8a0*/  ISETP.LT.AND P2, PT, R251, UR6, !P6 ;  /* 0x00000006fb007c0c */ /* 0x000fe2000f741270 */
[----:B------:R-:W-:Y:S01]  /*6e8b0*/  ULDC UR61, c[0x0][0x22c] ;  /* 0x00008b00003d7ab9 */ /* 0x000fe20000000800 */
[----:B------:R-:W-:-:S05]  /*6e8c0*/  LOP3.LUT R8, R8, 0xfffffffe, RZ, 0xc0, !PT ;  /* 0xfffffffe08087812 */ /* 0x000fca00078ec0ff */
[----:B------:R-:W-:Y:S01]  /*6e8d0*/  @P0 LOP3.LUT R2, R2, 0x40000000, RZ, 0xfc, !PT ;  /* 0x4000000002020812 */ /* 0x000fe200078efcff */
[----:B------:R-:W-:Y:S01]  /*6e8e0*/  VIADD R251, R0, 0x94 ;  /* 0x0000009400fb7836 */ /* 0x000fe20000000000 */
[----:B------:R-:W-:Y:S01]  /*6e8f0*/  @P1 LOP3.LUT R8, R8, 0x1, RZ, 0xfc, !PT ;  /* 0x0000000108081812 */ /* 0x000fe200078efcff */
[----:B------:R-:W-:Y:S01]  /*6e900*/  ULDC UR6, c[0x0][0x22c] ;  /* 0x00008b0000067ab9 */ /* 0x000fe20000000800 */
[----:B------:R-:W-:Y:S02]  /*6e910*/  ISETP.LT.AND P1, PT, R13, UR7, !P6 ;  /* 0x000000070d007c0c */ /* 0x000fe4000f721270 */
[----:B------:R-:W-:Y:S02]  /*6e920*/  LOP3.LUT R2, R2, 0xdfffffff, RZ, 0xc0, !PT ;  /* 0xdfffffff02027812 */ /* 0x000fe400078ec0ff */
[----:B------:R-:W-:Y:S01]  /*6e930*/  ISETP.LT.AND P0, PT, R251, UR4, !P6 ;  /* 0x00000004fb007c0c */ /* 0x000fe2000f701270 */
[----:B------:R-:W-:Y:S01]  /*6e940*/  VIADD R13, R0, 0x91 ;  /* 0x00000091000d7836 */ /* 0x000fe20000000000 */
[----:B------:R-:W-:Y:S01]  /*6e950*/  @P2 LOP3.LUT R2, R2, 0x20000000, RZ, 0xfc, !PT ;  /* 0x2000000002022812 */ /* 0x000fe200078efcff */
[----:B------:R-:W-:Y:S01]  /*6e960*/  VIADD R251, R0, 0x92 ;  /* 0x0000009200fb7836 */ /* 0x000fe20000000000 */
[----:B------:R-:W-:Y:S01]  /*6e970*/  ULDC UR7, c[0x0][0x22c] ;  /* 0x00008b0000077ab9 */ /* 0x000fe20000000800 */
[----:B------:R-:W-:Y:S01]  /*6e980*/  ULDC UR4, c[0x0][0x22c] ;  /* 0x00008b0000047ab9 */ /* 0x000fe20000000800 */
[----:B------:R-:W-:-:S04]  /*6e990*/  LOP3.LUT R2, R2, 0xefffffff, RZ, 0xc0, !PT ;  /* 0xefffffff02027812 */ /* 0x000fc800078ec0ff */
[----:B------:R-:W-:-:S04]  /*6e9a0*/  @P1 LOP3.LUT R2, R2, 0x10000000, RZ, 0xfc, !PT ;  /* 0x1000000002021812 */ /* 0x000fc800078efcff */
[----:B------:R-:W-:-:S04]  /*6e9b0*/  LOP3.LUT R2, R2, 0xf7ffffff, RZ, 0xc0, !PT ;  /* 0xf7ffffff02027812 */ /* 0x000fc800078ec0ff */
[----:B------:R-:W-:Y:S02]  /*6e9c0*/  @P0 LOP3.LUT R2, R2, 0x8000000, RZ, 0xfc, !PT ;  /* 0x0800000002020812 */ /* 0x000fe400078efcff */
[----:B------:R-:W-:Y:S02]  /*6e9d0*/  ISETP.LT.AND P0, PT, R16, UR61, !P6 ;  /* 0x0000003d10007c0c */ /* 0x000fe4000f701270 */
[----:B------:R-:W-:Y:S02]  /*6e9e0*/  ISETP.LT.AND P2, PT, R251, UR6, !P6 ;  /* 0x00000006fb007c0c */ /* 0x000fe4000f741270 */
[----:B------:R-:W-:Y:S02]  /*6e9f0*/  LOP3.LUT R2, R2, 0xfbffffff, RZ, 0xc0, !PT ;  /* 0xfbffffff02027812 */ /* 0x000fe400078ec0ff */
[----:B------:R-:W-:Y:S01]  /*6ea00*/  ISETP.LT.AND P1, PT, R13, UR7, !P6 ;  /* 0x000000070d007c0c */ /* 0x000fe2000f721270 */
[C---:B------:R-:W-:Y:S01]  /*6ea10*/  VIADD R251, R0.reuse, 0x90 ;  /* 0x0000009000fb7836 */ /* 0x040fe20000000000 */
[----:B------:R-:W-:Y:S01]  /*6ea20*/  ULDC UR61, c[0x0][0x22c] ;  /* 0x00008b00003d7ab9 */ /* 0x000fe20000000800 */
[----:B------:R-:W-:Y:S01]  /*6ea30*/  VIADD R16, R0, 0x8f ;  /* 0x0000008f00107836 */ /* 0x000fe20000000000 */
[----:B------:R-:W-:-:S03]  /*6ea40*/  ULDC UR6, c[0x0][0x22c] ;  /* 0x00008b0000067ab9 */ /* 0x000fc60000000800 */
        /* <DEDUP_REMOVED lines=116> */
[----:B------:R-:W-:Y:S01]  /*6f190*/  VIADD R16, R0, 0x77 ;  /* 0x0000007700107836 */ /* 0x000fe20000000000 */
[----:B------:R-:W-:Y:S01]  /*6f1a0*/  ULDC UR61, c[0x0][0x22c] ;  /* 0x00008b00003d7ab9 */ /* 0x000fe20000000800 */
[----:B------:R-:W-:Y:S01]  /*6f1b0*/  ISETP.LT.AND P1, PT, R13, UR7, !P6 ;  /* 0x000000070d007c0c */ /* 0x000fe2000f721270 */
[----:B------:R-:W-:-:S05]  /*6f1c0*/  ULDC UR6, c[0x0][0x22c] ;  /* 0x00008b0000067ab9 */ /* 0x000fca0000000800 */
[----:B------:R-:W-:Y:S01]  /*6f1d0*/  @P0 LOP3.LUT R2, R2, 0x4, RZ, 0xfc, !PT ;  /* 0x0000000402020812 */ /* 0x000fe200078efcff */
[C---:B------:R-:W-:Y:S01]  /*6f1e0*/  VIADD R13, R0.reuse, 0x75 ;  /* 0x00000075000d7836 */ /* 0x040fe20000000000 */
[----:B------:R-:W-:Y:S01]  /*6f1f0*/  ISETP.LT.AND P0, PT, R251, UR4, !P6 ;  /* 0x00000004fb007c0c */ /* 0x000fe2000f701270 */
[----:B------:R-:W-:Y:S01]  /*6f200*/  VIADD R251, R0, 0x76 ;  /* 0x0000007600fb7836 */ /* 0x000fe20000000000 */
[----:B------:R-:W-:Y:S01]  /*6f210*/  LOP3.LUT R2, R2, 0xfffffffd, RZ, 0xc0, !PT ;  /* 0xfffffffd02027812 */ /* 0x000fe200078ec0ff */
[----:B------:R-:W-:Y:S01]  /*6f220*/  ULDC UR7, c[0x0][0x22c] ;  /* 0x00008b0000077ab9 */ /* 0x000fe20000000800 */
[----:B------:R-:W-:-:S09]  /*6f230*/  ULDC UR4, c[0x0][0x22c] ;  /* 0x00008b0000047ab9 */ /* 0x000fd20000000800 */
[----:B------:R-:W-:Y:S02]  /*6f240*/  @P0 LOP3.LUT R3, R3, 0x80000000, RZ, 0xfc, !PT ;  /* 0x8000000003030812 */ /* 0x000fe400078efcff */
[----:B------:R-:W-:Y:S02]  /*6f250*/  ISETP.LT.AND P0, PT, R16, UR61, !P6 ;  /* 0x0000003d10007c0c */ /* 0x000fe4000f701270 */
        /* <DEDUP_REMOVED lines=13> */
[C---:B------:R-:W-:Y:S01]  /*6f330*/  VIADD R13, R0.reuse, 0x71 ;  /* 0x00000071000d7836 */ /* 0x040fe20000000000 */
        /* <DEDUP_REMOVED lines=130> */
[C---:B------:R-:W-:Y:S01]  /*6fb60*/  VIADD R251, R0.reuse, 0x58 ;  /* 0x0000005800fb7836 */ /* 0x040fe20000000000 */
        /* <DEDUP_REMOVED lines=358> */
[C---:B------:R-:W-:Y:S02]  /*711d0*/  VIADD R251, R0.reuse, 0x10 ;  /* 0x0000001000fb7836 */ /* 0x040fe40000000000 */
[----:B------:R-:W-:-:S02]  /*711e0*/  VIADD R9, R0, 0x117 ;  /* 0x0000011700097836 */ /* 0x000fc40000000000 */
[----:B------:R-:W-:Y:S01]  /*711f0*/  VIADD R10, R0, 0x118 ;  /* 0x00000118000a7836 */ /* 0x000fe20000000000 */
[----:B------:R-:W-:Y:S01]  /*71200*/  STL [R1+0x1da8], R17 ;  /* 0x001da81101007387 */ /* 0x000fe20000100800 */
[----:B------:R-:W-:Y:S01]  /*71210*/  @P0 LOP3.LUT R6, R6, 0x4000000, RZ, 0xfc, !PT ;  /* 0x0400000006060812 */ /* 0x000fe200078efcff */
[----:B------:R-:W-:Y:S01]  /*71220*/  VIADD R16, R0, 0xf ;  /* 0x0000000f00107836 */ /* 0x000fe20000000000 */
[----:B------:R-:W-:Y:S01]  /*71230*/  ULDC UR61, c[0x0][0x22c] ;  /* 0x00008b00003d7ab9 */ /* 0x000fe20000000800 */
[----:B------:R-:W-:Y:S01]  /*71240*/  ULDC UR6, c[0x0][0x22c] ;  /* 0x00008b0000067ab9 */ /* 0x000fe20000000800 */
[----:B------:R-:W-:Y:S01]  /*71250*/  LOP3.LUT R6, R6, 0xfdffffff, RZ, 0xc0, !PT ;  /* 0xfdffffff06067812 */ /* 0x000fe200078ec0ff */
[----:B------:R-:W-:Y:S01]  /*71260*/  VIADD R13, R0, 0xd ;  /* 0x0000000d000d7836 */ /* 0x000fe20000000000 */
[----:B------:R-:W-:Y:S02]  /*71270*/  ULDC UR7, c[0x0][0x22c] ;  /* 0x00008b0000077ab9 */ /* 0x000fe40000000800 */
[----:B------:R-:W-:-:S02]  /*71280*/  @P2 LOP3.LUT R6, R6, 0x2000000, RZ, 0xfc, !PT ;  /* 0x0200000006062812 */ /* 0x000fc400078efcff */
[----:B------:R-:W-:Y:S02]  /*71290*/  ISETP.LT.AND P0, PT, R251, UR4, !P6 ;  /* 0x00000004fb007c0c */ /* 0x000fe4000f701270 */
[----:B------:R-:W-:Y:S01]  /*712a0*/  LOP3.LUT R6, R6, 0xfeffffff, RZ, 0xc0, !PT ;  /* 0xfeffffff06067812 */ /* 0x000fe200078ec0ff */
[----:B------:R-:W-:Y:S01]  /*712b0*/  STL [R1+0x1dac], R9 ;  /* 0x001dac0901007387 */ /* 0x000fe20000100800 */
[----:B------:R-:W-:Y:S01]  /*712c0*/  VIADD R251, R0, 0xe ;  /* 0x0000000e00fb7836 */ /* 0x000fe20000000000 */
[----:B------:R-:W-:Y:S01]  /*712d0*/  ULDC UR4, c[0x0][0x22c] ;  /* 0x00008b0000047ab9 */ /* 0x000fe20000000800 */
[----:B------:R-:W-:Y:S01]  /*712e0*/  @P1 LOP3.LUT R6, R6, 0x1000000, RZ, 0xfc, !PT ;  /* 0x0100000006061812 */ /* 0x000fe200078efcff */
[----:B------:R0:W-:Y:S03]  /*712f0*/  STL [R1+0x1db0], R10 ;  /* 0x001db00a01007387 */ /* 0x0001e60000100800 */
[----:B------:R-:W-:-:S04]  /*71300*/  LOP3.LUT R6, R6, 0xff7fffff, RZ, 0xc0, !PT ;  /* 0xff7fffff06067812 */ /* 0x000fc800078ec0ff */
[----:B------:R-:W-:Y:S02]  /*71310*/  @P0 LOP3.LUT R6, R6, 0x800000, RZ, 0xfc, !PT ;  /* 0x0080000006060812 */ /* 0x000fe400078efcff */
[----:B------:R-:W-:Y:S01]  /*71320*/  ISETP.LT.AND P0, PT, R16, UR61, !P6 ;  /* 0x0000003d10007c0c */ /* 0x000fe2000f701270 */
[----:B0-----:R-:W2:Y:S01]  /*71330*/  LDL.LU R10, [R1+0x1a4] ;  /* 0x0001a400010a7983 */ /* 0x001ea20000300800 */
[----:B------:R-:W-:Y:S02]  /*71340*/  ISETP.LT.AND P2, PT, R251, UR6, !P6 ;  /* 0x00000006fb007c0c */ /* 0x000fe4000f741270 */
[----:B------:R-:W-:Y:S02]  /*71350*/  LOP3.LUT R6, R6, 0xffbfffff, RZ, 0xc0, !PT ;  /* 0xffbfffff06067812 */ /* 0x000fe400078ec0ff */
[----:B------:R-:W-:Y:S01]  /*71360*/  ISETP.LT.AND P1, PT, R13, UR7, !P6 ;  /* 0x000000070d007c0c */ /* 0x000fe2000f721270 */
[C---:B------:R-:W-:Y:S01]  /*71370*/  VIADD R251, R0.reuse, 0xc ;  /* 0x0000000c00fb7836 */ /* 0x040fe20000000000 */
[----:B------:R-:W-:Y:S01]  /*71380*/  ULDC UR61, c[0x0][0x22c] ;  /* 0x00008b00003d7ab9 */ /* 0x000fe20000000800 */
[----:B------:R-:W-:Y:S01]  /*71390*/  VIADD R16, R0, 0xb ;  /* 0x0000000b00107836 */ /* 0x000fe20000000000 */
[----:B------:R-:W-:Y:S01]  /*713a0*/  ULDC UR6, c[0x0][0x22c] ;  /* 0x00008b0000067ab9 */ /* 0x000fe20000000800 */
[----:B------:R-:W3:Y:S02]  /*713b0*/  LDL.LU R9, [R1+0x1a0] ;  /* 0x0001a00001097983 */ /* 0x000ee40000300800 */
[----:B------:R-:W-:Y:S01]  /*713c0*/  @P0 LOP3.LUT R6, R6, 0x400000, RZ, 0xfc, !PT ;  /* 0x0040000006060812 */ /* 0x000fe200078efcff */
[----:B------:R-:W-:Y:S01]  /*713d0*/  VIADD R13, R0, 0x9 ;  /* 0x00000009000d7836 */ /* 0x000fe20000000000 */
[----:B------:R-:W-:Y:S01]  /*713e0*/  ULDC UR7, c[0x0][0x22c] ;  /* 0x00008b0000077ab9 */ /* 0x000fe20000000800 */
[----:B------:R-:W4:Y:S01]  /*713f0*/  LDL.LU R17, [R1+0x19c] ;  /* 0x00019c0001117983 */ /* 0x000f220000300800 */
        /* <DEDUP_REMOVED lines=16> */
[----:B------:R-:W-:Y:S01]  /*71500*/  ULDC UR7, c[0x0][0x22c] ;  /* 0x00008b0000077ab9 */ /* 0x000fe20000000800 */
[----:B------:R-:W-:-:S02]  /*71510*/  ULDC UR6, c[0x0][0x22c] ;  /* 0x00008b0000067ab9 */ /* 0x000fc40000000800 */
[----:B------:R-:W-:-:S04]  /*71520*/  @P0 LOP3.LUT R6, R6, 0x40000, RZ, 0xfc, !PT ;  /* 0x0004000006060812 */ /* 0x000fc800078efcff */
        /* <DEDUP_REMOVED lines=9> */
[----:B------:R-:W-:Y:S01]  /*715c0*/  ISETP.LT.AND P0, PT, R16, UR61, !P6 ;  /* 0x0000003d10007c0c */ /* 0x000fe2000f701270 */
[----:B------:R-:W-:Y:S01]  /*715d0*/  VIADD R251, R0, 0x6 ;  /* 0x0000000600fb7836 */ /* 0x000fe20000000000 */
[----:B------:R-:W-:Y:S01]  /*715e0*/  ISETP.LT.AND P1, PT, R13, UR7, !P6 ;  /* 0x000000070d007c0c */ /* 0x000fe2000f721270 */
[----:B------:R-:W-:Y:S01]  /*715f0*/  ULDC UR61, c[0x0][0x22c] ;  /* 0x00008b00003d7ab9 */ /* 0x000fe20000000800 */
[----:B------:R-:W-:Y:S01]  /*71600*/  LOP3.LUT R6, R6, 0xffffbfff, RZ, 0xc0, !PT ;  /* 0xffffbfff06067812 */ /* 0x000fe200078ec0ff */
[----:B------:R-:W4:Y:S01]  /*71610*/  LDL.LU R16, [R1+0x194] ;  /* 0x0001940001107983 */ /* 0x000f220000300800 */
[----:B------:R-:W-:Y:S01]  /*71620*/  ISETP.LT.AND P2, PT, R251, UR6, !P6 ;  /* 0x00000006fb007c0c */ /* 0x000fe2000f741270 */
[C---:B------:R-:W-:Y:S01]  /*71630*/  VIADD R251, R0.reuse, 0x4 ;  /* 0x0000000400fb7836 */ /* 0x040fe20000000000 */
[----:B------:R-:W-:Y:S01]  /*71640*/  ULDC UR6, c[0x0][0x22c] ;  /* 0x00008b0000067ab9 */ /* 0x000fe20000000800 */
[----:B------:R-:W-:Y:S01]  /*71650*/  VIADD R13, R0, 0x3 ;  /* 0x00000003000d7836 */ /* 0x000fe20000000000 */
[----:B------:R-:W-:-:S03]  /*71660*/  ULDC UR7, c[0x0][0x22c] ;  /* 0x00008b0000077ab9 */ /* 0x000fc60000000800 */
[----:B------:R-:W-:Y:S02]  /*71670*/  @P0 LOP3.LUT R6, R6, 0x4000, RZ, 0xfc, !PT ;  /* 0x0000400006060812 */ /* 0x000fe400078efcff */
[----:B------:R-:W-:Y:S02]  /*71680*/  ISETP.LT.AND P0, PT, R251, UR4, !P6 ;  /* 0x00000004fb007c0c */ /* 0x000fe4000f701270 */
[----:B------:R-:W-:Y:S01]  /*71690*/  @P1 LOP3.LUT R7, R7, 0x10, RZ, 0xfc, !PT ;  /* 0x0000001007071812 */ /* 0x000fe200078efcff */
[----:B------:R-:W-:Y:S01]  /*716a0*/  VIADD R251, R0, 0x2 ;  /* 0x0000000200fb7836 */ /* 0x000fe20000000000 */
[----:B------:R-:W-:Y:S01]  /*716b0*/  LOP3.LUT R6, R6, 0xffffdfff, RZ, 0xc0, !PT ;  /* 0xffffdfff06067812 */ /* 0x000fe200078ec0ff */
[----:B------:R-:W-:Y:S01]  /*716c0*/  ULDC UR4, c[0x0][0x22c] ;  /* 0x00008b0000047ab9 */ /* 0x000fe20000000800 */
[----:B------:R-:W-:Y:S02]  /*716d0*/  LOP3.LUT R7, R7, 0xfffffff7, RZ, 0xc0, !PT ;  /* 0xfffffff707077812 */ /* 0x000fe400078ec0ff */
[----:B------:R-:W-:-:S02]  /*716e0*/  @P2 LOP3.LUT R6, R6, 0x2000, RZ, 0xfc, !PT ;  /* 0x0000200006062812 */ /* 0x000fc400078efcff */
[----:B------:R-:W-:Y:S01]  /*716f0*/  ISETP.LT.AND P2, PT, R13, UR61, !P6 ;  /* 0x0000003d0d007c0c */ /* 0x000fe2000f741270 */
[C---:B------:R-:W-:Y:S01]  /*71700*/  VIADD R244, R0.reuse, 0xbd ;  /* 0x000000bd00f47836 */ /* 0x040fe20000000000 */
[----:B------:R-:W-:Y:S01]  /*71710*/  ISETP.LT.AND P1, PT, R251, UR6, !P6 ;  /* 0x00000006fb007c0c */ /* 0x000fe2000f721270 */
[----:B------:R-:W4:Y:S01]  /*71720*/  LDL.LU R13, [R1+0x190] ;  /* 0x00019000010d7983 */ /* 0x000f220000300800 */
[----:B------:R-:W-:Y:S01]  /*71730*/  @P0 LOP3.LUT R7, R7, 0x8, RZ, 0xfc, !PT ;  /* 0x0000000807070812 */ /* 0x000fe200078efcff */
[C---:B------:R-:W-:Y:S01]  /*71740*/  VIADD R245, R0.reuse, 0xdd ;  /* 0x000000dd00f57836 */ /* 0x040fe20000000000 */
[----:B------:R-:W-:Y:S01]  /*71750*/  ISETP.LT.AND P0, PT, R11, UR7, !P6 ;  /* 0x000000070b007c0c */ /* 0x000fe2000f701270 */
[----:B------:R-:W4:Y:S01]  /*71760*/  LDL.LU R251, [R1+0x18c] ;  /* 0x00018c0001fb7983 */ /* 0x000f220000300800 */
[C---:B------:R-:W-:Y:S01]  /*71770*/  VIADD R246, R0.reuse, 0xfd ;  /* 0x000000fd00f67836 */ /* 0x040fe20000000000 */
[C---:B------:R-:W-:Y:S01]  /*71780*/  ISETP.LT.AND P4, PT, R0.reuse, UR4, !P6 ;  /* 0x0000000400007c0c */ /* 0x040fe2000f781270 */
[C---:B------:R-:W-:Y:S01]  /*71790*/  VIADD R247, R0.reuse, 0x119 ;  /* 0x0000011900f77836 */ /* 0x040fe20000000000 */
[----:B------:R-:W4:Y:S01]  /*717a0*/  LDL.LU R11, [R1+0x198] ;  /* 0x00019800010b7983 */ /* 0x000f220000300800 */
[----:B------:R-:W-:-:S02]  /*717b0*/  VIADD R248, R0, 0x11a ;  /* 0x0000011a00f87836 */ /* 0x000fc40000000000 */
[C---:B------:R-:W-:Y:S02]  /*717c0*/  VIADD R249, R0.reuse, 0x11b ;  /* 0x0000011b00f97836 */ /* 0x040fe40000000000 */
[C---:B------:R-:W-:Y:S02]  /*717d0*/  VIADD R250, R0.reuse, 0x11c ;  /* 0x0000011c00fa7836 */ /* 0x040fe40000000000 */
[C---:B------:R-:W-:Y:S02]  /*717e0*/  VIADD R18, R0.reuse, 0x11d ;  /* 0x0000011d00127836 */ /* 0x040fe40000000000 */
[C---:B------:R-:W-:Y:S02]  /*717f0*/  VIADD R19, R0.reuse, 0x11e ;  /* 0x0000011e00137836 */ /* 0x040fe40000000000 */
[C---:B------:R-:W-:Y:S02]  /*71800*/  VIADD R20, R0.reuse, 0x11f ;  /* 0x0000011f00147836 */ /* 0x040fe40000000000 */
        /* <DEDUP_REMOVED lines=152> */
[----:B------:R-:W-:Y:S01]  /*72190*/  VIADD R173, R0, 0x1b8 ;  /* 0x000001b800ad7836 */ /* 0x000fe20000000000 */
[----:B------:R-:W-:Y:S01]  /*721a0*/  LOP3.LUT R7, R7, 0xfffffffb, RZ, 0xc0, !PT ;  /* 0xfffffffb07077812 */ /* 0x000fe200078ec0ff */
[----:B------:R-:W4:Y:S01]  /*721b0*/  LDL.LU R0, [R1+0x1a8] ;  /* 0x0001a80001007983 */ /* 0x000f220000300800 */
[----:B------:R-:W-:Y:S01]  /*721c0*/  ULDC UR6, c[0x0][0x22c] ;  /* 0x00008b0000067ab9 */ /* 0x000fe20000000800 */
[----:B------:R-:W-:Y:S01]  /*721d0*/  ULDC UR61, c[0x0][0x22c] ;  /* 0x00008b00003d7ab9 */ /* 0x000fe20000000800 */
[----:B------:R-:W-:Y:S01]  /*721e0*/  @P2 LOP3.LUT R7, R7, 0x4, RZ, 0xfc, !PT ;  /* 0x0000000407072812 */ /* 0x000fe200078efcff */
[----:B------:R-:W-:Y:S01]  /*721f0*/  ULDC UR7, c[0x0][0x22c] ;  /* 0x00008b0000077ab9 */ /* 0x000fe20000000800 */
[----:B--2---:R-:W-:Y:S01]  /*72200*/  ISETP.LT.AND P2, PT, R10, UR6, !P6 ;  /* 0x000000060a007c0c */ /* 0x004fe2000f741270 */
[----:B------:R-:W-:Y:S01]  /*72210*/  ULDC UR4, c[0x0][0x22c] ;  /* 0x00008b0000047ab9 */ /* 0x000fe20000000800 */
[----:B------:R-:W2:Y:S01]  /*72220*/  LDL.LU R10, [R1+0x188] ;  /* 0x00018800010a7983 */ /* 0x000ea20000300800 */
[----:B------:R-:W-:Y:S01]  /*72230*/  LOP3.LUT R7, R7, 0xfffffffd, RZ, 0xc0, !PT ;  /* 0xfffffffd07077812 */ /* 0x000fe200078ec0ff */
[----:B------:R-:W-:-:S03]  /*72240*/  ULDC UR6, c[0x0][0x22c] ;  /* 0x00008b0000067ab9 */ /* 0x000fc60000000800 */
[----:B------:R-:W-:-:S04]  /*72250*/  @P1 LOP3.LUT R7, R7, 0x2, RZ, 0xfc, !PT ;  /* 0x0000000207071812 */ /* 0x000fc800078efcff */
[----:B------:R-:W-:-:S04]  /*72260*/  LOP3.LUT R7, R7, 0xfffffffe, RZ, 0xc0, !PT ;  /* 0xfffffffe07077812 */ /* 0x000fc800078ec0ff */
[----:B------:R-:W-:Y:S02]  /*72270*/  @P0 LOP3.LUT R7, R7, 0x1, RZ, 0xfc, !PT ;  /* 0x0000000107070812 */ /* 0x000fe400078efcff */
[----:B---3--:R-:W-:Y:S01]  /*72280*/  ISETP.LT.AND P1, PT, R9, UR7, !P6 ;  /* 0x0000000709007c0c */ /* 0x008fe2000f721270 */
[----:B------:R-:W-:Y:S01]  /*72290*/  ULDC UR7, c[0x0][0x22c] ;  /* 0x00008b0000077ab9 */ /* 0x000fe20000000800 */
[----:B------:R-:W-:Y:S01]  /*722a0*/  LOP3.LUT R6, R6, 0xffffefff, RZ, 0xc0, !PT ;  /* 0xffffefff06067812 */ /* 0x000fe200078ec0ff */
[----:B------:R-:W3:Y:S01]  /*722b0*/  LDL.LU R9, [R1+0x184] ;  /* 0x0001840001097983 */ /* 0x000ee20000300800 */
[----:B----4-:R-:W-:Y:S01]  /*722c0*/  ISETP.LT.AND P0, PT, R0, UR61, !P6 ;  /* 0x0000003d00007c0c */ /* 0x010fe2000f701270 */
[----:B------:R-:W-:-:S12]  /*722d0*/  ULDC UR61, c[0x0][0x22c] ;  /* 0x00008b00003d7ab9 */ /* 0x000fd80000000800 */
[----:B------:R-:W-:Y:S02]  /*722e0*/  @P0 LOP3.LUT R6, R6, 0x1000, RZ, 0xfc, !PT ;  /* 0x0000100006060812 */ /* 0x000fe400078efcff */
[----:B------:R-:W-:Y:S01]  /*722f0*/  ISETP.LT.AND P0, PT, R17, UR4, !P6 ;  /* 0x0000000411007c0c */ /* 0x000fe2000f701270 */
[----:B------:R-:W-:Y:S01]  /*72300*/  ULDC UR4, c[0x0][0x22c] ;  /* 0x00008b0000047ab9 */ /* 0x000fe20000000800 */
[----:B------:R-:W4:Y:S01]  /*72310*/  LDL.LU R17, [R1+0x180] ;  /* 0x0001800001117983 */ /* 0x000f220000300800 */
[----:B------:R-:W-:-:S04]  /*72320*/  LOP3.LUT R6, R6, 0xfffff7ff, RZ, 0xc0, !PT ;  /* 0xfffff7ff06067812 */ /* 0x000fc800078ec0ff */
[----:B------:R-:W-:-:S04]  /*72330*/  @P2 LOP3.LUT R6, R6, 0x800, RZ, 0xfc, !PT ;  /* 0x0000080006062812 */ /* 0x000fc800078efcff */
[----:B------:R-:W-:-:S04]  /*72340*/  LOP3.LUT R6, R6, 0xfffffbff, RZ, 0xc0, !PT ;  /* 0xfffffbff06067812 */ /* 0x000fc800078ec0ff */
[----:B------:R-:W-:-:S04]  /*72350*/  @P1 LOP3.LUT R6, R6, 0x400, RZ, 0xfc, !PT ;  /* 0x0000040006061812 */ /* 0x000fc800078efcff */
[----:B------:R-:W-:-:S04]  /*72360*/  LOP3.LUT R6, R6, 0xfffffdff, RZ, 0xc0, !PT ;  /* 0xfffffdff06067812 */ /* 0x000fc800078ec0ff */
[----:B------:R-:W-:Y:S02]  /*72370*/  @P0 LOP3.LUT R6, R6, 0x200, RZ, 0xfc, !PT ;  /* 0x0000020006060812 */ /* 0x000fe400078efcff */
[----:B------:R-:W-:Y:S01]  /*72380*/  ISETP.LT.AND P0, PT, R11, UR61, !P6 ;  /* 0x0000003d0b007c0c */ /* 0x000fe2000f701270 */
[----:B------:R-:W-:Y:S01]  /*72390*/  ULDC UR61, c[0x0][0x22c] ;  /* 0x00008b00003d7ab9 */ /* 0x000fe20000000800 */
[----:B------:R-:W4:Y:S01]  /*723a0*/  LDL.LU R11, [R1+0x178] ;  /* 0x00017800010b7983 */ /* 0x000f220000300800 */
[----:B------:R-:W-:Y:S02]  /*723b0*/  LOP3.LUT R6, R6, 0xfffffeff, RZ, 0xc0, !PT ;  /* 0xfffffeff06067812 */ /* 0x000fe400078ec0ff */
[----:B------:R-:W-:Y:S01]  /*723c0*/  ISETP.LT.AND P2, PT, R16, UR6, !P6 ;  /* 0x0000000610007c0c */ /* 0x000fe2000f741270 */
[----:B------:R-:W-:Y:S01]  /*723d0*/  ULDC UR6, c[0x0][0x22c] ;  /* 0x00008b0000067ab9 */ /* 0x000fe20000000800 */
[----:B------:R-:W-:Y:S01]  /*723e0*/  ISETP.LT.AND P1, PT, R13, UR7, !P6 ;  /* 0x000000070d007c0c */ /* 0x000fe2000f721270 */
[----:B------:R-:W4:Y:S01]  /*723f0*/  LDL.LU R16, [R1+0x174] ;  /* 0x0001740001107983 */ /* 0x000f220000300800 */
[----:B------:R-:W-:-:S03]  /*72400*/  ULDC UR7, c[0x0][0x22c] ;  /* 0x00008b0000077ab9 */ /* 0x000fc60000000800 */
[----:B------:R-:W4:Y:S01]  /*72410*/  LDL.LU R13, [R1+0x170] ;  /* 0x00017000010d7983 */ /* 0x000f220000300800 */
        /* <DEDUP_REMOVED lines=10> */
[----:B--2---:R-:W-:Y:S01]  /*724c0*/  ISETP.LT.AND P0, PT, R10, UR61, !P6 ;  /* 0x0000003d0a007c0c */ /* 0x004fe2000f701270 */
[----:B------:R-:W-:Y:S01]  /*724d0*/  ULDC UR61, c[0x0][0x22c] ;  /* 0x00008b00003d7ab9 */ /* 0x000fe20000000800 */
[----:B------:R-:W-:-:S11]  /*724e0*/  LOP3.LUT R6, R6, 0xffffffef, RZ, 0xc0, !PT ;  /* 0xffffffef06067812 */ /* 0x000fd600078ec0ff */
[----:B------:R-:W-:Y:S02]  /*724f0*/  @P0 LOP3.LUT R6, R6, 0x10, RZ, 0xfc, !PT ;  /* 0x0000001006060812 */ /* 0x000fe400078efcff */
[----:B------:R-:W-:Y:S01]  /*72500*/  ISETP.LT.AND P0, PT, R244, UR4, !P6 ;  /* 0x00000004f4007c0c */ /* 0x000fe2000f701270 */
[----:B------:R-:W-:Y:S01]  /*72510*/  ULDC UR4, c[0x0][0x22c] ;  /* 0x00008b0000047ab9 */ /* 0x000fe20000000800 */
[----:B------:R-:W2:Y:S04]  /*72520*/  LDL.LU R244, [R1+0x1dbc] ;  /* 0x001dbc0001f47983 */ /* 0x000ea80000300800 */
[----:B------:R-:W2:Y:S04]  /*72530*/  LDL.LU R0, [R1+0x168] ;  /* 0x0001680001007983 */ /* 0x000ea80000300800 */
[----:B------:R-:W2:Y:S01]  /*72540*/  LDL.LU R10, [R1+0x164] ;  /* 0x00016400010a7983 */ /* 0x000ea20000300800 */
[----:B---3--:R-:W-:Y:S01]  /*72550*/  ISETP.LT.AND P2, PT, R9, UR6, !P6 ;  /* 0x0000000609007c0c */ /* 0x008fe2000f741270 */
[----:B------:R-:W-:-:S02]  /*72560*/  ULDC UR6, c[0x0][0x22c] ;  /* 0x00008b0000067ab9 */ /* 0x000fc40000000800 */
[----:B------:R-:W3:Y:S01]  /*72570*/  LDL.LU R9, [R1+0x160] ;  /* 0x0001600001097983 */ /* 0x000ee20000300800 */
[----:B------:R-:W-:-:S09]  /*72580*/  LOP3.LUT R6, R6, 0xfffffff7, RZ, 0xc0, !PT ;  /* 0xfffffff706067812 */ /* 0x000fd200078ec0ff */
[----:B------:R-:W-:-:S04]  /*72590*/  @P2 LOP3.LUT R6, R6, 0x8, RZ, 0xfc, !PT ;  /* 0x0000000806062812 */ /* 0x000fc800078efcff */
[----:B------:R-:W-:Y:S02]  /*725a0*/  LOP3.LUT R6, R6, 0xfffffffb, RZ, 0xc0, !PT ;  /* 0xfffffffb06067812 */ /* 0x000fe400078ec0ff */
[----:B----4-:R-:W-:Y:S01]  /*725b0*/  ISETP.LT.AND P1, PT, R17, UR7, !P6 ;  /* 0x0000000711007c0c */ /* 0x010fe2000f721270 */
[----:B------:R-:W-:Y:S01]  /*725c0*/  ULDC UR7, c[0x0][0x22c] ;  /* 0x00008b0000077ab9 */ /* 0x000fe20000000800 */
[----:B------:R-:W4:Y:S11]  /*725d0*/  LDL.LU R17, [R1+0x15c] ;  /* 0x00015c0001117983 */ /* 0x000f360000300800 */
        /* <DEDUP_REMOVED lines=9> */
[----:B------:R-:W4:Y:S01]  /*72670*/  LDL.LU R16, [R1+0x154] ;  /* 0x0001540001107983 */ /* 0x000f220000300800 */
[----:B------:R-:W-:Y:S01]  /*72680*/  ISETP.LT.AND P1, PT, R13, UR7, !P6 ;  /* 0x000000070d007c0c */ /* 0x000fe2000f721270 */
[----:B------:R-:W-:-:S02]  /*72690*/  ULDC UR7, c[0x0][0x22c] ;  /* 0x00008b0000077ab9 */ /* 0x000fc40000000800 */
[----:B------:R-:W4:Y:S02]  /*726a0*/  LDL.LU R13, [R1+0x150] ;  /* 0x00015000010d7983 */ /* 0x000f240000300800 */
[----:B------:R-:W-:Y:S02]  /*726b0*/  @P0 LOP3.LUT R6, R6, 0x1, RZ, 0xfc, !PT ;  /* 0x0000000106060812 */ /* 0x000fe400078efcff */
[----:B------:R-:W-:Y:S01]  /*726c0*/  ISETP.LT.AND P0, PT, R251, UR4, !P6 ;  /* 0x00000004fb007c0c */ /* 0x000fe2000f701270 */
[----:B------:R-:W-:Y:S01]  /*726d0*/  ULDC UR4, c[0x0][0x22c] ;  /* 0x00008b0000047ab9 */ /* 0x000fe20000000800 */
[----:B------:R-:W4:Y:S01]  /*726e0*/  LDL.LU R251, [R1+0x14c] ;  /* 0x00014c0001fb7983 */ /* 0x000f220000300800 */
[----:B--2---:R-:W-:-:S04]  /*726f0*/  LOP3.LUT R244, R244, 0x7fffffff, RZ, 0xc0, !PT ;  /* 0x7ffffffff4f47812 */ /* 0x004fc800078ec0ff */
[----:B------:R-:W-:-:S04]  /*72700*/  @P2 LOP3.LUT R244, R244, 0x80000000, RZ, 0xfc, !PT ;  /* 0x80000000f4f42812 */ /* 0x000fc800078efcff */
[----:B------:R-:W-:-:S04]  /*72710*/  LOP3.LUT R244, R244, 0xbfffffff, RZ, 0xc0, !PT ;  /* 0xbffffffff4f47812 */ /* 0x000fc800078ec0ff */
[----:B------:R-:W-:-:S04]  /*72720*/  @P1 LOP3.LUT R244, R244, 0x40000000, RZ, 0xfc, !PT ;  /* 0x40000000f4f41812 */ /* 0x000fc800078efcff */
[----:B------:R-:W-:Y:S02]  /*72730*/  LOP3.LUT R244, R244, 0xdfffffff, RZ, 0xc0, !PT ;  /* 0xdffffffff4f47812 */ /* 0x000fe400078ec0ff */
[----:B------:R-:W-:Y:S01]  /*72740*/  ISETP.LT.AND P2, PT, R10, UR6, !P6 ;  /* 0x000000060a007c0c */ /* 0x000fe2000f741270 */
[----:B------:R-:W-:Y:S01]  /*72750*/  ULDC UR6, c[0x0][0x22c] ;  /* 0x00008b0000067ab9 */ /* 0x000fe20000000800 */
[----:B------:R-:W-:Y:S02]  /*72760*/  @P0 LOP3.LUT R244, R244, 0x20000000, RZ, 0xfc, !PT ;  /* 0x20000000f4f40812 */ /* 0x000fe400078efcff */
[----:B------:R-:W-:Y:S01]  /*72770*/  ISETP.LT.AND P0, PT, R0, UR61, !P6 ;  /* 0x0000003d00007c0c */ /* 0x000fe2000f701270 */
[----:B------:R-:W-:Y:S01]  /*72780*/  ULDC UR61, c[0x0][0x22c] ;  /* 0x00008b00003d7ab9 */ /* 0x000fe20000000800 */
[----:B------:R-:W2:Y:S04]  /*72790*/  LDL.LU R0, [R1+0x148] ;  /* 0x0001480001007983 */ /* 0x000ea80000300800 */
[----:B------:R-:W2:Y:S01]  /*727a0*/  LDL.LU R10, [R1+0x144] ;  /* 0x00014400010a7983 */ /* 0x000ea20000300800 */
[----:B---3--:R-:W-:Y:S01]  /*727b0*/  ISETP.LT.AND P1, PT, R9, UR7, !P6 ;  /* 0x0000000709007c0c */ /* 0x008fe2000f721270 */
[----:B------:R-:W-:Y:S01]  /*727c0*/  ULDC UR7, c[0x0][0x22c] ;  /* 0x00008b0000077ab9 */ /* 0x000fe20000000800 */
[----:B------:R-:W-:Y:S01]  /*727d0*/  LOP3.LUT R244, R244, 0xefffffff, RZ, 0xc0, !PT ;  /* 0xeffffffff4f47812 */ /* 0x000fe200078ec0ff */
[----:B------:R-:W3:Y:S03]  /*727e0*/  LDL.LU R9, [R1+0x140] ;  /* 0x0001400001097983 */ /* 0x000ee60000300800 */
[----:B------:R-:W-:-:S04]  /*727f0*/  @P0 LOP3.LUT R244, R244, 0x10000000, RZ, 0xfc, !PT ;  /* 0x10000000f4f40812 */ /* 0x000fc800078efcff */
[----:B------:R-:W-:-:S04]  /*72800*/  LOP3.LUT R244, R244, 0xf7ffffff, RZ, 0xc0, !PT ;  /* 0xf7fffffff4f47812 */ /* 0x000fc800078ec0ff */
[----:B------:R-:W-:-:S04]  /*72810*/  @P2 LOP3.LUT R244, R244, 0x8000000, RZ, 0xfc, !PT ;  /* 0x08000000f4f42812 */ /* 0x000fc800078efcff */
[----:B------:R-:W-:-:S04]  /*72820*/  LOP3.LUT R244, R244, 0xfbffffff, RZ, 0xc0, !PT ;  /* 0xfbfffffff4f47812 */ /* 0x000fc800078ec0ff */
[----:B------:R-:W-:-:S04]  /*72830*/  @P1 LOP3.LUT R244, R244, 0x4000000, RZ, 0xfc, !PT ;  /* 0x04000000f4f41812 */ /* 0x000fc800078efcff */
[----:B------:R-:W-:Y:S02]  /*72840*/  LOP3.LUT R244, R244, 0xfdffffff, RZ, 0xc0, !PT ;  /* 0xfdfffffff4f47812 */ /* 0x000fe400078ec0ff */
[----:B----4-:R-:W-:Y:S01]  /*72850*/  ISETP.LT.AND P0, PT, R17, UR4, !P6 ;  /* 0x0000000411007c0c */ /* 0x010fe2000f701270 */
[----:B------:R-:W-:Y:S01]  /*72860*/  ULDC UR4, c[0x0][0x22c] ;  /* 0x00008b0000047ab9 */ /* 0x000fe20000000800 */
[----:B------:R-:W4:Y:S11]  /*72870*/  LDL.LU R17, [R1+0x13c] ;  /* 0x00013c0001117983 */ /* 0x000f360000300800 */
[----:B------:R-:W-:-:S02]  /*72880*/  @P0 LOP3.LUT R244, R244, 0x2000000, RZ, 0xfc, !PT ;  /* 0x02000000f4f40812 */ /* 0x000fc400078efcff */
        /* <DEDUP_REMOVED lines=8> */
[----:B------:R-:W-:Y:S02]  /*72910*/  ULDC UR7, c[0x0][0x22c] ;  /* 0x00008b0000077ab9 */ /* 0x000fe40000000800 */
[----:B------:R-:W4:Y:S02]  /*72920*/  LDL.LU R13, [R1+0x130] ;  /* 0x00013000010d7983 */ /* 0x000f240000300800 */
[----:B------:R-:W-:-:S02]  /*72930*/  @P0 LOP3.LUT R244, R244, 0x1000000, RZ, 0xfc, !PT ;  /* 0x01000000f4f40812 */ /* 0x000fc400078efcff */
        /* <DEDUP_REMOVED lines=11> */
[----:B------:R-:W2:Y:S01]  /*729f0*/  LDL.LU R0, [R1+0x128] ;  /* 0x0001280001007983 */ /* 0x000ea20000300800 */
[----:B------:R-:W-:Y:S01]  /*72a00*/  ISETP.LT.AND P2, PT, R10, UR6, !P6 ;  /* 0x000000060a007c0c */ /* 0x000fe2000f741270 */
[----:B------:R-:W-:Y:S02]  /*72a10*/  ULDC UR6, c[0x0][0x22c] ;  /* 0x00008b0000067ab9 */ /* 0x000fe40000000800 */
[----:B------:R-:W2:Y:S01]  /*72a20*/  LDL.LU R10, [R1+0x124] ;  /* 0x00012400010a7983 */ /* 0x000ea20000300800 */
[----:B------:R-:W-:Y:S02]  /*72a30*/  LOP3.LUT R244, R244, 0xffefffff, RZ, 0xc0, !PT ;  /* 0xffeffffff4f47812 */ /* 0x000fe400078ec0ff */
[----:B---3--:R-:W-:Y:S01]  /*72a40*/  ISETP.LT.AND P1, PT, R9, UR7, !P6 ;  /* 0x0000000709007c0c */ /* 0x008fe2000f721270 */
[----:B------:R-:W-:Y:S01]  /*72a50*/  ULDC UR7, c[0x0][0x22c] ;  /* 0x00008b0000077ab9 */ /* 0x000fe20000000800 */
[----:B------:R-:W3:Y:S02]  /*72a60*/  LDL.LU R9, [R1+0x120] ;  /* 0x0001200001097983 */ /* 0x000ee40000300800 */
        /* <DEDUP_REMOVED lines=25> */
[----:B------:R-:W-:Y:S02]  /*72c00*/  @P2 LOP3.LUT R244, R244, 0x8000, RZ, 0xfc, !PT ;  /* 0x00008000f4f42812 */ /* 0x000fe400078efcff */
[----:B--2---:R-:W-:Y:S01]  /*72c10*/  ISETP.LT.AND P2, PT, R10, UR6, !P6 ;  /* 0x000000060a007c0c */ /* 0x004fe2000f741270 */
[----:B------:R-:W-:Y:S01]  /*72c20*/  ULDC UR6, c[0x0][0x22c] ;  /* 0x00008b0000067ab9 */ /* 0x000fe20000000800 */
[----:B------:R-:W2:Y:S01]  /*72c30*/  LDL.LU R10, [R1+0x108] ;  /* 0x00010800010a7983 */ /* 0x000ea20000300800 */
[----:B------:R-:W-:-:S04]  /*72c40*/  LOP3.LUT R244, R244, 0xffffbfff, RZ, 0xc0, !PT ;  /* 0xffffbffff4f47812 */ /* 0x000fc800078ec0ff */
[----:B------:R-:W-:-:S04]  /*72c50*/  @P1 LOP3.LUT R244, R244, 0x4000, RZ, 0xfc, !PT ;  /* 0x00004000f4f41812 */ /* 0x000fc800078efcff */
[----:B------:R-:W-:-:S04]  /*72c60*/  LOP3.LUT R244, R244, 0xffffdfff, RZ, 0xc0, !PT ;  /* 0xffffdffff4f47812 */ /* 0x000fc800078ec0ff */
[----:B------:R-:W-:Y:S02]  /*72c70*/  @P0 LOP3.LUT R244, R244, 0x2000, RZ, 0xfc, !PT ;  /* 0x00002000f4f40812 */ /* 0x000fe400078efcff */
[----:B------:R-:W-:Y:S01]  /*72c80*/  ISETP.LT.AND P0, PT, R0, UR61, !P6 ;  /* 0x0000003d00007c0c */ /* 0x000fe2000f701270 */
[----:B------:R-:W-:Y:S01]  /*72c90*/  ULDC UR61, c[0x0][0x22c] ;  /* 0x00008b00003d7ab9 */ /* 0x000fe20000000800 */
[----:B---3--:R-:W-:Y:S01]  /*72ca0*/  ISETP.LT.AND P1, PT, R9, UR7, !P6 ;  /* 0x0000000709007c0c */ /* 0x008fe2000f721270 */
[----:B------:R-:W-:Y:S01]  /*72cb0*/  ULDC UR7, c[0x0][0x22c] ;  /* 0x00008b0000077ab9 */ /* 0x000fe20000000800 */
[----:B------:R-:W-:Y:S01]  /*72cc0*/  LOP3.LUT R244, R244, 0xffffefff, RZ, 0xc0, !PT ;  /* 0xffffeffff4f47812 */ /* 0x000fe200078ec0ff */
[----:B------:R-:W3:Y:S08]  /*72cd0*/  LDL.LU R9, [R1+0x104] ;  /* 0x0001040001097983 */ /* 0x000ef00000300800 */
        /* <DEDUP_REMOVED lines=29> */
[----:B------:R-:W-:-:S04]  /*72eb0*/  @P0 LOP3.LUT R244, R244, 0x20, RZ, 0xfc, !PT ;  /* 0x00000020f4f40812 */ /* 0x000fc800078efcff */
[----:B------:R-:W-:Y:S02]  /*72ec0*/  LOP3.LUT R244, R244, 0xffffffef, RZ, 0xc0, !PT ;  /* 0xffffffeff4f47812 */ /* 0x000fe400078ec0ff */
[----:B--2---:R-:W-:Y:S01]  /*72ed0*/  ISETP.LT.AND P0, PT, R10, UR61, !P6 ;  /* 0x0000003d0a007c0c */ /* 0x004fe2000f701270 */
[----:B------:R-:W-:-:S12]  /*72ee0*/  ULDC UR61, c[0x0][0x22c] ;  /* 0x00008b00003d7ab9 */ /* 0x000fd80000000800 */
        /* <DEDUP_REMOVED lines=80> */
[----:B------:R-:W-:Y:S01]  /*733f0*/  ULDC UR61, c[0x0][0x22c] ;  /* 0x00008b00003d7ab9 */ /* 0x000fe20000000800 */
[----:B------:R-:W2:Y:S01]  /*73400*/  LDL.LU R0, [R1+0xa8] ;  /* 0x0000a80001007983 */ /* 0x000ea20000300800 */
[----:B------:R-:W-:Y:S01]  /*73410*/  ISETP.LT.AND P2, PT, R10, UR6, !P6 ;  /* 0x000000060a007c0c */ /* 0x000fe2000f741270 */
[----:B------:R-:W-:Y:S02]  /*73420*/  ULDC UR6, c[0x0][0x22c] ;  /* 0x00008b0000067ab9 */ /* 0x000fe40000000800 */
[----:B------:R-:W2:Y:S01]  /*73430*/  LDL.LU R10, [R1+0xa4] ;  /* 0x0000a400010a7983 */ /* 0x000ea20000300800 */
[----:B---3--:R-:W-:Y:S01]  /*73440*/  ISETP.LT.AND P1, PT, R9, UR7, !P6 ;  /* 0x0000000709007c0c */ /* 0x008fe2000f721270 */
[----:B------:R-:W-:-:S02]  /*73450*/  ULDC UR7, c[0x0][0x22c] ;  /* 0x00008b0000077ab9 */ /* 0x000fc40000000800 */
        /* <DEDUP_REMOVED lines=36> */
[----:B------:R-:W-:Y:S01]  /*736a0*/  ULDC UR61, c[0x0][0x22c] ;  /* 0x00008b00003d7ab9 */ /* 0x000fe20000000800 */
[----:B---3--:R-:W-:Y:S01]  /*736b0*/  ISETP.LT.AND P1, PT, R9, UR7, !P6 ;  /* 0x0000000709007c0c */ /* 0x008fe2000f721270 */
[----:B------:R-:W-:Y:S01]  /*736c0*/  ULDC UR7, c[0x0][0x22c] ;  /* 0x00008b0000077ab9 */ /* 0x000fe20000000800 */
[----:B------:R-:W3:Y:S09]  /*736d0*/  LDL.LU R9, [R1+0x84] ;  /* 0x0000840001097983 */ /* 0x000ef20000300800 */
        /* <DEDUP_REMOVED lines=8> */
[----:B------:R-:W4:Y:S04]  /*73760*/  LDL.LU R17, [R1+0x80] ;  /* 0x0000800001117983 */ /* 0x000f280000300800 */
[----:B------:R-:W4:Y:S07]  /*73770*/  LDL.LU R0, [R1+0x78] ;  /* 0x0000780001007983 */ /* 0x000f2e0000300800 */
[----:B------:R-:W-:-:S02]  /*73780*/  @P0 LOP3.LUT R245, R245, 0x200, RZ, 0xfc, !PT ;  /* 0x00000200f5f50812 */ /* 0x000fc400078efcff */
[----:B------:R-:W-:Y:S01]  /*73790*/  ISETP.LT.AND P0, PT, R11, UR61, !P6 ;  /* 0x0000003d0b007c0c */ /* 0x000fe2000f701270 */
[----:B------:R-:W-:Y:S01]  /*737a0*/  ULDC UR61, c[0x0][0x22c] ;  /* 0x00008b00003d7ab9 */ /* 0x000fe20000000800 */
[----:B------:R-:W-:Y:S02]  /*737b0*/  LOP3.LUT R245, R245, 0xfffffeff, RZ, 0xc0, !PT ;  /* 0xfffffefff5f57812 */ /* 0x000fe400078ec0ff */
[----:B------:R-:W-:Y:S01]  /*737c0*/  ISETP.LT.AND P2, PT, R16, UR6, !P6 ;  /* 0x0000000610007c0c */ /* 0x000fe2000f741270 */
[----:B------:R-:W-:Y:S01]  /*737d0*/  ULDC UR6, c[0x0][0x22c] ;  /* 0x00008b0000067ab9 */ /* 0x000fe20000000800 */
[----:B------:R-:W4:Y:S01]  /*737e0*/  LDL.LU R16, [R1+0x74] ;  /* 0x0000740001107983 */ /* 0x000f220000300800 */
[----:B------:R-:W-:Y:S01]  /*737f0*/  ISETP.LT.AND P1, PT, R13, UR7, !P6 ;  /* 0x000000070d007c0c */ /* 0x000fe2000f721270 */
[----:B------:R-:W-:Y:S02]  /*73800*/  ULDC UR7, c[0x0][0x22c] ;  /* 0x00008b0000077ab9 */ /* 0x000fe40000000800 */
[----:B------:R-:W4:Y:S03]  /*73810*/  LDL.LU R13, [R1+0x70] ;  /* 0x00007000010d7983 */ /* 0x000f260000300800 */
        /* <DEDUP_REMOVED lines=17> */
[----:B------:R-:W2:Y:S01]  /*73930*/  LDL.LU R11, [R1+0x68] ;  /* 0x00006800010b7983 */ /* 0x000ea20000300800 */
[----:B---3--:R-:W-:Y:S01]  /*73940*/  ISETP.LT.AND P2, PT, R9, UR6, !P6 ;  /* 0x0000000609007c0c */ /* 0x008fe2000f741270 */
[----:B------:R-:W-:-:S02]  /*73950*/  ULDC UR6, c[0x0][0x22c] ;  /* 0x00008b0000067ab9 */ /* 0x000fc40000000800 */
[----:B------:R-:W3:Y:S01]  /*73960*/  LDL.LU R10, [R1+0x64] ;  /* 0x00006400010a7983 */ /* 0x000ee20000300800 */
[----:B------:R-:W-:-:S03]  /*73970*/  LOP3.LUT R245, R245, 0xfffffff7, RZ, 0xc0, !PT ;  /* 0xfffffff7f5f57812 */ /* 0x000fc600078ec0ff */
[----:B------:R-:W3:Y:S06]  /*73980*/  LDL.LU R9, [R1+0x60] ;  /* 0x0000600001097983 */ /* 0x000eec0000300800 */
        /* <DEDUP_REMOVED lines=16> */
[----:B------:R-:W-:-:S04]  /*73a90*/  ULDC UR7, c[0x0][0x22c] ;  /* 0x00008b0000077ab9 */ /* 0x000fc80000000800 */
[----:B------:R-:W-:Y:S01]  /*73aa0*/  @P0 LOP3.LUT R245, R245, 0x1, RZ, 0xfc, !PT ;  /* 0x00000001f5f50812 */ /* 0x000fe200078efcff */
[----:B------:R-:W4:Y:S01]  /*73ab0*/  LDL.LU R13, [R1+0x50] ;  /* 0x00005000010d7983 */ /* 0x000f220000300800 */
[----:B------:R-:W-:Y:S01]  /*73ac0*/  ISETP.LT.AND P0, PT, R251, UR4, !P6 ;  /* 0x00000004fb007c0c */ /* 0x000fe2000f701270 */
[----:B------:R-:W-:Y:S02]  /*73ad0*/  ULDC UR4, c[0x0][0x22c] ;  /* 0x00008b0000047ab9 */ /* 0x000fe40000000800 */
[----:B------:R-:W4:Y:S01]  /*73ae0*/  LDL.LU R251, [R1+0x4c] ;  /* 0x00004c0001fb7983 */ /* 0x000f220000300800 */
[----:B--2---:R-:W-:-:S04]  /*73af0*/  LOP3.LUT R246, R246, 0x7fffffff, RZ, 0xc0, !PT ;  /* 0x7ffffffff6f67812 */ /* 0x004fc800078ec0ff */
[----:B------:R-:W-:-:S04]  /*73b00*/  @P2 LOP3.LUT R246, R246, 0x80000000, RZ, 0xfc, !PT ;  /* 0x80000000f6f62812 */ /* 0x000fc800078efcff */
        /* <DEDUP_REMOVED lines=9> */
[----:B------:R-:W2:Y:S01]  /*73ba0*/  LDL.LU R10, [R1+0x48] ;  /* 0x00004800010a7983 */ /* 0x000ea20000300800 */
[----:B------:R-:W-:Y:S01]  /*73bb0*/  ISETP.LT.AND P1, PT, R9, UR7, !P6 ;  /* 0x0000000709007c0c */ /* 0x000fe2000f721270 */
[----:B------:R-:W-:Y:S02]  /*73bc0*/  ULDC UR7, c[0x0][0x22c] ;  /* 0x00008b0000077ab9 */ /* 0x000fe40000000800 */
[----:B------:R-:W3:Y:S04]  /*73bd0*/  LDL.LU R11, [R1+0x44] ;  /* 0x00004400010b7983 */ /* 0x000ee80000300800 */
[----:B------:R-:W-:Y:S01]  /*73be0*/  @P0 LOP3.LUT R246, R246, 0x10000000, RZ, 0xfc, !PT ;  /* 0x10000000f6f60812 */ /* 0x000fe200078efcff */
[----:B------:R-:W3:Y:S03]  /*73bf0*/  LDL.LU R9, [R1+0x40] ;  /* 0x0000400001097983 */ /* 0x000ee60000300800 */
        /* <DEDUP_REMOVED lines=16> */
[----:B------:R-:W-:-:S05]  /*73d00*/  ULDC UR7, c[0x0][0x22c] ;  /* 0x00008b0000077ab9 */ /* 0x000fca0000000800 */
[----:B------:R-:W-:Y:S01]  /*73d10*/  @P0 LOP3.LUT R246, R246, 0x1000000, RZ, 0xfc, !PT ;  /* 0x01000000f6f60812 */ /* 0x000fe200078efcff */
[----:B------:R-:W4:Y:S01]  /*73d20*/  LDL.LU R13, [R1+0x34] ;  /* 0x00003400010d7983 */ /* 0x000f220000300800 */
[----:B------:R-:W-:Y:S01]  /*73d30*/  ISETP.LT.AND P0, PT, R251, UR4, !P6 ;  /* 0x00000004fb007c0c */ /* 0x000fe2000f701270 */
[----:B------:R-:W-:Y:S02]  /*73d40*/  ULDC UR4, c[0x0][0x22c] ;  /* 0x00008b0000047ab9 */ /* 0x000fe40000000800 */
[----:B------:R-:W4:Y:S01]  /*73d50*/  LDL.LU R251, [R1+0x30] ;  /* 0x0000300001fb7983 */ /* 0x000f220000300800 */
[----:B------:R-:W-:-:S03]  /*73d60*/  LOP3.LUT R246, R246, 0xff7fffff, RZ, 0xc0, !PT ;  /* 0xff7ffffff6f67812 */ /* 0x000fc600078ec0ff */
[----:B------:R-:W4:Y:S01]  /*73d70*/  LDL.LU R0, [R1+0x2c] ;  /* 0x00002c0001007983 */ /* 0x000f220000300800 */
        /* <DEDUP_REMOVED lines=9> */
[----:B---3--:R-:W-:Y:S01]  /*73e10*/  ISETP.LT.AND P2, PT, R11, UR6, !P6 ;  /* 0x000000060b007c0c */ /* 0x008fe2000f741270 */
[----:B------:R-:W-:Y:S02]  /*73e20*/  ULDC UR6, c[0x0][0x22c] ;  /* 0x00008b0000067ab9 */ /* 0x000fe40000000800 */
[----:B------:R-:W3:Y:S01]  /*73e30*/  LDL.LU R11, [R1+0x28] ;  /* 0x00002800010b7983 */ /* 0x000ee20000300800 */
[----:B------:R-:W-:Y:S01]  /*73e40*/  ISETP.LT.AND P1, PT, R9, UR7, !P6 ;  /* 0x0000000709007c0c */ /* 0x000fe2000f721270 */
[----:B------:R-:W-:-:S02]  /*73e50*/  ULDC UR7, c[0x0][0x22c] ;  /* 0x00008b0000077ab9 */ /* 0x000fc40000000800 */
[----:B------:R-:W2:Y:S03]  /*73e60*/  LDL.LU R9, [R1+0x1dac] ;  /* 0x001dac0001097983 */ /* 0x000ea60000300800 */
        /* <DEDUP_REMOVED lines=12> */
[----:B------:R-:W2:Y:S01]  /*73f30*/  LDL.LU R16, [R1+0x1da4] ;  /* 0x001da40001107983 */ /* 0x000ea20000300800 */
[----:B------:R-:W-:Y:S01]  /*73f40*/  ISETP.LT.AND P2, PT, R13, UR6, !P6 ;  /* 0x000000060d007c0c */ /* 0x000fe2000f741270 */
[----:B------:R-:W-:Y:S02]  /*73f50*/  ULDC UR6, c[0x0][0x22c] ;  /* 0x00008b0000067ab9 */ /* 0x000fe40000000800 */
[----:B------:R-:W4:Y:S01]  /*73f60*/  LDL.LU R13, [R1+0x1da0] ;  /* 0x001da000010d7983 */ /* 0x000f220000300800 */
[----:B------:R-:W-:Y:S01]  /*73f70*/  ISETP.LT.AND P1, PT, R251, UR7, !P6 ;  /* 0x00000007fb007c0c */ /* 0x000fe2000f721270 */
[----:B------:R-:W-:Y:S02]  /*73f80*/  ULDC UR7, c[0x0][0x22c] ;  /* 0x00008b0000077ab9 */ /* 0x000fe40000000800 */
[----:B------:R-:W2:Y:S01]  /*73f90*/  LDL.LU R251, [R1+0x1d9c] ;  /* 0x001d9c0001fb7983 */ /* 0x000ea20000300800 */
[----:B------:R-:W-:-:S04]  /*73fa0*/  LOP3.LUT R246, R246, 0xfffeffff, RZ, 0xc0, !PT ;  /* 0xfffefffff6f67812 */ /* 0x000fc800078ec0ff */
[----:B------:R-:W-:-:S04]  /*73fb0*/  @P0 LOP3.LUT R246, R246, 0x10000, RZ, 0xfc, !PT ;  /* 0x00010000f6f60812 */ /* 0x000fc800078efcff */
[----:B------:R-:W-:-:S04]  /*73fc0*/  LOP3.LUT R246, R246, 0xffff7fff, RZ, 0xc0, !PT ;  /* 0xffff7ffff6f67812 */ /* 0x000fc800078ec0ff */
[----:B------:R-:W-:Y:S02]  /*73fd0*/  @P2 LOP3.LUT R246, R246, 0x8000, RZ, 0xfc, !PT ;  /* 0x00008000f6f62812 */ /* 0x000fe400078efcff */
[----:B------:R-:W-:Y:S01]  /*73fe0*/  ISETP.LT.AND P0, PT, R0, UR4, !P6 ;  /* 0x0000000400007c0c */ /* 0x000fe2000f701270 */
[----:B------:R-:W-:Y:S01]  /*73ff0*/  ULDC UR4, c[0x0][0x22c] ;  /* 0x00008b0000047ab9 */ /* 0x000fe20000000800 */
[----:B------:R-:W-:-:S04]  /*74000*/  LOP3.LUT R246, R246, 0xffffbfff, RZ, 0xc0, !PT ;  /* 0xffffbffff6f67812 */ /* 0x000fc800078ec0ff */
[----:B------:R-:W-:-:S04]  /*74010*/  @P1 LOP3.LUT R246, R246, 0x4000, RZ, 0xfc, !PT ;  /* 0x00004000f6f61812 */ /* 0x000fc800078efcff */
[----:B------:R-:W-:-:S04]  /*74020*/  LOP3.LUT R246, R246, 0xffffdfff, RZ, 0xc0, !PT ;  /* 0xffffdffff6f67812 */ /* 0x000fc800078ec0ff */
[----:B------:R-:W-:-:S04]  /*74030*/  @P0 LOP3.LUT R246, R246, 0x2000, RZ, 0xfc, !PT ;  /* 0x00002000f6f60812 */ /* 0x000fc800078efcff */
[----:B------:R-:W-:Y:S02]  /*74040*/  LOP3.LUT R246, R246, 0xffffefff, RZ, 0xc0, !PT ;  /* 0xffffeffff6f67812 */ /* 0x000fe400078ec0ff */
[----:B---3--:R-:W-:Y:S01]  /*74050*/  ISETP.LT.AND P0, PT, R11, UR61, !P6 ;  /* 0x0000003d0b007c0c */ /* 0x008fe2000f701270 */
[----:B------:R-:W-:-:S12]  /*74060*/  ULDC UR61, c[0x0][0x22c] ;  /* 0x00008b00003d7ab9 */ /* 0x000fd80000000800 */
[----:B------:R-:W-:-:S04]  /*74070*/  @P0 LOP3.LUT R246, R246, 0x1000, RZ, 0xfc, !PT ;  /* 0x00001000f6f60812 */ /* 0x000fc800078efcff */
[----:B------:R-:W-:Y:S02]  /*74080*/  LOP3.LUT R246, R246, 0xfffff7ff, RZ, 0xc0, !PT ;  /* 0xfffff7fff6f67812 */ /* 0x000fe400078ec0ff */
[----:B--2---:R-:W-:Y:S01]  /*74090*/  ISETP.LT.AND P2, PT, R251, UR6, !P6 ;  /* 0x00000006fb007c0c */ /* 0x004fe2000f741270 */
[----:B------:R-:W-:Y:S01]  /*740a0*/  ULDC UR6, c[0x0][0x22c] ;  /* 0x00008b0000067ab9 */ /* 0x000fe20000000800 */
[----:B----4-:R-:W-:Y:S01]  /*740b0*/  ISETP.LT.AND P1, PT, R13, UR7, !P6 ;  /* 0x000000070d007c0c */ /* 0x010fe2000f721270 */
[----:B------:R-:W2:Y:S01]  /*740c0*/  LDL.LU R251, [R1+0x1d98] ;  /* 0x001d980001fb7983 */ /* 0x000ea20000300800 */
[----:B------:R-:W-:Y:S01]  /*740d0*/  ISETP.LT.AND P0, PT, R16, UR4, !P6 ;  /* 0x0000000410007c0c */ /* 0x000fe2000f701270 */
[----:B------:R-:W-:Y:S01]  /*740e0*/  ULDC UR7, c[0x0][0x22c] ;  /* 0x00008b0000077ab9 */ /* 0x000fe20000000800 */
[----:B------:R-:W-:Y:S01]  /*740f0*/  ULDC UR4, c[0x0][0x22c] ;  /* 0x00008b0000047ab9 */ /* 0x000fe20000000800 */
[----:B------:R-:W3:Y:S04]  /*74100*/  LDL.LU R13, [R1+0x1d94] ;  /* 0x001d9400010d7983 */ /* 0x000ee80000300800 */
[----:B------:R-:W4:Y:S02]  /*74110*/  LDL.LU R16, [R1+0x1d90] ;  /* 0x001d900001107983 */ /* 0x000f240000300800 */
[----:B------:R-:W-:-:S04]  /*74120*/  @P2 LOP3.LUT R246, R246, 0x800, RZ, 0xfc, !PT ;  /* 0x00000800f6f62812 */ /* 0x000fc800078efcff */
[----:B------:R-:W-:-:S04]  /*74130*/  LOP3.LUT R246, R246, 0xfffffbff, RZ, 0xc0, !PT ;  /* 0xfffffbfff6f67812 */ /* 0x000fc800078ec0ff */
[----:B------:R-:W-:-:S04]  /*74140*/  @P1 LOP3.LUT R246, R246, 0x400, RZ, 0xfc, !PT ;  /* 0x00000400f6f61812 */ /* 0x000fc800078efcff */
[----:B------:R-:W-:-:S04]  /*74150*/  LOP3.LUT R246, R246, 0xfffffdff, RZ, 0xc0, !PT ;  /* 0xfffffdfff6f67812 */ /* 0x000fc800078ec0ff */
[----:B------:R-:W-:Y:S02]  /*74160*/  @P0 LOP3.LUT R246, R246, 0x200, RZ, 0xfc, !PT ;  /* 0x00000200f6f60812 */ /* 0x000fe400078efcff */
[----:B------:R-:W-:Y:S01]  /*74170*/  ISETP.LT.AND P0, PT, R17, UR61, !P6 ;  /* 0x0000003d11007c0c */ /* 0x000fe2000f701270 */
[----:B------:R-:W-:Y:S01]  /*74180*/  ULDC UR61, c[0x0][0x22c] ;  /* 0x00008b00003d7ab9 */ /* 0x000fe20000000800 */
[----:B------:R-:W-:Y:S01]  /*74190*/  LOP3.LUT R246, R246, 0xfffffeff, RZ, 0xc0, !PT ;  /* 0xfffffefff6f67812 */ /* 0x000fe200078ec0ff */
[----:B------:R-:W4:Y:S01]  /*741a0*/  LDL.LU R17, [R1+0x1d8c] ;  /* 0x001d8c0001117983 */ /* 0x000f220000300800 */
[----:B------:R-:W-:Y:S01]  /*741b0*/  ISETP.LT.AND P2, PT, R9, UR6, !P6 ;  /* 0x0000000609007c0c */ /* 0x000fe2000f741270 */
[----:B------:R-:W-:Y:S01]  /*741c0*/  ULDC UR6, c[0x0][0x22c] ;  /* 0x00008b0000067ab9 */ /* 0x000fe20000000800 */
[----:B------:R-:W-:Y:S01]  /*741d0*/  ISETP.LT.AND P1, PT, R10, UR7, !P6 ;  /* 0x000000070a007c0c */ /* 0x000fe2000f721270 */
[----:B------:R-:W4:Y:S01]  /*741e0*/  LDL.LU R9, [R1+0x1d88] ;  /* 0x001d880001097983 */ /* 0x000f220000300800 */
[----:B------:R-:W-:-:S03]  /*741f0*/  ULDC UR7, c[0x0][0x22c] ;  /* 0x00008b0000077ab9 */ /* 0x000fc60000000800 */
[----:B------:R-:W4:Y:S02]  /*74200*/  LDL.LU R10, [R1+0x1d84] ;  /* 0x001d8400010a7983 */ /* 0x000f240000300800 */
[----:B------:R-:W-:Y:S02]  /*74210*/  @P0 LOP3.LUT R246, R246, 0x100, RZ, 0xfc, !PT ;  /* 0x00000100f6f60812 */ /* 0x000fe400078efcff */
[----:B------:R-:W-:Y:S01]  /*74220*/  ISETP.LT.AND P0, PT, R247, UR4, !P6 ;  /* 0x00000004f7007c0c */ /* 0x000fe2000f701270 */
[----:B------:R-:W-:Y:S01]  /*74230*/  ULDC UR4, c[0x0][0x22c] ;  /* 0x00008b0000047ab9 */ /* 0x000fe20000000800 */
[----:B------:R-:W2:Y:S01]  /*74240*/  LDL.LU R247, [R1+0x1d80] ;  /* 0x001d800001f77983 */ /* 0x000ea20000300800 */
        /* <DEDUP_REMOVED lines=8> */
[----:B------:R-:W-:Y:S01]  /*742d0*/  ISETP.LT.AND P2, PT, R249, UR6, !P6 ;  /* 0x00000006f9007c0c */ /* 0x000fe2000f741270 */
[----:B------:R-:W-:Y:S01]  /*742e0*/  ULDC UR6, c[0x0][0x22c] ;  /* 0x00008b0000067ab9 */ /* 0x000fe20000000800 */
[----:B------:R-:W-:Y:S01]  /*742f0*/  LOP3.LUT R246, R246, 0xffffffef, RZ, 0xc0, !PT ;  /* 0xffffffeff6f67812 */ /* 0x000fe200078ec0ff */
[----:B------:R-:W3:Y:S01]  /*74300*/  LDL.LU R248, [R1+0x1d7c] ;  /* 0x001d7c0001f87983 */ /* 0x000ee20000300800 */
[----:B------:R-:W-:Y:S01]  /*74310*/  ISETP.LT.AND P1, PT, R250, UR7, !P6 ;  /* 0x00000007fa007c0c */ /* 0x000fe2000f721270 */
[----:B------:R-:W-:Y:S02]  /*74320*/  ULDC UR7, c[0x0][0x22c] ;  /* 0x00008b0000077ab9 */ /* 0x000fe40000000800 */
[----:B------:R-:W4:Y:S04]  /*74330*/  LDL.LU R249, [R1+0x1d78] ;  /* 0x001d780001f97983 */ /* 0x000f280000300800 */
[----:B------:R-:W-:Y:S01]  /*74340*/  @P0 LOP3.LUT R246, R246, 0x10, RZ, 0xfc, !PT ;  /* 0x00000010f6f60812 */ /* 0x000fe200078efcff */
[----:B------:R-:W4:Y:S03]  /*74350*/  LDL.LU R250, [R1+0x1d74] ;  /* 0x001d740001fa7983 */ /* 0x000f260000300800 */
[----:B------:R-:W-:Y:S01]  /*74360*/  LOP3.LUT R246, R246, 0xfffffff7, RZ, 0xc0, !PT ;  /* 0xfffffff7f6f67812 */ /* 0x000fe200078ec0ff */
[----:B------:R-:W4:Y:S03]  /*74370*/  LDL.LU R11, [R1+0x848] ;  /* 0x00084800010b7983 */ /* 0x000f260000300800 */
[----:B------:R-:W-:-:S02]  /*74380*/  @P2 LOP3.LUT R246, R246, 0x8, RZ, 0xfc, !PT ;  /* 0x00000008f6f62812 */ /* 0x000fc400078efcff */
[----:B------:R-:W-:Y:S01]  /*74390*/  ISETP.LT.AND P0, PT, R18, UR4, !P6 ;  /* 0x0000000412007c0c */ /* 0x000fe2000f701270 */
[----:B------:R-:W-:Y:S01]  /*743a0*/  ULDC UR4, c[0x0][0x22c] ;  /* 0x00008b0000047ab9 */ /* 0x000fe20000000800 */
        /* <DEDUP_REMOVED lines=8> */
[----:B------:R-:W-:Y:S01]  /*74430*/  ISETP.LT.AND P1, PT, R21, UR7, !P6 ;  /* 0x0000000715007c0c */ /* 0x000fe2000f721270 */
[----:B------:R-:W-:Y:S01]  /*74440*/  ULDC UR7, c[0x0][0x22c] ;  /* 0x00008b0000077ab9 */ /* 0x000fe20000000800 */
[----:B------:R-:W-:-:S09]  /*74450*/  LOP3.LUT R246, R246, 0xfffffffe, RZ, 0xc0, !PT ;  /* 0xfffffffef6f67812 */ /* 0x000fd200078ec0ff */
[----:B------:R-:W-:Y:S02]  /*74460*/  @P0 LOP3.LUT R246, R246, 0x1, RZ, 0xfc, !PT ;  /* 0x00000001f6f60812 */ /* 0x000fe400078efcff */
[----:B------:R-:W-:Y:S01]  /*74470*/  ISETP.LT.AND P0, PT, R22, UR4, !P6 ;  /* 0x0000000416007c0c */ /* 0x000fe2000f701270 */
[----:B------:R-:W-:Y:S01]  /*74480*/  ULDC UR4, c[0x0][0x22c] ;  /* 0x00008b0000047ab9 */ /* 0x000fe20000000800 */
        /* <DEDUP_REMOVED lines=10> */
[----:B------:R-:W-:Y:S02]  /*74530*/  LOP3.LUT R247, R247, 0xefffffff, RZ, 0xc0, !PT ;  /* 0xeffffffff7f77812 */ /* 0x000fe400078ec0ff */
[----:B------:R-:W-:Y:S01]  /*74540*/  ISETP.LT.AND P1, PT, R25, UR7, !P6 ;  /* 0x0000000719007c0c */ /* 0x000fe2000f721270 */
[----:B------:R-:W-:-:S06]  /*74550*/  ULDC UR7, c[0x0][0x22c] ;  /* 0x00008b0000077ab9 */ /* 0x000fcc0000000800 */
        /* <DEDUP_REMOVED lines=111> */
[----:B---3--:R-:W-:-:S02]  /*74c50*/  LOP3.LUT R248, R248, 0x7fffffff, RZ, 0xc0, !PT ;  /* 0x7ffffffff8f87812 */ /* 0x008fc400078ec0ff */
[----:B------:R-:W-:-:S03]  /*74c60*/  LOP3.LUT R247, R247, 0xfffffffe, RZ, 0xc0, !PT ;  /* 0xfffffffef7f77812 */ /* 0x000fc600078ec0ff */
[----:B------:R-:W-:-:S04]  /*74c70*/  @P2 LOP3.LUT R248, R248, 0x80000000, RZ, 0xfc, !PT ;  /* 0x80000000f8f82812 */ /* 0x000fc800078efcff */
        /* <DEDUP_REMOVED lines=125> */
[----:B----4-:R-:W-:-:S02]  /*75450*/  LOP3.LUT R249, R249, 0x7fffffff, RZ, 0xc0, !PT ;  /* 0x7ffffffff9f97812 */ /* 0x010fc400078ec0ff */
        /* <DEDUP_REMOVED lines=127> */
[----:B------:R-:W-:-:S02]  /*75c50*/  LOP3.LUT R250, R250, 0x7fffffff, RZ, 0xc0, !PT ;  /* 0x7ffffffffafa7812 */ /* 0x000fc400078ec0ff */
        /* <DEDUP_REMOVED lines=38> */
[----:B------:R-:W-:Y:S02]  /*75ec0*/  @P1 LOP3.LUT R250, R250, 0x400000, RZ, 0xfc, !PT ;  /* 0x00400000fafa1812 */ /* 0x000fe400078efcff */
[----:B------:R-:W-:Y:S02]  /*75ed0*/  ISETP.LT.AND P1, PT, R127, UR61, !P6 ;  /* 0x0000003d7f007c0c */ /* 0x000fe4000f721270 */
[----:B------:R-:W-:-:S04]  /*75ee0*/  LOP3.LUT R250, R250, 0xffdfffff, RZ, 0xc0, !PT ;  /* 0xffdffffffafa7812 */ /* 0x000fc800078ec0ff */
[----:B------:R-:W-:Y:S02]  /*75ef0*/  @P0 LOP3.LUT R250, R250, 0x200000, RZ, 0xfc, !PT ;  /* 0x00200000fafa0812 */ /* 0x000fe400078efcff */
[----:B------:R-:W-:Y:S02]  /*75f00*/  ISETP.LT.AND P0, PT, R128, UR6, !P6 ;  /* 0x0000000680007c0c */ /* 0x000fe4000f701270 */
[----:B------:R-:W-:-:S04]  /*75f10*/  LOP3.LUT R250, R250, 0xffefffff, RZ, 0xc0, !PT ;  /* 0xffeffffffafa7812 */ /* 0x000fc800078ec0ff */
[----:B------:R-:W-:-:S04]  /*75f20*/  @P1 LOP3.LUT R250, R250, 0x100000, RZ, 0xfc, !PT ;  /* 0x00100000fafa1812 */ /* 0x000fc800078efcff */
[----:B------:R-:W-:Y:S02]  /*75f30*/  LOP3.LUT R250, R250, 0xfff7ffff, RZ, 0xc0, !PT ;  /* 0xfff7fffffafa7812 */ /* 0x000fe400078ec0ff */
[----:B------:R-:W-:Y:S02]  /*75f40*/  R2UR UR61, R14 ;  /* 0x000000000e3d72ca */ /* 0x000fe400000e0000 */
[----:B------:R-:W2:Y:S01]  /*75f50*/  LDL.LU R14, [R1+0x1d70] ;  /* 0x001d7000010e7983 */ /* 0x000ea20000300800 */
[----:B------:R-:W-:Y:S02]  /*75f60*/  R2UR UR6, R15 ;  /* 0x000000000f0672ca */ /* 0x000fe400000e0000 */
[----:B------:R-:W-:Y:S01]  /*75f70*/  ISETP.LT.AND P1, PT, R129, UR7, !P6 ;  /* 0x0000000781007c0c */ /* 0x000fe2000f721270 */
[----:B------:R-:W2:Y:S01]  /*75f80*/  LDL.LU R15, [R1+0x1d6c] ;  /* 0x001d6c00010f7983 */ /* 0x000ea20000300800 */
[----:B------:R-:W-:Y:S02]  /*75f90*/  @P0 LOP3.LUT R250, R250, 0x80000, RZ, 0xfc, !PT ;  /* 0x00080000fafa0812 */ /* 0x000fe400078efcff */
[----:B------:R-:W-:-:S02]  /*75fa0*/  R2UR UR7, R12 ;  /* 0x000000000c0772ca */ /* 0x000fc400000e0000 */
[----:B------:R-:W-:Y:S01]  /*75fb0*/  ISETP.LT.AND P0, PT, R130, UR4, !P6 ;  /* 0x0000000482007c0c */ /* 0x000fe2000f701270 */
[----:B------:R-:W3:Y:S01]  /*75fc0*/  LDL.LU R12, [R1+0x1d68] ;  /* 0x001d6800010c7983 */ /* 0x000ee20000300800 */
[----:B------:R-:W-:-:S03]  /*75fd0*/  R2UR UR4, R252 ;  /* 0x00000000fc0472ca */ /* 0x000fc600000e0000 */
[----:B------:R-:W4:Y:S01]  /*75fe0*/  LDL.LU R252, [R1+0x1d64] ;  /* 0x001d640001fc7983 */ /* 0x000f220000300800 */
[----:B------:R-:W-:-:S04]  /*75ff0*/  LOP3.LUT R250, R250, 0xfffbffff, RZ, 0xc0, !PT ;  /* 0xfffbfffffafa7812 */ /* 0x000fc800078ec0ff */
[----:B------:R-:W-:-:S05]  /*76000*/  @P1 LOP3.LUT R250, R250, 0x40000, RZ, 0xfc, !PT ;  /* 0x00040000fafa1812 */ /* 0x000fca00078efcff */
[----:B------:R-:W-:Y:S02]  /*76010*/  ISETP.LT.AND P1, PT, R131, UR4, !P6 ;  /* 0x0000000483007c0c */ /* 0x000fe4000f721270 */
[----:B------:R-:W-:Y:S02]  /*76020*/  R2UR UR4, R251 ;  /* 0x00000000fb0472ca */ /* 0x000fe400000e0000 */
[----:B------:R-:W2:Y:S01]  /*76030*/  LDL.LU R251, [R1+0x1d60] ;  /* 0x001d600001fb7983 */ /* 0x000ea20000300800 */
[----:B------:R-:W-:-:S04]  /*76040*/  LOP3.LUT R250, R250, 0xfffdffff, RZ, 0xc0, !PT ;  /* 0xfffdfffffafa7812 */ /* 0x000fc800078ec0ff */
[----:B------:R-:W-:Y:S02]  /*76050*/  @P0 LOP3.LUT R250, R250, 0x20000, RZ, 0xfc, !PT ;  /* 0x00020000fafa0812 */ /* 0x000fe400078efcff */
[----:B------:R-:W-:Y:S02]  /*76060*/  ISETP.LT.AND P0, PT, R132, UR7, !P6 ;  /* 0x0000000784007c0c */ /* 0x000fe4000f701270 */
[----:B------:R-:W-:-:S04]  /*76070*/  LOP3.LUT R250, R250, 0xfffeffff, RZ, 0xc0, !PT ;  /* 0xfffefffffafa7812 */ /* 0x000fc800078ec0ff */
[----:B------:R-:W-:Y:S02]  /*76080*/  @P1 LOP3.LUT R250, R250, 0x10000, RZ, 0xfc, !PT ;  /* 0x00010000fafa1812 */ /* 0x000fe400078efcff */
[----:B------:R-:W-:Y:S02]  /*76090*/  ISETP.LT.AND P1, PT, R133, UR6, !P6 ;  /* 0x0000000685007c0c */ /* 0x000fe4000f721270 */
[----:B------:R-:W-:-:S04]  /*760a0*/  LOP3.LUT R250, R250, 0xffff7fff, RZ, 0xc0, !PT ;  /* 0xffff7ffffafa7812 */ /* 0x000fc800078ec0ff */
[----:B------:R-:W-:Y:S02]  /*760b0*/  @P0 LOP3.LUT R250, R250, 0x8000, RZ, 0xfc, !PT ;  /* 0x00008000fafa0812 */ /* 0x000fe400078efcff */
[----:B------:R-:W-:Y:S01]  /*760c0*/  ISETP.LT.AND P0, PT, R134, UR61, !P6 ;  /* 0x0000003d86007c0c */ /* 0x000fe2000f701270 */
[----:B------:R-:W-:Y:S01]  /*760d0*/  ULDC UR61, c[0x0][0x22c] ;  /* 0x00008b00003d7ab9 */ /* 0x000fe20000000800 */
        /* <DEDUP_REMOVED lines=60> */
[----:B----4-:R-:W-:Y:S02]  /*764a0*/  R2UR UR6, R252 ;  /* 0x00000000fc0672ca */ /* 0x010fe400000e0000 */
[----:B------:R-:W4:Y:S04]  /*764b0*/  LDL.LU R252, [R1+0x1d5c] ;  /* 0x001d5c0001fc7983 */ /* 0x000f280000300800 */
[----:B------:R-:W3:Y:S04]  /*764c0*/  LDL.LU R32, [R1+0x82c] ;  /* 0x00082c0001207983 */ /* 0x000ee80000300800 */
[----:B------:R-:W3:Y:S01]  /*764d0*/  LDL.LU R20, [R1+0x840] ;  /* 0x0008400001147983 */ /* 0x000ee20000300800 */
[----:B--2---:R-:W-:-:S03]  /*764e0*/  LOP3.LUT R251, R251, 0x7fffffff, RZ, 0xc0, !PT ;  /* 0x7ffffffffbfb7812 */ /* 0x004fc600078ec0ff */
[----:B------:R-:W2:Y:S01]  /*764f0*/  LDL.LU R21, [R1+0x828] ;  /* 0x0008280001157983 */ /* 0x000ea20000300800 */
[----:B------:R-:W-:-:S03]  /*76500*/  @P0 LOP3.LUT R251, R251, 0x80000000, RZ, 0xfc, !PT ;  /* 0x80000000fbfb0812 */ /* 0x000fc600078efcff */
[----:B------:R-:W2:Y:S01]  /*76510*/  LDL.LU R18, [R1+0x838] ;  /* 0x0008380001127983 */ /* 0x000ea20000300800 */
[----:B------:R-:W-:Y:S01]  /*76520*/  ISETP.LT.AND P0, PT, R150, UR45, !P6 ;  /* 0x0000002d96007c0c */ /* 0x000fe2000f701270 */
[----:B------:R-:W-:Y:S01]  /*76530*/  ULDC UR45, c[0x0][0x22c] ;  /* 0x00008b00002d7ab9 */ /* 0x000fe20000000800 */
[----:B------:R-:W-:Y:S01]  /*76540*/  LOP3.LUT R251, R251, 0xbfffffff, RZ, 0xc0, !PT ;  /* 0xbffffffffbfb7812 */ /* 0x000fe200078ec0ff */
[----:B------:R-:W2:Y:S03]  /*76550*/  LDL.LU R24, [R1+0x478] ;  /* 0x0004780001187983 */ /* 0x000ea60000300800 */
[----:B------:R-:W-:Y:S01]  /*76560*/  @P1 LOP3.LUT R251, R251, 0x40000000, RZ, 0xfc, !PT ;  /* 0x40000000fbfb1812 */ /* 0x000fe200078efcff */
        /* <DEDUP_REMOVED lines=133> */
[----:B----4-:R-:W-:-:S04]  /*76dc0*/  LOP3.LUT R252, R252, 0x7fffffff, RZ, 0xc0, !PT ;  /* 0x7ffffffffcfc7812 */ /* 0x010fc800078ec0ff */
        /* <DEDUP_REMOVED lines=85> */
[----:B------:R-:W-:Y:S02]  /*77320*/  LOP3.LUT R252, R252, 0xffffffdf, RZ, 0xc0, !PT ;  /* 0xffffffdffcfc7812 */ /* 0x000fe400078ec0ff */
[----:B------:R-:W-:Y:S02]  /*77330*/  R2UR UR7, R11 ;  /* 0x000000000b0772ca */ /* 0x000fe400000e0000 */
[----:B------:R-:W0:Y:S01]  /*77340*/  S2R R11, SR_TID.X ;  /* 0x00000000000b7919 */ /* 0x000e220000002100 */
[----:B------:R-:W-:Y:S02]  /*77350*/  @P0 LOP3.LUT R252, R252, 0x20, RZ, 0xfc, !PT ;  /* 0x00000020fcfc0812 */ /* 0x000fe400078efcff */
[----:B------:R-:W-:-:S02]  /*77360*/  ISETP.LT.AND P2, PT, R208, UR26, !P6 ;  /* 0x0000001ad0007c0c */ /* 0x000fc4000f741270 */
        /* <DEDUP_REMOVED lines=9> */
[----:B------:R-:W-:Y:S01]  /*77400*/  LOP3.LUT R252, R252, 0xfffffffd, RZ, 0xc0, !PT ;  /* 0xfffffffdfcfc7812 */ /* 0x000fe200078ec0ff */
[----:B0-----:R-:W-:-:S03]  /*77410*/  IMAD.SHL.U32 R11, R11, 0x8, RZ ;  /* 0x000000080b0b7824 */ /* 0x001fc600078e00ff */
[----:B------:R-:W-:Y:S02]  /*77420*/  @P1 LOP3.LUT R252, R252, 0x2, RZ, 0xfc, !PT ;  /* 0x00000002fcfc1812 */ /* 0x000fe400078efcff */
[----:B------:R-:W-:Y:S02]  /*77430*/  LOP3.LUT R11, R11, 0x300, RZ, 0xc0, !PT ;  /* 0x000003000b0b7812 */ /* 0x000fe400078ec0ff */
[----:B------:R-:W-:Y:S02]  /*77440*/  LOP3.LUT R252, R252, 0xfffffffe, RZ, 0xc0, !PT ;  /* 0xfffffffefcfc7812 */ /* 0x000fe400078ec0ff */
[----:B---3--:R-:W-:Y:S01]  /*77450*/  PRMT R20, R20, 0x5410, R32 ;  /* 0x0000541014147816 */ /* 0x008fe20000000020 */
[----:B------:R-:W-:Y:S01]  /*77460*/  IMAD.IADD R47, R13, 0x1, R11 ;  /* 0x000000010d2f7824 */ /* 0x000fe200078e020b */
[----:B------:R-:W-:Y:S02]  /*77470*/  @P2 LOP3.LUT R252, R252, 0x1, RZ, 0xfc, !PT ;  /* 0x00000001fcfc2812 */ /* 0x000fe400078efcff */
[----:B--2---:R-:W-:-:S02]  /*77480*/  PRMT R21, R18, 0x5410, R21 ;  /* 0x0000541012157816 */ /* 0x004fc40000000015 */
[----:B------:R-:W-:Y:S02]  /*77490*/  PRMT R22, R22, 0x5410, R24 ;  /* 0x0000541016167816 */ /* 0x000fe40000000018 */
[----:B------:R-:W-:Y:S02]  /*774a0*/  PRMT R23, R19, 0x5410, R23 ;  /* 0x0000541013177816 */ /* 0x000fe40000000017 */
[----:B------:R-:W-:Y:S02]  /*774b0*/  ISETP.LT.AND P2, PT, R214, UR32, !P6 ;  /* 0x00000020d6007c0c */ /* 0x000fe4000f741270 */
[----:B------:R-:W2:Y:S04]  /*774c0*/  LDL R214, [R1+0xe80] ;  /* 0x000e800001d67983 */ /* 0x000ea80000100800 */
[----:B------:R-:W3:Y:S04]  /*774d0*/  LDL.LU R13, [R1+0x1d58] ;  /* 0x001d5800010d7983 */ /* 0x000ee80000300800 */
[----:B------:R-:W4:Y:S04]  /*774e0*/  LDL.LU R41, [R1+0x84c] ;  /* 0x00084c0001297983 */ /* 0x000f280000300800 */
[----:B------:R0:W-:Y:S04]  /*774f0*/  STSM.16.M88.4 [R47], R20 ;  /* 0x000000142f007844 */ /* 0x0001e80000000200 */
[----:B------:R-:W4:Y:S04]  /*77500*/  LDL.LU R40, [R1+0x85c] ;  /* 0x00085c0001287983 */ /* 0x000f280000300800 */
[----:B------:R-:W2:Y:S01]  /*77510*/  LDL.LU R39, [R1+0x83c] ;  /* 0x00083c0001277983 */ /* 0x000ea20000300800 */
[----:B0-----:R-:W-:-:S03]  /*77520*/  PRMT R20, R30, 0x5410, R31 ;  /* 0x000054101e147816 */ /* 0x001fc6000000001f */
[----:B------:R-:W2:Y:S04]  /*77530*/  LDL.LU R30, [R1+0x854] ;  /* 0x00085400011e7983 */ /* 0x000ea80000300800 */
[----:B------:R-:W3:Y:S04]  /*77540*/  LDL.LU R38, [R1+0x490] ;  /* 0x0004900001267983 */ /* 0x000ee80000300800 */
[----:B------:R-:W3:Y:S01]  /*77550*/  LDL.LU R33, [R1+0x4a0] ;  /* 0x0004a00001217983 */ /* 0x000ee20000300800 */
[----:B------:R-:W-:Y:S02]  /*77560*/  PRMT R21, R0, 0x5410, R25 ;  /* 0x0000541000157816 */ /* 0x000fe40000000019 */
[----:B------:R-:W0:Y:S01]  /*77570*/  S2R R0, SR_TID.X ;  /* 0x0000000000007919 */ /* 0x000e220000002100 */
[----:B------:R-:W2:Y:S04]  /*77580*/  LDL.LU R32, [R1+0x488] ;  /* 0x0004880001207983 */ /* 0x000ea80000300800 */
[----:B------:R-:W2:Y:S04]  /*77590*/  LDL.LU R31, [R1+0x498] ;  /* 0x00049800011f7983 */ /* 0x000ea80000300800 */
[----:B------:R-:W2:Y:S04]  /*775a0*/  LDL.LU R45, [R1+0x858] ;  /* 0x00085800012d7983 */ /* 0x000ea80000300800 */
[----:B------:R-:W2:Y:S04]  /*775b0*/  LDL.LU R44, [R1+0x86c] ;  /* 0x00086c00012c7983 */ /* 0x000ea80000300800 */
[----:B------:R-:W2:Y:S04]  /*775c0*/  LDL.LU R43, [R1+0x850] ;  /* 0x00085000012b7983 */ /* 0x000ea80000300800 */
[----:B------:R-:W2:Y:S01]  /*775d0*/  LDL.LU R34, [R1+0x864] ;  /* 0x0008640001227983 */ /* 0x000ea20000300800 */
[----:B------:R-:W-:-:S03]  /*775e0*/  PRMT R22, R26, 0x5410, R29 ;  /* 0x000054101a167816 */ /* 0x000fc6000000001d */
[----:B------:R-:W2:Y:S01]  /*775f0*/  LDL.LU R42, [R1+0x49c] ;  /* 0x00049c00012a7983 */ /* 0x000ea20000300800 */
[----:B0-----:R-:W-:-:S03]  /*77600*/  LOP3.LUT R0, R0, 0x7f, RZ, 0xc0, !PT ;  /* 0x0000007f00007812 */ /* 0x001fc600078ec0ff */
[----:B------:R-:W2:Y:S01]  /*77610*/  LDL.LU R37, [R1+0x4b0] ;  /* 0x0004b00001257983 */ /* 0x000ea20000300800 */
[----:B------:R-:W-:Y:S01]  /*77620*/  LEA R0, R0, UR4, 0x4 ;  /* 0x0000000400007c11 */ /* 0x000fe2000f8e20ff */
[----:B------:R-:W-:Y:S01]  /*77630*/  BAR.SYNC.DEFER_BLOCKING 0x0 ;  /* 0x0000000000007b1d */ /* 0x000fe20000010000 */
[----:B------:R-:W-:-:S05]  /*77640*/  PRMT R23, R27, 0x5410, R28 ;  /* 0x000054101b177816 */ /* 0x000fca000000001c */
[----:B------:R-:W-:Y:S01]  /*77650*/  ULDC UR4, c[0x0][0x248] ;  /* 0x0000920000047ab9 */ /* 0x000fe20000000800 */
[----:B------:R-:W2:Y:S04]  /*77660*/  LDL.LU R36, [R1+0x494] ;  /* 0x0004940001247983 */ /* 0x000ea80000300800 */
[----:B------:R-:W2:Y:S04]  /*77670*/  LDL.LU R35, [R1+0x4a8] ;  /* 0x0004a80001237983 */ /* 0x000ea80000300800 */
[----:B------:R-:W2:Y:S04]  /*77680*/  LDL.LU R50, [R1+0x868] ;  /* 0x0008680001327983 */ /* 0x000ea80000300800 */
[----:B------:R-:W2:Y:S04]  /*77690*/  LDL.LU R49, [R1+0x87c] ;  /* 0x00087c0001317983 */ /* 0x000ea80000300800 */
[----:B------:R-:W-:Y:S01]  /*776a0*/  LDS.128 R176, [R0] ;  /* 0x0000000000b07984 */ /* 0x000fe20000000c00 */
[----:B------:R-:W-:Y:S06]  /*776b0*/  BAR.SYNC.DEFER_BLOCKING 0x0 ;  /* 0x0000000000007b1d */ /* 0x000fec0000010000 */
[----:B------:R-:W2:Y:S04]  /*776c0*/  LDL.LU R48, [R1+0x860] ;  /* 0x0008600001307983 */ /* 0x000ea80000300800 */
[----:B------:R4:W-:Y:S01]  /*776d0*/  STSM.16.M88.4 [R47], R20 ;  /* 0x000000142f007844 */ /* 0x0009e20000000200 */
[----:B------:R-:W-:Y:S06]  /*776e0*/  BAR.SYNC.DEFER_BLOCKING 0x0 ;  /* 0x0000000000007b1d */ /* 0x000fec0000010000 */
[----:B------:R-:W0:Y:S01]  /*776f0*/  LDS.128 R172, [R0] ;  /* 0x0000000000ac7984 */ /* 0x000e220000000c00 */
[----:B----4-:R-:W-:-:S02]  /*77700*/  PRMT R20, R40, 0x5410, R41 ;  /* 0x0000541028147816 */ /* 0x010fc40000000029 */
[----:B---3--:R-:W-:Y:S02]  /*77710*/  PRMT R22, R33, 0x5410, R38 ;  /* 0x0000541021167816 */ /* 0x008fe40000000026 */
[----:B------:R-:W3:Y:S04]  /*77720*/  LDL.LU R38, [R1+0x874] ;  /* 0x0008740001267983 */ /* 0x000ee80000300800 */
[----:B------:R-:W4:Y:S04]  /*77730*/  LDL.LU R46, [R1+0x4ac] ;  /* 0x0004ac00012e7983 */ /* 0x000f280000300800 */
[----:B------:R-:W4:Y:S01]  /*77740*/  LDL.LU R41, [R1+0x4c0] ;  /* 0x0004c00001297983 */ /* 0x000f220000300800 */
[----:B--2---:R-:W-:-:S02]  /*77750*/  PRMT R21, R30, 0x5410, R39 ;  /* 0x000054101e157816 */ /* 0x004fc40000000027 */
[----:B------:R-:W-:Y:S01]  /*77760*/  PRMT R23, R31, 0x5410, R32 ;  /* 0x000054101f177816 */ /* 0x000fe20000000020 */
[----:B------:R-:W-:Y:S06]  /*77770*/  BAR.SYNC.DEFER_BLOCKING 0x0 ;  /* 0x0000000000007b1d */ /* 0x000fec0000010000 */
[----:B------:R-:W2:Y:S04]  /*77780*/  LDL.LU R40, [R1+0x4a4] ;  /* 0x0004a40001287983 */ /* 0x000ea80000300800 */
[----:B------:R-:W2:Y:S04]  /*77790*/  LDL.LU R39, [R1+0x4b8] ;  /* 0x0004b80001277983 */ /* 0x000ea80000300800 */
[----:B------:R-:W2:Y:S04]  /*777a0*/  LDL.LU R55, [R1+0x878] ;  /* 0x0008780001377983 */ /* 0x000ea80000300800 */
[----:B------:R-:W2:Y:S04]  /*777b0*/  LDL.LU R53, [R1+0x88c] ;  /* 0x00088c0001357983 */ /* 0x000ea80000300800 */
[----:B------:R1:W-:Y:S01]  /*777c0*/  STSM.16.M88.4 [R47], R20 ;  /* 0x000000142f007844 */ /* 0x0003e20000000200 */
[----:B------:R-:W-:Y:S06]  /*777d0*/  BAR.SYNC.DEFER_BLOCKING 0x0 ;  /* 0x0000000000007b1d */ /* 0x000fec0000010000 */
[----:B------:R-:W2:Y:S04]  /*777e0*/  LDL.LU R52, [R1+0x870] ;  /* 0x0008700001347983 */ /* 0x000ea80000300800 */
[----:B------:R-:W0:Y:S01]  /*777f0*/  LDS.128 R168, [R0] ;  /* 0x0000000000a87984 */ /* 0x000e220000000c00 */
[----:B-1----:R-:W-:-:S02]  /*77800*/  PRMT R22, R37, 0x5410, R42 ;  /* 0x0000541025167816 */ /* 0x002fc4000000002a */
[----:B------:R-:W-:Y:S01]  /*77810*/  PRMT R20, R44, 0x5410, R45 ;  /* 0x000054102c147816 */ /* 0x000fe2000000002d */
[----:B------:R-:W2:Y:S01]  /*77820*/  LDL.LU R42, [R1+0x884] ;  /* 0x00088400012a7983 */ /* 0x000ea20000300800 */
[----:B------:R-:W-:-:S03]  /*77830*/  PRMT R21, R34, 0x5410, R43 ;  /* 0x0000541022157816 */ /* 0x000fc6000000002b */
[----:B------:R-:W2:Y:S01]  /*77840*/  LDL.LU R51, [R1+0x4bc] ;  /* 0x0004bc0001337983 */ /* 0x000ea20000300800 */
[----:B------:R-:W-:Y:S01]  /*77850*/  PRMT R23, R35, 0x5410, R36 ;  /* 0x0000541023177816 */ /* 0x000fe20000000024 */
[----:B------:R-:W-:Y:S06]  /*77860*/  BAR.SYNC.DEFER_BLOCKING 0x0 ;  /* 0x0000000000007b1d */ /* 0x000fec0000010000 */
[----:B------:R-:W2:Y:S04]  /*77870*/  LDL.LU R45, [R1+0x4d0] ;  /* 0x0004d000012d7983 */ /* 0x000ea80000300800 */
[----:B------:R-:W2:Y:S04]  /*77880*/  LDL.LU R44, [R1+0x4b4] ;  /* 0x0004b400012c7983 */ /* 0x000ea80000300800 */
[----:B------:R-:W2:Y:S04]  /*77890*/  LDL.LU R43, [R1+0x4c8] ;  /* 0x0004c800012b7983 */ /* 0x000ea80000300800 */
[----:B------:R-:W2:Y:S04]  /*778a0*/  LDL.LU R58, [R1+0x888] ;  /* 0x00088800013a7983 */ /* 0x000ea80000300800 */
[----:B------:R1:W-:Y:S04]  /*778b0*/  STSM.16.M88.4 [R47], R20 ;  /* 0x000000142f007844 */ /* 0x0003e80000000200 */
[----:B------:R-:W2:Y:S04]  /*778c0*/  LDL.LU R57, [R1+0x89c] ;  /* 0x00089c0001397983 */ /* 0x000ea80000300800 */
[----:B------:R-:W2:Y:S01]  /*778d0*/  LDL.LU R56, [R1+0x880] ;  /* 0x0008800001387983 */ /* 0x000ea20000300800 */
[----:B------:R-:W-:Y:S01]  /*778e0*/  BAR.SYNC.DEFER_BLOCKING 0x0 ;  /* 0x0000000000007b1d */ /* 0x000fe20000010000 */
[----:B-1----:R-:W-:-:S05]  /*778f0*/  PRMT R20, R49, 0x5410, R50 ;  /* 0x0000541031147816 */ /* 0x002fca0000000032 */
[----:B------:R-:W1:Y:S01]  /*77900*/  LDS.128 R164, [R0] ;  /* 0x0000000000a47984 */ /* 0x000e620000000c00 */
[----:B----4-:R-:W-:-:S03]  /*77910*/  PRMT R22, R41, 0x5410, R46 ;  /* 0x0000541029167816 */ /* 0x010fc6000000002e */
[----:B------:R-:W4:Y:S04]  /*77920*/  LDL.LU R46, [R1+0x894] ;  /* 0x00089400012e7983 */ /* 0x000f280000300800 */
[----:B------:R-:W4:Y:S04]  /*77930*/  LDL.LU R54, [R1+0x4cc] ;  /* 0x0004cc0001367983 */ /* 0x000f280000300800 */
[----:B------:R-:W4:Y:S01]  /*77940*/  LDL.LU R50, [R1+0x4e0] ;  /* 0x0004e00001327983 */ /* 0x000f220000300800 */
[----:B---3--:R-:W-:-:S03]  /*77950*/  PRMT R21, R38, 0x5410, R48 ;  /* 0x0000541026157816 */ /* 0x008fc60000000030 */
[----:B------:R-:W3:Y:S01]  /*77960*/  LDL.LU R49, [R1+0x4c4] ;  /* 0x0004c40001317983 */ /* 0x000ee20000300800 */
[----:B--2---:R-:W-:Y:S01]  /*77970*/  PRMT R23, R39, 0x5410, R40 ;  /* 0x0000541027177816 */ /* 0x004fe20000000028 */
[----:B------:R-:W-:Y:S06]  /*77980*/  BAR.SYNC.DEFER_BLOCKING 0x0 ;  /* 0x0000000000007b1d */ /* 0x000fec0000010000 */
[----:B------:R-:W3:Y:S04]  /*77990*/  LDL.LU R48, [R1+0x4d8] ;  /* 0x0004d80001307983 */ /* 0x000ee80000300800 */
[----:B------:R-:W2:Y:S04]  /*779a0*/  LDL.LU R66, [R1+0x898] ;  /* 0x0008980001427983 */ /* 0x000ea80000300800 */
[----:B------:R-:W2:Y:S04]  /*779b0*/  LDL.LU R65, [R1+0x8ac] ;  /* 0x0008ac0001417983 */ /* 0x000ea80000300800 */
[----:B------:R-:W2:Y:S04]  /*779c0*/  LDL.LU R64, [R1+0x890] ;  /* 0x0008900001407983 */ /* 0x000ea80000300800 */
[----:B------:R0:W-:Y:S01]  /*779d0*/  STSM.16.M88.4 [R47], R20 ;  /* 0x000000142f007844 */ /* 0x0001e20000000200 */
[----:B------:R-:W-:Y:S06]  /*779e0*/  BAR.SYNC.DEFER_BLOCKING 0x0 ;  /* 0x0000000000007b1d */ /* 0x000fec0000010000 */
[----:B------:R-:W1:Y:S01]  /*779f0*/  LDS.128 R160, [R0] ;  /* 0x0000000000a07984 */ /* 0x000e620000000c00 */
[----:B0-----:R-:W-:-:S02]  /*77a00*/  PRMT R20, R53, 0x5410, R55 ;  /* 0x0000541035147816 */ /* 0x001fc40000000037 */
[----:B------:R-:W-:Y:S02]  /*77a10*/  PRMT R22, R45, 0x5410, R51 ;  /* 0x000054102d167816 */ /* 0x000fe40000000033 */
        /* <DEDUP_REMOVED lines=13> */
[----:B0-----:R-:W-:-:S05]  /*77af0*/  PRMT R20, R57, 0x5410, R58 ;  /* 0x0000541039147816 */ /* 0x001fca000000003a */
[----:B------:R-:W0:Y:S01]  /*77b00*/  LDS.128 R156, [R0] ;  /* 0x00000000009c7984 */ /* 0x000e220000000c00 */
[----:B----4-:R-:W-:Y:S02]  /*77b10*/  PRMT R21, R46, 0x5410, R56 ;  /* 0x000054102e157816 */ /* 0x010fe40000000038 */
[----:B------:R-:W-:Y:S02]  /*77b20*/  PRMT R22, R50, 0x5410, R54 ;  /* 0x0000541032167816 */ /* 0x000fe40000000036 */
[----:B------:R-:W4:Y:S04]  /*77b30*/  LDL.LU R54, [R1+0x8b4] ;  /* 0x0008b40001367983 */ /* 0x000f280000300800 */
[----:B------:R-:W4:Y:S04]  /*77b40*/  LDL.LU R59, [R1+0x4ec] ;  /* 0x0004ec00013b7983 */ /* 0x000f280000300800 */
[----:B------:R-:W4:Y:S04]  /*77b50*/  LDL.LU R58, [R1+0x500] ;  /* 0x00050000013a7983 */ /* 0x000f280000300800 */
[----:B------:R-:W4:Y:S04]  /*77b60*/  LDL.LU R57, [R1+0x4e4] ;  /* 0x0004e40001397983 */ /* 0x000f280000300800 */
[----:B------:R-:W4:Y:S01]  /*77b70*/  LDL.LU R56, [R1+0x4f8] ;  /* 0x0004f80001387983 */ /* 0x000f220000300800 */
[----:B---3--:R-:W-:Y:S01]  /*77b80*/  PRMT R23, R48, 0x5410, R49 ;  /* 0x0000541030177816 */ /* 0x008fe20000000031 */
[----:B------:R-:W-:Y:S06]  /*77b90*/  BAR.SYNC.DEFER_BLOCKING 0x0 ;  /* 0x0000000000007b1d */ /* 0x000fec0000010000 */
[----:B------:R-:W3:Y:S04]  /*77ba0*/  LDL.LU R71, [R1+0x8b8] ;  /* 0x0008b80001477983 */ /* 0x000ee80000300800 */
[----:B------:R-:W3:Y:S04]  /*77bb0*/  LDL.LU R70, [R1+0x8cc] ;  /* 0x0008cc0001467983 */ /* 0x000ee80000300800 */
[----:B------:R-:W3:Y:S04]  /*77bc0*/  LDL.LU R69, [R1+0x8b0] ;  /* 0x0008b00001457983 */ /* 0x000ee80000300800 */
[----:B------:R-:W3:Y:S04]  /*77bd0*/  LDL.LU R68, [R1+0x8c4] ;  /* 0x0008c40001447983 */ /* 0x000ee80000300800 */
[----:B------:R2:W-:Y:S01]  /*77be0*/  STSM.16.M88.4 [R47], R20 ;  /* 0x000000142f007844 */ /* 0x0005e20000000200 */
[----:B------:R-:W-:Y:S06]  /*77bf0*/  BAR.SYNC.DEFER_BLOCKING 0x0 ;  /* 0x0000000000007b1d */ /* 0x000fec0000010000 */
[----:B------:R-:W3:Y:S04]  /*77c00*/  LDL.LU R67, [R1+0x4fc] ;  /* 0x0004fc0001437983 */ /* 0x000ee80000300800 */
[----:B------:R-:W0:Y:S01]  /*77c10*/  LDS.128 R152, [R0] ;  /* 0x0000000000987984 */ /* 0x000e220000000c00 */
[----:B--2---:R-:W-:-:S02]  /*77c20*/  PRMT R20, R65, 0x5410, R66 ;  /* 0x0000541041147816 */ /* 0x004fc40000000042 */
[----:B------:R-:W-:Y:S01]  /*77c30*/  PRMT R21, R51, 0x5410, R64 ;  /* 0x0000541033157816 */ /* 0x000fe20000000040 */
[----:B------:R-:W2:Y:S04]  /*77c40*/  LDL.LU R66, [R1+0x510] ;  /* 0x0005100001427983 */ /* 0x000ea80000300800 */
[----:B------:R-:W2:Y:S01]  /*77c50*/  LDL.LU R65, [R1+0x4f4] ;  /* 0x0004f40001417983 */ /* 0x000ea20000300800 */
[----:B------:R-:W-:-:S03]  /*77c60*/  PRMT R22, R55, 0x5410, R63 ;  /* 0x0000541037167816 */ /* 0x000fc6000000003f */
[----:B------:R-:W2:Y:S04]  /*77c70*/  LDL.LU R64, [R1+0x508] ;  /* 0x0005080001407983 */ /* 0x000ea80000300800 */
[----:B------:R-:W2:Y:S01]  /*77c80*/  LDL.LU R63, [R1+0x8c8] ;  /* 0x0008c800013f7983 */ /* 0x000ea20000300800 */
[----:B------:R-:W-:Y:S01]  /*77c90*/  PRMT R23, R52, 0x5410, R53 ;  /* 0x0000541034177816 */ /* 0x000fe20000000035 */
[----:B------:R-:W-:Y:S06]  /*77ca0*/  BAR.SYNC.DEFER_BLOCKING 0x0 ;  /* 0x0000000000007b1d */ /* 0x000fec0000010000 */
[----:B------:R1:W-:Y:S02]  /*77cb0*/  STSM.16.M88.4 [R47], R20 ;  /* 0x000000142f007844 */ /* 0x0003e40000000200 */
[----:B------:R-:W-:Y:S01]  /*77cc0*/  BAR.SYNC.DEFER_BLOCKING 0x0 ;  /* 0x0000000000007b1d */ /* 0x000fe20000010000 */
[----:B-1----:R-:W-:-:S05]  /*77cd0*/  PRMT R20, R61, 0x5410, R62 ;  /* 0x000054103d147816 */ /* 0x002fca000000003e */
[----:B------:R-:W2:Y:S04]  /*77ce0*/  LDL.LU R62, [R1+0x8dc] ;  /* 0x0008dc00013e7983 */ /* 0x000ea80000300800 */
[----:B------:R-:W2:Y:S04]  /*77cf0*/  LDL.LU R61, [R1+0x8c0] ;  /* 0x0008c000013d7983 */ /* 0x000ea80000300800 */
[----:B------:R-:W1:Y:S01]  /*77d00*/  LDS.128 R148, [R0] ;  /* 0x0000000000947984 */ /* 0x000e620000000c00 */
[----:B----4-:R-:W-:-:S03]  /*77d10*/  PRMT R21, R54, 0x5410, R60 ;  /* 0x0000541036157816 */ /* 0x010fc6000000003c */
[----:B------:R-:W4:Y:S01]  /*77d20*/  LDL.LU R60, [R1+0x8d4] ;  /* 0x0008d400013c7983 */ /* 0x000f220000300800 */
[----:B------:R-:W-:-:S03]  /*77d30*/  PRMT R22, R58, 0x5410, R59 ;  /* 0x000054103a167816 */ /* 0x000fc6000000003b */
[----:B------:R-:W4:Y:S04]  /*77d40*/  LDL.LU R59, [R1+0x50c] ;  /* 0x00050c00013b7983 */ /* 0x000f280000300800 */
[----:B------:R-:W4:Y:S01]  /*77d50*/  LDL.LU R58, [R1+0x520] ;  /* 0x00052000013a7983 */ /* 0x000f220000300800 */
[----:B------:R-:W-:-:S03]  /*77d60*/  PRMT R23, R56, 0x5410, R57 ;  /* 0x0000541038177816 */ /* 0x000fc60000000039 */
[----:B------:R-:W4:Y:S04]  /*77d70*/  LDL.LU R57, [R1+0x504] ;  /* 0x0005040001397983 */ /* 0x000f280000300800 */
[----:B------:R-:W4:Y:S01]  /*77d80*/  LDL.LU R56, [R1+0x518] ;  /* 0x0005180001387983 */ /* 0x000f220000300800 */
[----:B------:R-:W-:Y:S06]  /*77d90*/  BAR.SYNC.DEFER_BLOCKING 0x0 ;  /* 0x0000000000007b1d */ /* 0x000fec0000010000 */
[----:B------:R3:W-:Y:S02]  /*77da0*/  STSM.16.M88.4 [R47], R20 ;  /* 0x000000142f007844 */ /* 0x0007e40000000200 */
[----:B------:R-:W-:Y:S06]  /*77db0*/  BAR.SYNC.DEFER_BLOCKING 0x0 ;  /* 0x0000000000007b1d */ /* 0x000fec0000010000 */
[----:B------:R-:W1:Y:S01]  /*77dc0*/  LDS.128 R144, [R0] ;  /* 0x0000000000907984 */ /* 0x000e620000000c00 */
[----:B---3--:R-:W-:-:S02]  /*77dd0*/  PRMT R20, R70, 0x5410, R71 ;  /* 0x0000541046147816 */ /* 0x008fc40000000047 */
[----:B------:R-:W-:Y:S01]  /*77de0*/  PRMT R21, R68, 0x5410, R69 ;  /* 0x0000541044157816 */ /* 0x000fe20000000045 */
[----:B------:R-:W3:Y:S01]  /*77df0*/  LDL.LU R71, [R1+0x8d8] ;  /* 0x0008d80001477983 */ /* 0x000ee20000300800 */
[----:B--2---:R-:W-:-:S03]  /*77e00*/  PRMT R22, R66, 0x5410, R67 ;  /* 0x0000541042167816 */ /* 0x004fc60000000043 */
[----:B------:R-:W3:Y:S01]  /*77e10*/  LDL.LU R70, [R1+0x8ec] ;  /* 0x0008ec0001467983 */ /* 0x000ee20000300800 */
[----:B------:R-:W-:Y:S01]  /*77e20*/  PRMT R23, R64, 0x5410, R65 ;  /* 0x0000541040177816 */ /* 0x000fe20000000041 */
[----:B------:R-:W-:Y:S06]  /*77e30*/  BAR.SYNC.DEFER_BLOCKING 0x0 ;  /* 0x0000000000007b1d */ /* 0x000fec0000010000 */
[----:B------:R-:W2:Y:S04]  /*77e40*/  LDL.LU R69, [R1+0x8d0] ;  /* 0x0008d00001457983 */ /* 0x000ea80000300800 */
[----:B------:R-:W2:Y:S04]  /*77e50*/  LDL.LU R68, [R1+0x8e4] ;  /* 0x0008e40001447983 */ /* 0x000ea80000300800 */
[----:B------:R-:W2:Y:S04]  /*77e60*/  LDL.LU R67, [R1+0x51c] ;  /* 0x00051c0001437983 */ /* 0x000ea80000300800 */
[----:B------:R-:W2:Y:S04]  /*77e70*/  LDL.LU R66, [R1+0x534] ;  /* 0x0005340001427983 */ /* 0x000ea80000300800 */
[----:B------:R-:W2:Y:S04]  /*77e80*/  LDL.LU R65, [R1+0x514] ;  /* 0x0005140001417983 */ /* 0x000ea80000300800 */
[----:B------:R-:W2:Y:S04]  /*77e90*/  LDL.LU R64, [R1+0x52c] ;  /* 0x00052c0001407983 */ /* 0x000ea80000300800 */
[----:B------:R0:W-:Y:S01]  /*77ea0*/  STSM.16.M88.4 [R47], R20 ;  /* 0x000000142f007844 */ /* 0x0001e20000000200 */
[----:B------:R-:W-:Y:S01]  /*77eb0*/  BAR.SYNC.DEFER_BLOCKING 0x0 ;  /* 0x0000000000007b1d */ /* 0x000fe20000010000 */
[----:B0-----:R-:W-:-:S05]  /*77ec0*/  PRMT R20, R62, 0x5410, R63 ;  /* 0x000054103e147816 */ /* 0x001fca000000003f */
[----:B------:R-:W2:Y:S04]  /*77ed0*/  LDL.LU R63, [R1+0x8e8] ;  /* 0x0008e800013f7983 */ /* 0x000ea80000300800 */
[----:B------:R-:W2:Y:S04]  /*77ee0*/  LDL.LU R62, [R1+0x8fc] ;  /* 0x0008fc00013e7983 */ /* 0x000ea80000300800 */
[----:B------:R-:W0:Y:S01]  /*77ef0*/  LDS.128 R140, [R0] ;  /* 0x00000000008c7984 */ /* 0x000e220000000c00 */
[----:B----4-:R-:W-:-:S03]  /*77f00*/  PRMT R21, R60, 0x5410, R61 ;  /* 0x000054103c157816 */ /* 0x010fc6000000003d */
[----:B------:R-:W4:Y:S04]  /*77f10*/  LDL.LU R61, [R1+0x8e0] ;  /* 0x0008e000013d7983 */ /* 0x000f280000300800 */
        /* <DEDUP_REMOVED lines=10> */
[----:B------:R-:W0:Y:S01]  /*77fc0*/  LDS.128 R136, [R0] ;  /* 0x0000000000887984 */ /* 0x000e220000000c00 */
[----:B---3--:R-:W-:-:S03]  /*77fd0*/  PRMT R20, R70, 0x5410, R71 ;  /* 0x0000541046147816 */ /* 0x008fc60000000047 */
[----:B------:R-:W3:Y:S04]  /*77fe0*/  LDL.LU R71, [R1+0x8f8] ;  /* 0x0008f80001477983 */ /* 0x000ee80000300800 */
[----:B------:R-:W3:Y:S01]  /*77ff0*/  LDL.LU R70, [R1+0x90c] ;  /* 0x00090c0001467983 */ /* 0x000ee20000300800 */
[----:B--2---:R-:W-:-:S03]  /*78000*/  PRMT R21, R68, 0x5410, R69 ;  /* 0x0000541044157816 */ /* 0x004fc60000000045 */
[----:B------:R-:W2:Y:S04]  /*78010*/  LDL.LU R69, [R1+0x8f0] ;  /* 0x0008f00001457983 */ /* 0x000ea80000300800 */
[----:B------:R-:W2:Y:S01]  /*78020*/  LDL.LU R68, [R1+0x904] ;  /* 0x0009040001447983 */ /* 0x000ea20000300800 */
[----:B------:R-:W-:-:S03]  /*78030*/  PRMT R22, R66, 0x5410, R67 ;  /* 0x0000541042167816 */ /* 0x000fc60000000043 */
[----:B------:R-:W2:Y:S04]  /*78040*/  LDL.LU R67, [R1+0x540] ;  /* 0x0005400001437983 */ /* 0x000ea80000300800 */
[----:B------:R-:W2:Y:S01]  /*78050*/  LDL.LU R66, [R1+0x554] ;  /* 0x0005540001427983 */ /* 0x000ea20000300800 */
[----:B------:R-:W-:Y:S01]  /*78060*/  PRMT R23, R64, 0x5410, R65 ;  /* 0x0000541040177816 */ /* 0x000fe20000000041 */
[----:B------:R-:W-:Y:S06]  /*78070*/  BAR.SYNC.DEFER_BLOCKING 0x0 ;  /* 0x0000000000007b1d */ /* 0x000fec0000010000 */
[----:B------:R-:W2:Y:S04]  /*78080*/  LDL.LU R65, [R1+0x538] ;  /* 0x0005380001417983 */ /* 0x000ea80000300800 */
[----:B------:R-:W2:Y:S04]  /*78090*/  LDL.LU R64, [R1+0x54c] ;  /* 0x00054c0001407983 */ /* 0x000ea80000300800 */
[----:B------:R1:W-:Y:S01]  /*780a0*/  STSM.16.M88.4 [R47], R20 ;  /* 0x000000142f007844 */ /* 0x0003e20000000200 */
[----:B------:R-:W-:Y:S01]  /*780b0*/  BAR.SYNC.DEFER_BLOCKING 0x0 ;  /* 0x0000000000007b1d */ /* 0x000fe20000010000 */
[----:B-1----:R-:W-:-:S05]  /*780c0*/  PRMT R20, R62, 0x5410, R63 ;  /* 0x000054103e147816 */ /* 0x002fca000000003f */
[----:B------:R-:W2:Y:S04]  /*780d0*/  LDL.LU R63, [R1+0x908] ;  /* 0x00090800013f7983 */ /* 0x000ea80000300800 */
[----:B------:R-:W2:Y:S04]  /*780e0*/  LDL.LU R62, [R1+0x91c] ;  /* 0x00091c00013e7983 */ /* 0x000ea80000300800 */
[----:B------:R-:W1:Y:S01]  /*780f0*/  LDS.128 R132, [R0] ;  /* 0x0000000000847984 */ /* 0x000e620000000c00 */
        /* <DEDUP_REMOVED lines=75> */
[----:B------:R-:W-:Y:S01]  /*785b0*/  BAR.SYNC.DEFER_BLOCKING 0x0 ;  /* 0x0000000000007b1d */ /* 0x000fe20000010000 */
[----:B------:R-:W-:-:S05]  /*785c0*/  VIADD R11, R214, UR5 ;  /* 0x00000005d60b7c36 */ /* 0x000fca0008000000 */
[----:B------:R-:W-:Y:S02]  /*785d0*/  ULDC UR5, c[0x0][0x248] ;  /* 0x0000920000057ab9 */ /* 0x000fe40000000800 */
[----:B------:R-:W-:Y:S01]  /*785e0*/  VIADD R18, R11, UR5 ;  /* 0x000000050b127c36 */ /* 0x000fe20008000000 */
[----:B------:R-:W-:Y:S01]  /*785f0*/  ULDC UR5, c[0x0][0x248] ;  /* 0x0000920000057ab9 */ /* 0x000fe20000000800 */
[----:B------:R-:W1:Y:S02]  /*78600*/  LDS.128 R112, [R0] ;  /* 0x0000000000707984 */ /* 0x000e640000000c00 */
[----:B------:R-:W-:Y:S01]  /*78610*/  VIADD R19, R18, UR5 ;  /* 0x0000000512137c36 */ /* 0x000fe20008000000 */
[----:B------:R-:W-:Y:S01]  /*78620*/  ULDC UR5, c[0x0][0x248] ;  /* 0x0000920000057ab9 */ /* 0x000fe20000000800 */
[----:B---3--:R-:W-:Y:S02]  /*78630*/  PRMT R20, R70, 0x5410, R71 ;  /* 0x0000541046147816 */ /* 0x008fe40000000047 */
[----:B------:R-:W-:Y:S01]  /*78640*/  VIADD R24, R19, UR5 ;  /* 0x0000000513187c36 */ /* 0x000fe20008000000 */
[----:B------:R-:W3:Y:S01]  /*78650*/  LDL.LU R71, [R1+0x958] ;  /* 0x0009580001477983 */ /* 0x000ee20000300800 */
[----:B------:R-:W-:-:S03]  /*78660*/  ULDC UR5, c[0x0][0x248] ;  /* 0x0000920000057ab9 */ /* 0x000fc60000000800 */
[----:B------:R-:W3:Y:S01]  /*78670*/  LDL.LU R70, [R1+0x96c] ;  /* 0x00096c0001467983 */ /* 0x000ee20000300800 */
[----:B------:R-:W-:Y:S01]  /*78680*/  VIADD R25, R24, UR5 ;  /* 0x0000000518197c36 */ /* 0x000fe20008000000 */
[----:B------:R-:W-:Y:S01]  /*78690*/  ULDC UR5, c[0x0][0x248] ;  /* 0x0000920000057ab9 */ /* 0x000fe20000000800 */
[----:B--2---:R-:W-:Y:S02]  /*786a0*/  PRMT R21, R68, 0x5410, R69 ;  /* 0x0000541044157816 */ /* 0x004fe40000000045 */
[----:B------:R-:W2:Y:S04]  /*786b0*/  LDL.LU R69, [R1+0x950] ;  /* 0x0009500001457983 */ /* 0x000ea80000300800 */
[----:B------:R-:W2:Y:S01]  /*786c0*/  LDL.LU R68, [R1+0x964] ;  /* 0x0009640001447983 */ /* 0x000ea20000300800 */
[----:B------:R-:W-:-:S03]  /*786d0*/  PRMT R22, R66, 0x5410, R67 ;  /* 0x0000541042167816 */ /* 0x000fc60000000043 */
[----:B------:R-:W2:Y:S01]  /*786e0*/  LDL.LU R67, [R1+0x5a0] ;  /* 0x0005a00001437983 */ /* 0x000ea20000300800 */
[----:B------:R-:W-:Y:S01]  /*786f0*/  VIADD R26, R25, UR5 ;  /* 0x00000005191a7c36 */ /* 0x000fe20008000000 */
[----:B------:R-:W-:Y:S02]  /*78700*/  ULDC UR5, c[0x0][0x248] ;  /* 0x0000920000057ab9 */ /* 0x000fe40000000800 */
[----:B------:R-:W2:Y:S01]  /*78710*/  LDL.LU R66, [R1+0x5e0] ;  /* 0x0005e00001427983 */ /* 0x000ea20000300800 */
[----:B------:R-:W-:Y:S01]  /*78720*/  VIADD R27, R26, UR5 ;  /* 0x000000051a1b7c36 */ /* 0x000fe20008000000 */
[----:B------:R-:W-:-:S03]  /*78730*/  ULDC UR5, c[0x0][0x248] ;  /* 0x0000920000057ab9 */ /* 0x000fc60000000800 */
[----:B------:R-:W-:Y:S01]  /*78740*/  VIADD R28, R27, UR4 ;  /* 0x000000041b1c7c36 */ /* 0x000fe20008000000 */
[----:B------:R-:W-:Y:S01]  /*78750*/  ULDC UR4, c[0x0][0x248] ;  /* 0x0000920000047ab9 */ /* 0x000fe20000000800 */
[----:B------:R-:W-:Y:S01]  /*78760*/  PRMT R23, R64, 0x5410, R65 ;  /* 0x0000541040177816 */ /* 0x000fe20000000041 */
[----:B------:R-:W-:Y:S06]  /*78770*/  BAR.SYNC.DEFER_BLOCKING 0x0 ;  /* 0x0000000000007b1d */ /* 0x000fec0000010000 */
[----:B------:R-:W2:Y:S04]  /*78780*/  LDL.LU R65, [R1+0x598] ;  /* 0x0005980001417983 */ /* 0x000ea80000300800 */
[----:B------:R-:W2:Y:S04]  /*78790*/  LDL.LU R64, [R1+0x5ac] ;  /* 0x0005ac0001407983 */ /* 0x000ea80000300800 */
[----:B------:R0:W-:Y:S01]  /*787a0*/  STSM.16.M88.4 [R47], R20 ;  /* 0x000000142f007844 */ /* 0x0001e20000000200 */
[----:B------:R-:W-:Y:S01]  /*787b0*/  VIADD R29, R28, UR5 ;  /* 0x000000051c1d7c36 */ /* 0x000fe20008000000 */
[----:B------:R-:W-:Y:S01]  /*787c0*/  ULDC UR5, c[0x0][0x248] ;  /* 0x0000920000057ab9 */ /* 0x000fe20000000800 */
[----:B------:R-:W-:Y:S01]  /*787d0*/  ISETP.LT.AND P0, PT, R212, UR30, !P6 ;  /* 0x0000001ed4007c0c */ /* 0x000fe2000f701270 */
[----:B------:R-:W-:Y:S01]  /*787e0*/  BAR.SYNC.DEFER_BLOCKING 0x0 ;  /* 0x0000000000007b1d */ /* 0x000fe20000010000 */
[----:B0-----:R-:W-:-:S05]  /*787f0*/  PRMT R20, R62, 0x5410, R63 ;  /* 0x000054103e147816 */ /* 0x001fca000000003f */
[----:B------:R-:W2:Y:S04]  /*78800*/  LDL.LU R63, [R1+0x968] ;  /* 0x00096800013f7983 */ /* 0x000ea80000300800 */
[----:B------:R-:W2:Y:S01]  /*78810*/  LDL.LU R62, [R1+0x9cc] ;  /* 0x0009cc00013e7983 */ /* 0x000ea20000300800 */
[----:B------:R-:W-:Y:S01]  /*78820*/  VIADD R30, R29, UR4 ;  /* 0x000000041d1e7c36 */ /* 0x000fe20008000000 */
[----:B------:R-:W-:-:S03]  /*78830*/  ULDC UR4, c[0x0][0x248] ;  /* 0x0000920000047ab9 */ /* 0x000fc60000000800 */
[----:B------:R-:W-:Y:S01]  /*78840*/  VIADD R31, R30, UR4 ;  /* 0x000000041e1f7c36 */ /* 0x000fe20008000000 */
[----:B------:R-:W-:Y:S01]  /*78850*/  ULDC UR4, c[0x0][0x248] ;  /* 0x0000920000047ab9 */ /* 0x000fe20000000800 */
[----:B------:R-:W-:Y:S01]  /*78860*/  ISETP.LT.AND P1, PT, R213, UR31, !P6 ;  /* 0x0000001fd5007c0c */ /* 0x000fe2000f721270 */
[----:B------:R-:W0:Y:S01]  /*78870*/  LDS.128 R108, [R0] ;  /* 0x00000000006c7984 */ /* 0x000e220000000c00 */
[----:B------:R-:W-:Y:S01]  /*78880*/  VIADD R32, R31, UR4 ;  /* 0x000000041f207c36 */ /* 0x000fe20008000000 */
[----:B------:R-:W-:-:S03]  /*78890*/  ULDC UR4, c[0x0][0x248] ;  /* 0x0000920000047ab9 */ /* 0x000fc60000000800 */
        /* <DEDUP_REMOVED lines=21> */
[----:B------:R-:W-:Y:S01]  /*789f0*/  ULDC UR4, c[0x0][0x248] ;  /* 0x0000920000047ab9 */ /* 0x000fe20000000800 */
[----:B----4-:R-:W-:Y:S02]  /*78a00*/  PRMT R21, R60, 0x5410, R61 ;  /* 0x000054103c157816 */ /* 0x010fe4000000003d */
        /* <DEDUP_REMOVED lines=8> */
[----:B------:R-:W-:Y:S01]  /*78a90*/  VIADD R44, R43, UR4 ;  /* 0x000000042b2c7c36 */ /* 0x000fe20008000000 */
[----:B------:R-:W-:Y:S01]  /*78aa0*/  ULDC UR4, c[0x0][0x248] ;  /* 0x0000920000047ab9 */ /* 0x000fe20000000800 */
[----:B------:R-:W-:Y:S01]  /*78ab0*/  LOP3.LUT R7, R7, 0x7fffffff, RZ, 0xc0, !PT ;  /* 0x7fffffff07077812 */ /* 0x000fe200078ec0ff */
[----:B------:R-:W-:Y:S01]  /*78ac0*/  BAR.SYNC.DEFER_BLOCKING 0x0 ;  /* 0x0000000000007b1d */ /* 0x000fe20000010000 */
[----:B------:R-:W-:-:S04]  /*78ad0*/  VIADD R45, R44, UR5 ;  /* 0x000000052c2d7c36 */ /* 0x000fc80008000000 */
[----:B------:R-:W-:Y:S01]  /*78ae0*/  VIADD R46, R45, UR4 ;  /* 0x000000042d2e7c36 */ /* 0x000fe20008000000 */
[----:B------:R-:W-:Y:S01]  /*78af0*/  ULDC UR4, c[0x0][0x248] ;  /* 0x0000920000047ab9 */ /* 0x000fe20000000800 */
[----:B------:R-:W-:Y:S02]  /*78b00*/  ULDC UR5, c[0x0][0x248] ;  /* 0x0000920000057ab9 */ /* 0x000fe40000000800 */
[----:B------:R-:W-:Y:S01]  /*78b10*/  VIADD R48, R46, UR4 ;  /* 0x000000042e307c36 */ /* 0x000fe20008000000 */
[----:B------:R-:W-:-:S03]  /*78b20*/  ULDC UR4, c[0x0][0x248] ;  /* 0x0000920000047ab9 */ /* 0x000fc60000000800 */
[----:B------:R-:W-:Y:S01]  /*78b30*/  VIADD R49, R48, UR4 ;  /* 0x0000000430317c36 */ /* 0x000fe20008000000 */
[----:B------:R-:W-:Y:S01]  /*78b40*/  @P0 LOP3.LUT R7, R7, 0x80000000, RZ, 0xfc, !PT ;  /* 0x8000000007070812 */ /* 0x000fe200078efcff */
[----:B------:R-:W-:Y:S02]  /*78b50*/  ULDC UR4, c[0x0][0x248] ;  /* 0x0000920000047ab9 */ /* 0x000fe40000000800 */
[----:B------:R-:W-:Y:S01]  /*78b60*/  VIADD R50, R49, UR5 ;  /* 0x0000000531327c36 */ /* 0x000fe20008000000 */
[----:B------:R-:W-:Y:S01]  /*78b70*/  LOP3.LUT R7, R7, 0xbfffffff, RZ, 0xc0, !PT ;  /* 0xbfffffff07077812 */ /* 0x000fe200078ec0ff */
[----:B------:R-:W-:Y:S02]  /*78b80*/  ULDC UR5, c[0x0][0x248] ;  /* 0x0000920000057ab9 */ /* 0x000fe40000000800 */
[----:B------:R-:W-:Y:S01]  /*78b90*/  VIADD R51, R50, UR4 ;  /* 0x0000000432337c36 */ /* 0x000fe20008000000 */
[----:B------:R-:W-:Y:S01]  /*78ba0*/  ULDC UR4, c[0x0][0x248] ;  /* 0x0000920000047ab9 */ /* 0x000fe20000000800 */
[----:B------:R-:W-:-:S02]  /*78bb0*/  @P1 LOP3.LUT R7, R7, 0x40000000, RZ, 0xfc, !PT ;  /* 0x4000000007071812 */ /* 0x000fc400078efcff */
[----:B------:R-:W-:Y:S01]  /*78bc0*/  VIADD R52, R51, UR4 ;  /* 0x0000000433347c36 */ /* 0x000fe20008000000 */
[----:B------:R-:W-:Y:S01]  /*78bd0*/  ULDC UR4, c[0x0][0x248] ;  /* 0x0000920000047ab9 */ /* 0x000fe20000000800 */
[----:B------:R-:W-:Y:S02]  /*78be0*/  LOP3.LUT R7, R7, 0xdfffffff, RZ, 0xc0, !PT ;  /* 0xdfffffff07077812 */ /* 0x000fe400078ec0ff */
[----:B------:R-:W-:Y:S01]  /*78bf0*/  VIADD R55, R52, UR4 ;  /* 0x0000000434377c36 */ /* 0x000fe20008000000 */
[----:B------:R-:W-:Y:S01]  /*78c00*/  ISETP.LT.AND P0, PT, R215, UR33, !P6 ;  /* 0x00000021d7007c0c */ /* 0x000fe2000f701270 */
[----:B------:R-:W-:Y:S01]  /*78c10*/  ULDC UR4, c[0x0][0x248] ;  /* 0x0000920000047ab9 */ /* 0x000fe20000000800 */
[----:B------:R-:W-:Y:S01]  /*78c20*/  @P2 LOP3.LUT R7, R7, 0x20000000, RZ, 0xfc, !PT ;  /* 0x2000000007072812 */ /* 0x000fe200078efcff */
[----:B------:R-:W-:Y:S01]  /*78c30*/  VIADD R53, R55, UR5 ;  /* 0x0000000537357c36 */ /* 0x000fe20008000000 */
[----:B------:R-:W-:Y:S01]  /*78c40*/  ISETP.LT.AND P1, PT, R216, UR34, !P6 ;  /* 0x00000022d8007c0c */ /* 0x000fe2000f721270 */
[----:B------:R-:W-:Y:S01]  /*78c50*/  ULDC UR5, c[0x0][0x248] ;  /* 0x0000920000057ab9 */ /* 0x000fe20000000800 */
[----:B------:R-:W-:Y:S01]  /*78c60*/  LOP3.LUT R7, R7, 0xf7ffffff, RZ, 0xc0, !PT ;  /* 0xf7ffffff07077812 */ /* 0x000fe200078ec0ff */
[----:B------:R-:W-:Y:S01]  /*78c70*/  VIADD R54, R53, UR4 ;  /* 0x0000000435367c36 */ /* 0x000fe20008000000 */
[----:B------:R-:W-:-:S02]  /*78c80*/  ULDC UR4, c[0x0][0x248] ;  /* 0x0000920000047ab9 */ /* 0x000fc40000000800 */
[----:B------:R-:W-:Y:S01]  /*78c90*/  LOP3.LUT R7, R7, 0xefffffff, RZ, 0xc0, !PT ;  /* 0xefffffff07077812 */ /* 0x000fe200078ec0ff */
[----:B------:R-:W-:Y:S01]  /*78ca0*/  VIADD R181, R54, UR4 ;  /* 0x0000000436b57c36 */ /* 0x000fe20008000000 */
[----:B------:R-:W-:Y:S02]  /*78cb0*/  ULDC UR4, c[0x0][0x248] ;  /* 0x0000920000047ab9 */ /* 0x000fe40000000800 */
[----:B------:R-:W-:Y:S01]  /*78cc0*/  @P0 LOP3.LUT R7, R7, 0x10000000, RZ, 0xfc, !PT ;  /* 0x1000000007070812 */ /* 0x000fe200078efcff */
        /* <DEDUP_REMOVED lines=9> */
[----:B------:R-:W-:-:S03]  /*78d60*/  ULDC UR4, c[0x0][0x248] ;  /* 0x0000920000047ab9 */ /* 0x000fc60000000800 */
[----:B------:R-:W-:Y:S01]  /*78d70*/  VIADD R185, R182, UR4 ;  /* 0x00000004b6b97c36 */ /* 0x000fe20008000000 */
[----:B------:R-:W-:Y:S01]  /*78d80*/  ULDC UR4, c[0x0][0x248] ;  /* 0x0000920000047ab9 */ /* 0x000fe20000000800 */
[----:B------:R-:W-:Y:S02]  /*78d90*/  @P0 LOP3.LUT R7, R7, 0x4000000, RZ, 0xfc, !PT ;  /* 0x0400000007070812 */ /* 0x000fe400078efcff */
[----:B------:R-:W-:Y:S01]  /*78da0*/  ISETP.LT.AND P1, PT, R219, UR37, !P6 ;  /* 0x00000025db007c0c */ /* 0x000fe2000f721270 */
[----:B------:R-:W-:Y:S01]  /*78db0*/  VIADD R187, R185, UR4 ;  /* 0x00000004b9bb7c36 */ /* 0x000fe20008000000 */
[----:B------:R-:W-:Y:S01]  /*78dc0*/  LOP3.LUT R7, R7, 0xfdffffff, RZ, 0xc0, !PT ;  /* 0xfdffffff07077812 */ /* 0x000fe200078ec0ff */
[----:B------:R-:W-:Y:S02]  /*78dd0*/  ULDC UR4, c[0x0][0x248] ;  /* 0x0000920000047ab9 */ /* 0x000fe40000000800 */
[----:B------:R-:W-:Y:S01]  /*78de0*/  VIADD R184, R187, UR5 ;  /* 0x00000005bbb87c36 */ /* 0x000fe20008000000 */
[----:B------:R-:W-:Y:S01]  /*78df0*/  @P2 LOP3.LUT R7, R7, 0x2000000, RZ, 0xfc, !PT ;  /* 0x0200000007072812 */ /* 0x000fe200078efcff */
[----:B------:R-:W-:Y:S01]  /*78e00*/  ULDC UR5, c[0x0][0x248] ;  /* 0x0000920000057ab9 */ /* 0x000fe20000000800 */
[----:B------:R-:W-:Y:S01]  /*78e10*/  ISETP.LT.AND P0, PT, R220, UR38, !P6 ;  /* 0x00000026dc007c0c */ /* 0x000fe2000f701270 */
[----:B------:R-:W-:Y:S01]  /*78e20*/  VIADD R186, R184, UR4 ;  /* 0x00000004b8ba7c36 */ /* 0x000fe20008000000 */
[----:B------:R-:W-:Y:S01]  /*78e30*/  LOP3.LUT R7, R7, 0xfeffffff, RZ, 0xc0, !PT ;  /* 0xfeffffff07077812 */ /* 0x000fe200078ec0ff */
[----:B------:R-:W-:-:S02]  /*78e40*/  ULDC UR4, c[0x0][0x248] ;  /* 0x0000920000047ab9 */ /* 0x000fc40000000800 */
[----:B------:R-:W-:Y:S01]  /*78e50*/  VIADD R189, R186, UR4 ;  /* 0x00000004babd7c36 */ /* 0x000fe20008000000 */
[----:B------:R-:W-:Y:S01]  /*78e60*/  @P1 LOP3.LUT R7, R7, 0x1000000, RZ, 0xfc, !PT ;  /* 0x0100000007071812 */ /* 0x000fe200078efcff */
[----:B------:R-:W-:Y:S01]  /*78e70*/  ULDC UR4, c[0x0][0x248] ;  /* 0x0000920000047ab9 */ /* 0x000fe20000000800 */
        /* <DEDUP_REMOVED lines=90> */
[----:B------:R3:W-:Y:S01]  /*79420*/  STSM.16.M88.4 [R47], R20 ;  /* 0x000000142f007844 */ /* 0x0007e20000000200 */
[----:B------:R-:W-:Y:S01]  /*79430*/  ISETP.LT.AND P1, PT, R234, UR52, !P6 ;  /* 0x00000034ea007c0c */ /* 0x000fe2000f721270 */
[----:B------:R-:W-:Y:S01]  /*79440*/  VIADD R219, R217, UR4 ;  /* 0x00000004d9db7c36 */ /* 0x000fe20008000000 */
[----:B------:R-:W-:Y:S01]  /*79450*/  LOP3.LUT R7, R7, 0xfffffbff, RZ, 0xc0, !PT ;  /* 0xfffffbff07077812 */ /* 0x000fe200078ec0ff */
[----:B------:R-:W-:Y:S03]  /*79460*/  BAR.SYNC.DEFER_BLOCKING 0x0 ;  /* 0x0000000000007b1d */ /* 0x000fe60000010000 */
[----:B------:R-:W-:-:S03]  /*79470*/  @P2 LOP3.LUT R7, R7, 0x400, RZ, 0xfc, !PT ;  /* 0x0000040007072812 */ /* 0x000fc600078efcff */
[----:B------:R-:W-:Y:S01]  /*79480*/  ULDC UR4, c[0x0][0x248] ;  /* 0x0000920000047ab9 */ /* 0x000fe20000000800 */
[----:B------:R-:W-:Y:S01]  /*79490*/  ULDC UR5, c[0x0][0x248] ;  /* 0x0000920000057ab9 */ /* 0x000fe20000000800 */
[----:B------:R-:W-:Y:S01]  /*794a0*/  VIADD R221, R219, UR4 ;  /* 0x00000004dbdd7c36 */ /* 0x000fe20008000000 */
[----:B------:R-:W-:Y:S01]  /*794b0*/  ULDC UR4, c[0x0][0x248] ;  /* 0x0000920000047ab9 */ /* 0x000fe20000000800 */
[----:B------:R-:W-:Y:S02]  /*794c0*/  ISETP.LT.AND P0, PT, R235, UR53, !P6 ;  /* 0x00000035eb007c0c */ /* 0x000fe4000f701270 */
        /* <DEDUP_REMOVED lines=16> */
[----:B------:R-:W0:Y:S01]  /*795d0*/  LDS.128 R104, [R0] ;  /* 0x0000000000687984 */ /* 0x000e220000000c00 */
[----:B------:R-:W-:Y:S01]  /*795e0*/  ULDC UR4, c[0x0][0x248] ;  /* 0x0000920000047ab9 */ /* 0x000fe20000000800 */
        /* <DEDUP_REMOVED lines=13> */
[----:B------:R-:W-:Y:S01]  /*796c0*/  ULDC UR4, c[0x0][0x248] ;  /* 0x0000920000047ab9 */ /* 0x000fe20000000800 */
[----:B------:R-:W-:Y:S01]  /*796d0*/  BAR.SYNC.DEFER_BLOCKING 0x0 ;  /* 0x0000000000007b1d */ /* 0x000fe20000010000 */
[----:B------:R-:W-:Y:S01]  /*796e0*/  ISETP.LT.AND P1, PT, R241, UR59, !P6 ;  /* 0x0000003bf1007c0c */ /* 0x000fe2000f721270 */
[----:B------:R-:W-:Y:S01]  /*796f0*/  VIADD R241, R239, UR5 ;  /* 0x00000005eff17c36 */ /* 0x000fe20008000000 */
[----:B------:R-:W-:-:S02]  /*79700*/  @P0 LOP3.LUT R7, R7, 0x20, RZ, 0xfc, !PT ;  /* 0x0000002007070812 */ /* 0x000fc400078efcff */
[----:B---3--:R-:W-:Y:S02]  /*79710*/  PRMT R20, R70, 0x5410, R71 ;  /* 0x0000541046147816 */ /* 0x008fe40000000047 */
[----:B--2---:R-:W-:Y:S02]  /*79720*/  PRMT R21, R68, 0x5410, R69 ;  /* 0x0000541044157816 */ /* 0x004fe40000000045 */
[----:B------:R-:W-:Y:S02]  /*79730*/  PRMT R22, R66, 0x5410, R67 ;  /* 0x0000541042167816 */ /* 0x000fe40000000043 */
[----:B------:R-:W-:Y:S02]  /*79740*/  PRMT R23, R64, 0x5410, R65 ;  /* 0x0000541040177816 */ /* 0x000fe40000000041 */
[----:B------:R-:W-:Y:S02]  /*79750*/  ISETP.LT.AND P2, PT, R240, UR58, !P6 ;  /* 0x0000003af0007c0c */ /* 0x000fe4000f741270 */
[----:B------:R-:W-:-:S02]  /*79760*/  ISETP.LT.AND P0, PT, R242, UR60, !P6 ;  /* 0x0000003cf2007c0c */ /* 0x000fc4000f701270 */
[----:B------:R-:W-:Y:S01]  /*79770*/  ISETP.LT.AND P6, PT, R243, UR61, !P6 ;  /* 0x0000003df3007c0c */ /* 0x000fe2000f7c1270 */
[----:B------:R-:W-:Y:S01]  /*79780*/  VIADD R243, R241, UR4 ;  /* 0x00000004f1f37c36 */ /* 0x000fe20008000000 */
[----:B------:R-:W-:Y:S01]  /*79790*/  ULDC UR4, c[0x0][0x248] ;  /* 0x0000920000047ab9 */ /* 0x000fe20000000800 */
[----:B------:R4:W-:Y:S02]  /*797a0*/  STSM.16.M88.4 [R47], R20 ;  /* 0x000000142f007844 */ /* 0x0009e40000000200 */
[----:B----4-:R-:W-:Y:S01]  /*797b0*/  PRMT R23, R56, 0x5410, R57 ;  /* 0x0000541038177816 */ /* 0x010fe20000000039 */
[----:B------:R-:W-:-:S05]  /*797c0*/  VIADD R56, R243, UR4 ;  /* 0x00000004f3387c36 */ /* 0x000fca0008000000 */
[----:B------:R2:W-:Y:S01]  /*797d0*/  STL [R1+0xf4c], R56 ;  /* 0x000f4c3801007387 */ /* 0x0005e20000100800 */
[----:B------:R-:W-:Y:S02]  /*797e0*/  PRMT R20, R62, 0x5410, R63 ;  /* 0x000054103e147816 */ /* 0x000fe4000000003f */
[----:B------:R-:W-:Y:S02]  /*797f0*/  PRMT R21, R60, 0x5410, R61 ;  /* 0x000054103c157816 */ /* 0x000fe4000000003d */
[----:B------:R-:W-:Y:S01]  /*79800*/  PRMT R22, R58, 0x5410, R59 ;  /* 0x000054103a167816 */ /* 0x000fe2000000003b */
        /* <DEDUP_REMOVED lines=10> */
[----:B------:R-:W-:Y:S06]  /*798b0*/  BAR.SYNC.DEFER_BLOCKING 0x0 ;  /* 0x0000000000007b1d */ /* 0x000fec0000010000 */
[----:B------:R-:W4:Y:S04]  /*798c0*/  LDL.LU R59, [R1+0x994] ;  /* 0x00099400013b7983 */ /* 0x000f280000300800 */
[----:B------:R-:W4:Y:S04]  /*798d0*/  LDL.LU R58, [R1+0x9f4] ;  /* 0x0009f400013a7983 */ /* 0x000f280000300800 */
[----:B------:R-:W4:Y:S04]  /*798e0*/  LDL.LU R73, [R1+0x7b8] ;  /* 0x0007b80001497983 */ /* 0x000f280000300800 */
[----:B------:R-:W4:Y:S04]  /*798f0*/  LDL.LU R72, [R1+0x818] ;  /* 0x0008180001487983 */ /* 0x000f280000300800 */
[----:B------:R-:W4:Y:S04]  /*79900*/  LDL.LU R57, [R1+0x5d4] ;  /* 0x0005d40001397983 */ /* 0x000f280000300800 */
[----:B--2---:R-:W2:Y:S01]  /*79910*/  LDL.LU R56, [R1+0x7e8] ;  /* 0x0007e80001387983 */ /* 0x004ea20000300800 */
[----:B------:R-:W-:-:S03]  /*79920*/  LOP3.LUT R8, R8, 0xbfffffff, RZ, 0xc0, !PT ;  /* 0xbfffffff08087812 */ /* 0x000fc600078ec0ff */
[----:B------:R-:W-:Y:S01]  /*79930*/  STL.64 [R1+0x1fa0], R174 ;  /* 0x001fa0ae01007387 */ /* 0x000fe20000100a00 */
[----:B------:R-:W-:Y:S02]  /*79940*/  @P3 LOP3.LUT R8, R8, 0x40000000, RZ, 0xfc, !PT ;  /* 0x4000000008083812 */ /* 0x000fe400078efcff */
[----:B------:R-:W-:Y:S01]  /*79950*/  LOP3.LUT P3, RZ, R7, 0x10, RZ, 0xc0, !PT ;  /* 0x0000001007ff7812 */ /* 0x000fe2000786c0ff */
[----:B------:R-:W0:Y:S01]  /*79960*/  LDS.128 R100, [R0] ;  /* 0x0000000000647984 */ /* 0x000e220000000c00 */
[----:B------:R-:W-:-:S03]  /*79970*/  LOP3.LUT R8, R8, 0xdfffffff, RZ, 0xc0, !PT ;  /* 0xdfffffff08087812 */ /* 0x000fc600078ec0ff */
[----:B------:R-:W-:Y:S01]  /*79980*/  STL.64 [R1+0x1f80], R168 ;  /* 0x001f80a801007387 */ /* 0x000fe20000100a00 */
[----:B------:R-:W-:Y:S01]  /*79990*/  @P2 LOP3.LUT R8, R8, 0x20000000, RZ, 0xfc, !PT ;  /* 0x2000000008082812 */ /* 0x000fe200078efcff */
[----:B------:R-:W-:Y:S03]  /*799a0*/  BAR.SYNC.DEFER_BLOCKING 0x0 ;  /* 0x0000000000007b1d */ /* 0x000fe60000010000 */
[----:B------:R-:W-:Y:S02]  /*799b0*/  LOP3.LUT R8, R8, 0xefffffff, RZ, 0xc0, !PT ;  /* 0xefffffff08087812 */ /* 0x000fe400078ec0ff */
[C---:B------:R-:W-:Y:S02]  /*799c0*/  LOP3.LUT P2, RZ, R7.reuse, 0x8, RZ, 0xc0, !PT ;  /* 0x0000000807ff7812 */ /* 0x040fe4000784c0ff */
[----:B------:R-:W-:Y:S02]  /*799d0*/  @P1 LOP3.LUT R8, R8, 0x10000000, RZ, 0xfc, !PT ;  /* 0x1000000008081812 */ /* 0x000fe400078efcff */
[----:B------:R-:W-:Y:S01]  /*799e0*/  LOP3.LUT P1, RZ, R7, 0x4, RZ, 0xc0, !PT ;  /* 0x0000000407ff7812 */ /* 0x000fe2000782c0ff */
[----:B------:R-:W-:Y:S01]  /*799f0*/  STL.64 [R1+0x1f78], R170 ;  /* 0x001f78aa01007387 */ /* 0x000fe20000100a00 */
[----:B------:R-:W-:-:S03]  /*79a00*/  LOP3.LUT R8, R8, 0xf7ffffff, RZ, 0xc0, !PT ;  /* 0xf7ffffff08087812 */ /* 0x000fc600078ec0ff */
[----:B------:R-:W-:Y:S01]  /*79a10*/  STL.64 [R1+0x1f50], R164 ;  /* 0x001f50a401007387 */ /* 0x000fe20000100a00 */
        /* <DEDUP_REMOVED lines=10> */
[----:B------:R-:W-:-:S03]  /*79ac0*/  @P5 LOP3.LUT R8, R8, 0x2000000, RZ, 0xfc, !PT ;  /* 0x0200000008085812 */ /* 0x000fc600078efcff */
        /* <DEDUP_REMOVED lines=20> */
[----:B------:R3:W-:Y:S04]  /*79c10*/  STSM.16.M88.4 [R47], R20 ;  /* 0x000000142f007844 */ /* 0x0007e80000000200 */
[----:B------:R-:W-:Y:S01]  /*79c20*/  STL.64 [R1+0x1e70], R122 ;  /* 0x001e707a01007387 */ /* 0x000fe20000100a00 */
[----:B------:R-:W-:Y:S06]  /*79c30*/  BAR.SYNC.DEFER_BLOCKING 0x0 ;  /* 0x0000000000007b1d */ /* 0x000fec0000010000 */
[----:B-1----:R-:W-:Y:S04]  /*79c40*/  STL.64 [R1+0x1e68], R116 ;  /* 0x001e687401007387 */ /* 0x002fe80000100a00 */
[----:B------:R-:W-:Y:S04]  /*79c50*/  STL.64 [R1+0x1e60], R246 ;  /* 0x001e60f601007387 */ /* 0x000fe80000100a00 */
[----:B------:R-:W-:Y:S04]  /*79c60*/  STL.64 [R1+0x1e58], R118 ;  /* 0x001e587601007387 */ /* 0x000fe80000100a00 */
[----:B------:R-:W-:Y:S04]  /*79c70*/  STL.64 [R1+0x1e50], R112 ;  /* 0x001e507001007387 */ /* 0x000fe80000100a00 */
[----:B------:R-:W-:Y:S04]  /*79c80*/  STL.64 [R1+0x1e48], R114 ;  /* 0x001e487201007387 */ /* 0x000fe80000100a00 */
[----:B0-----:R-:W-:Y:S04]  /*79c90*/  STL.64 [R1+0x1e40], R108 ;  /* 0x001e406c01007387 */ /* 0x001fe80000100a00 */
[----:B------:R-:W-:Y:S04]  /*79ca0*/  STL.64 [R1+0x1e38], R110 ;  /* 0x001e386e01007387 */ /* 0x000fe80000100a00 */
[----:B------:R-:W-:Y:S04]  /*79cb0*/  STL.64 [R1+0x1e30], R104 ;  /* 0x001e306801007387 */ /* 0x000fe80000100a00 */
[----:B------:R-:W-:Y:S04]  /*79cc0*/  STL.64 [R1+0x1e28], R106 ;  /* 0x001e286a01007387 */ /* 0x000fe80000100a00 */
[----:B------:R-:W-:Y:S04]  /*79cd0*/  STL.64 [R1+0x1e10], R248 ;  /* 0x001e10f801007387 */ /* 0x000fe80000100a00 */
[----:B------:R-:W-:Y:S04]  /*79ce0*/  STL.64 [R1+0x1dc8], R250 ;  /* 0x001dc8fa01007387 */ /* 0x000fe80000100a00 */
[----:B------:R-:W-:Y:S04]  /*79cf0*/  STL.64 [R1+0x1e20], R100 ;  /* 0x001e206401007387 */ /* 0x000fe80000100a00 */
[----:B------:R-:W-:Y:S04]  /*79d00*/  STL.64 [R1+0x1e18], R102 ;  /* 0x001e186601007387 */ /* 0x000fe80000100a00 */
[----:B------:R-:W2:Y:S04]  /*79d10*/  LDL.LU R71, [R1+0x9bc] ;  /* 0x0009bc0001477983 */ /* 0x000ea80000300800 */
[----:B------:R-:W2:Y:S04]  /*79d20*/  LDL.LU R70, [R1+0xa1c] ;  /* 0x000a1c0001467983 */ /* 0x000ea80000300800 */
[----:B------:R-:W2:Y:S04]  /*79d30*/  LDL.LU R69, [R1+0x990] ;  /* 0x0009900001457983 */ /* 0x000ea80000300800 */
[----:B------:R-:W2:Y:S04]  /*79d40*/  LDL.LU R68, [R1+0x9f0] ;  /* 0x0009f00001447983 */ /* 0x000ea80000300800 */
[----:B------:R-:W2:Y:S04]  /*79d50*/  LDL.LU R65, [R1+0x7b4] ;  /* 0x0007b40001417983 */ /* 0x000ea80000300800 */
[----:B------:R-:W2:Y:S04]  /*79d60*/  LDL.LU R64, [R1+0x814] ;  /* 0x0008140001407983 */ /* 0x000ea80000300800 */
[----:B------:R-:W0:Y:S01]  /*79d70*/  LDS.128 R96, [R0] ;  /* 0x0000000000607984 */ /* 0x000e220000000c00 */
[----:B---3--:R-:W-:-:S03]  /*79d80*/  PRMT R20, R62, 0x5410, R63 ;  /* 0x000054103e147816 */ /* 0x008fc6000000003f */
[----:B------:R-:W3:Y:S04]  /*79d90*/  LDL.LU R63, [R1+0x5d0] ;  /* 0x0005d000013f7983 */ /* 0x000ee80000300800 */
[----:B------:R-:W3:Y:S01]  /*79da0*/  LDL.LU R62, [R1+0x7e4] ;  /* 0x0007e400013e7983 */ /* 0x000ee20000300800 */
[----:B----4-:R-:W-:Y:S02]  /*79db0*/  PRMT R21, R76, 0x5410, R77 ;  /* 0x000054104c157816 */ /* 0x010fe4000000004d */
[----:B------:R-:W-:Y:S02]  /*79dc0*/  PRMT R22, R74, 0x5410, R75 ;  /* 0x000054104a167816 */ /* 0x000fe4000000004b */
[----:B------:R-:W-:Y:S01]  /*79dd0*/  PRMT R23, R66, 0x5410, R67 ;  /* 0x0000541042177816 */ /* 0x000fe20000000043 */
[----:B------:R-:W-:Y:S06]  /*79de0*/  BAR.SYNC.DEFER_BLOCKING 0x0 ;  /* 0x0000000000007b1d */ /* 0x000fec0000010000 */
[----:B0-----:R-:W-:Y:S04]  /*79df0*/  STL.64 [R1+0x1e08], R96 ;  /* 0x001e086001007387 */ /* 0x001fe80000100a00 */
[----:B------:R-:W-:Y:S04]  /*79e00*/  STL.64 [R1+0x1e00], R98 ;  /* 0x001e006201007387 */ /* 0x000fe80000100a00 */
[----:B------:R-:W4:Y:S04]  /*79e10*/  LDL.LU R67, [R1+0x9b8] ;  /* 0x0009b80001437983 */ /* 0x000f280000300800 */
[----:B------:R-:W4:Y:S04]  /*79e20*/  LDL.LU R66, [R1+0xa18] ;  /* 0x000a180001427983 */ /* 0x000f280000300800 */
[----:B------:R0:W-:Y:S01]  /*79e30*/  STSM.16.M88.4 [R47], R20 ;  /* 0x000000142f007844 */ /* 0x0001e20000000200 */
[----:B------:R-:W-:Y:S01]  /*79e40*/  BAR.SYNC.DEFER_BLOCKING 0x0 ;  /* 0x0000000000007b1d */ /* 0x000fe20000010000 */
[----:B0-----:R-:W-:-:S05]  /*79e50*/  PRMT R20, R60, 0x5410, R61 ;  /* 0x000054103c147816 */ /* 0x001fca000000003d */
[----:B------:R-:W4:Y:S04]  /*79e60*/  LDL.LU R61, [R1+0x98c] ;  /* 0x00098c00013d7983 */ /* 0x000f280000300800 */
[----:B------:R-:W4:Y:S01]  /*79e70*/  LDL.LU R60, [R1+0x9ec] ;  /* 0x0009ec00013c7983 */ /* 0x000f220000300800 */
[----:B------:R-:W-:-:S03]  /*79e80*/  PRMT R21, R58, 0x5410, R59 ;  /* 0x000054103a157816 */ /* 0x000fc6000000003b */
[----:B------:R-:W4:Y:S01]  /*79e90*/  LDL.LU R59, [R1+0x7b0] ;  /* 0x0007b000013b7983 */ /* 0x000f220000300800 */
[----:B--2---:R-:W-:-:S03]  /*79ea0*/  PRMT R23, R56, 0x5410, R57 ;  /* 0x0000541038177816 */ /* 0x004fc60000000039 */
[----:B------:R-:W2:Y:S04]  /*79eb0*/  LDL.LU R58, [R1+0x810] ;  /* 0x00081000013a7983 */ /* 0x000ea80000300800 */
[----:B------:R-:W2:Y:S04]  /*79ec0*/  LDL.LU R57, [R1+0x5cc] ;  /* 0x0005cc0001397983 */ /* 0x000ea80000300800 */
[----:B------:R-:W2:Y:S04]  /*79ed0*/  LDL.LU R56, [R1+0x7e0] ;  /* 0x0007e00001387983 */ /* 0x000ea80000300800 */
[----:B------:R-:W0:Y:S01]  /*79ee0*/  LDS.128 R92, [R0] ;  /* 0x00000000005c7984 */ /* 0x000e220000000c00 */
[----:B------:R-:W-:Y:S01]  /*79ef0*/  PRMT R22, R72, 0x5410, R73 ;  /* 0x0000541048167816 */ /* 0x000fe20000000049 */
[----:B------:R-:W-:Y:S06]  /*79f00*/  BAR.SYNC.DEFER_BLOCKING 0x0 ;  /* 0x0000000000007b1d */ /* 0x000fec0000010000 */
[----:B------:R1:W-:Y:S02]  /*79f10*/  STSM.16.M88.4 [R47], R20 ;  /* 0x000000142f007844 */ /* 0x0003e40000000200 */
[----:B------:R-:W-:Y:S06]  /*79f20*/  BAR.SYNC.DEFER_BLOCKING 0x0 ;  /* 0x0000000000007b1d */ /* 0x000fec0000010000 */
[----:B0-----:R-:W-:Y:S04]  /*79f30*/  STL.64 [R1+0x1df8], R92 ;  /* 0x001df85c01007387 */ /* 0x001fe80000100a00 */
[----:B------:R-:W-:Y:S04]  /*79f40*/  STL.64 [R1+0x1df0], R94 ;  /* 0x001df05e01007387 */ /* 0x000fe80000100a00 */
[----:B------:R-:W0:Y:S01]  /*79f50*/  LDS.128 R88, [R0] ;  /* 0x0000000000587984 */ /* 0x000e220000000c00 */
[----:B-1----:R-:W-:-:S03]  /*79f60*/  PRMT R22, R64, 0x5410, R65 ;  /* 0x0000541040167816 */ /* 0x002fc60000000041 */
[----:B------:R-:W2:Y:S04]  /*79f70*/  LDL.LU R65, [R1+0x9b4] ;  /* 0x0009b40001417983 */ /* 0x000ea80000300800 */
[----:B------:R-:W2:Y:S01]  /*79f80*/  LDL.LU R64, [R1+0xa14] ;  /* 0x000a140001407983 */ /* 0x000ea20000300800 */
[----:B------:R-:W-:-:S03]  /*79f90*/  PRMT R20, R70, 0x5410, R71 ;  /* 0x0000541046147816 */ /* 0x000fc60000000047 */
[----:B------:R-:W2:Y:S01]  /*79fa0*/  LDL.LU R77, [R1+0x988] ;  /* 0x00098800014d7983 */ /* 0x000ea20000300800 */
[----:B------:R-:W-:-:S03]  /*79fb0*/  PRMT R21, R68, 0x5410, R69 ;  /* 0x0000541044157816 */ /* 0x000fc60000000045 */
[----:B------:R-:W2:Y:S04]  /*79fc0*/  LDL.LU R76, [R1+0x9e8] ;  /* 0x0009e800014c7983 */ /* 0x000ea80000300800 */
[----:B------:R-:W2:Y:S04]  /*79fd0*/  LDL.LU R75, [R1+0x5fc] ;  /* 0x0005fc00014b7983 */ /* 0x000ea80000300800 */
[----:B------:R-:W2:Y:S01]  /*79fe0*/  LDL.LU R74, [R1+0x80c] ;  /* 0x00080c00014a7983 */ /* 0x000ea20000300800 */
[----:B---3--:R-:W-:Y:S01]  /*79ff0*/  PRMT R23, R62, 0x5410, R63 ;  /* 0x000054103e177816 */ /* 0x008fe2000000003f */
[----:B------:R-:W-:Y:S06]  /*7a000*/  BAR.SYNC.DEFER_BLOCKING 0x0 ;  /* 0x0000000000007b1d */ /* 0x000fec0000010000 */
[----:B------:R-:W3:Y:S04]  /*7a010*/  LDL.LU R63, [R1+0x5c8] ;  /* 0x0005c800013f7983 */ /* 0x000ee80000300800 */
[----:B------:R-:W3:Y:S04]  /*7a020*/  LDL.LU R62, [R1+0x7dc] ;  /* 0x0007dc00013e7983 */ /* 0x000ee80000300800 */
[----:B0-----:R-:W-:Y:S04]  /*7a030*/  STL.64 [R1+0x1de8], R88 ;  /* 0x001de85801007387 */ /* 0x001fe80000100a00 */
[----:B------:R-:W-:Y:S04]  /*7a040*/  STL.64 [R1+0x1de0], R90 ;  /* 0x001de05a01007387 */ /* 0x000fe80000100a00 */
[----:B------:R4:W-:Y:S01]  /*7a050*/  STSM.16.M88.4 [R47], R20 ;  /* 0x000000142f007844 */ /* 0x0009e20000000200 */
[----:B------:R-:W-:Y:S06]  /*7a060*/  BAR.SYNC.DEFER_BLOCKING 0x0 ;  /* 0x0000000000007b1d */ /* 0x000fec0000010000 */
[----:B------:R-:W0:Y:S01]  /*7a070*/  LDS.128 R84, [R0] ;  /* 0x0000000000547984 */ /* 0x000e220000000c00 */
[----:B----4-:R-:W-:-:S03]  /*7a080*/  PRMT R21, R60, 0x5410, R61 ;  /* 0x000054103c157816 */ /* 0x010fc6000000003d */
[----:B------:R-:W4:Y:S04]  /*7a090*/  LDL.LU R61, [R1+0x9b0] ;  /* 0x0009b000013d7983 */ /* 0x000f280000300800 */
[----:B------:R-:W4:Y:S01]  /*7a0a0*/  LDL.LU R60, [R1+0xa10] ;  /* 0x000a1000013c7983 */ /* 0x000f220000300800 */
[----:B--2---:R-:W-:-:S03]  /*7a0b0*/  PRMT R22, R58, 0x5410, R59 ;  /* 0x000054103a167816 */ /* 0x004fc6000000003b */
[----:B------:R-:W2:Y:S04]  /*7a0c0*/  LDL.LU R59, [R1+0x984] ;  /* 0x00098400013b7983 */ /* 0x000ea80000300800 */
[----:B------:R-:W2:Y:S01]  /*7a0d0*/  LDL.LU R58, [R1+0x9e4] ;  /* 0x0009e400013a7983 */ /* 0x000ea20000300800 */
[----:B------:R-:W-:-:S03]  /*7a0e0*/  PRMT R23, R56, 0x5410, R57 ;  /* 0x0000541038177816 */ /* 0x000fc60000000039 */
[----:B------:R-:W2:Y:S04]  /*7a0f0*/  LDL.LU R73, [R1+0x5f8] ;  /* 0x0005f80001497983 */ /* 0x000ea80000300800 */
[----:B------:R-:W2:Y:S04]  /*7a100*/  LDL.LU R72, [R1+0x808] ;  /* 0x0008080001487983 */ /* 0x000ea80000300800 */
[----:B------:R-:W2:Y:S04]  /*7a110*/  LDL.LU R57, [R1+0x5c4] ;  /* 0x0005c40001397983 */ /* 0x000ea80000300800 */
[----:B------:R-:W2:Y:S01]  /*7a120*/  LDL.LU R56, [R1+0x7d8] ;  /* 0x0007d80001387983 */ /* 0x000ea20000300800 */
[----:B------:R-:W-:Y:S01]  /*7a130*/  PRMT R20, R66, 0x5410, R67 ;  /* 0x0000541042147816 */ /* 0x000fe20000000043 */
[----:B------:R-:W-:Y:S06]  /*7a140*/  BAR.SYNC.DEFER_BLOCKING 0x0 ;  /* 0x0000000000007b1d */ /* 0x000fec0000010000 */
[----:B0-----:R-:W-:Y:S04]  /*7a150*/  STL.64 [R1+0x1dd8], R84 ;  /* 0x001dd85401007387 */ /* 0x001fe80000100a00 */
[----:B------:R-:W-:Y:S04]  /*7a160*/  STL.64 [R1+0x1dd0], R86 ;  /* 0x001dd05601007387 */ /* 0x000fe80000100a00 */
[----:B------:R-:W2:Y:S04]  /*7a170*/  LDL.LU R71, [R1+0x9ac] ;  /* 0x0009ac0001477983 */ /* 0x000ea80000300800 */
[----:B------:R-:W2:Y:S04]  /*7a180*/  LDL.LU R70, [R1+0xa0c] ;  /* 0x000a0c0001467983 */ /* 0x000ea80000300800 */
[----:B------:R0:W-:Y:S01]  /*7a190*/  STSM.16.M88.4 [R47], R20 ;  /* 0x000000142f007844 */ /* 0x0001e20000000200 */
[----:B------:R-:W-:Y:S06]  /*7a1a0*/  BAR.SYNC.DEFER_BLOCKING 0x0 ;  /* 0x0000000000007b1d */ /* 0x000fec0000010000 */
[----:B------:R-:W2:Y:S04]  /*7a1b0*/  LDL.LU R69, [R1+0x980] ;  /* 0x0009800001457983 */ /* 0x000ea80000300800 */
[----:B------:R-:W2:Y:S04]  /*7a1c0*/  LDL.LU R68, [R1+0x9e0] ;  /* 0x0009e00001447983 */ /* 0x000ea80000300800 */
[----:B------:R-:W2:Y:S04]  /*7a1d0*/  LDL.LU R67, [R1+0x5f4] ;  /* 0x0005f40001437983 */ /* 0x000ea80000300800 */
[----:B------:R-:W2:Y:S04]  /*7a1e0*/  LDL.LU R66, [R1+0x804] ;  /* 0x0008040001427983 */ /* 0x000ea80000300800 */
[----:B------:R-:W1:Y:S01]  /*7a1f0*/  LDS.128 R80, [R0] ;  /* 0x0000000000507984 */ /* 0x000e620000000c00 */
[----:B0-----:R-:W-:-:S03]  /*7a200*/  PRMT R20, R64, 0x5410, R65 ;  /* 0x0000541040147816 */ /* 0x001fc60000000041 */
[----:B------:R-:W2:Y:S04]  /*7a210*/  LDL.LU R65, [R1+0x5c0] ;  /* 0x0005c00001417983 */ /* 0x000ea80000300800 */
[----:B------:R-:W2:Y:S01]  /*7a220*/  LDL.LU R64, [R1+0x7d4] ;  /* 0x0007d40001407983 */ /* 0x000ea20000300800 */
[----:B------:R-:W-:Y:S01]  /*7a230*/  PRMT R21, R76, 0x5410, R77 ;  /* 0x000054104c157816 */ /* 0x000fe2000000004d */
[----:B------:R-:W-:Y:S01]  /*7a240*/  BAR.SYNC.DEFER_BLOCKING 0x0 ;  /* 0x0000000000007b1d */ /* 0x000fe20000010000 */
[----:B------:R-:W-:-:S05]  /*7a250*/  PRMT R22, R74, 0x5410, R75 ;  /* 0x000054104a167816 */ /* 0x000fca000000004b */
[----:B-1----:R-:W-:Y:S04]  /*7a260*/  STL.64 [R1+0x1dc0], R80 ;  /* 0x001dc05001007387 */ /* 0x002fe80000100a00 */
[----:B------:R-:W-:Y:S01]  /*7a270*/  STL.64 [R1+0x1db8], R82 ;  /* 0x001db85201007387 */ /* 0x000fe20000100a00 */
[----:B---3--:R-:W-:-:S03]  /*7a280*/  PRMT R23, R62, 0x5410, R63 ;  /* 0x000054103e177816 */ /* 0x008fc6000000003f */
[----:B------:R-:W3:Y:S04]  /*7a290*/  LDL.LU R63, [R1+0x9a8] ;  /* 0x0009a800013f7983 */ /* 0x000ee80000300800 */
[----:B------:R4:W-:Y:S04]  /*7a2a0*/  STSM.16.M88.4 [R47], R20 ;  /* 0x000000142f007844 */ /* 0x0009e80000000200 */
[----:B------:R-:W3:Y:S01]  /*7a2b0*/  LDL.LU R62, [R1+0xa08] ;  /* 0x000a0800013e7983 */ /* 0x000ee20000300800 */
        /* <DEDUP_REMOVED lines=13> */
[----:B0-----:R-:W-:Y:S04]  /*7a390*/  STL.64 [R1+0x1db0], R76 ;  /* 0x001db04c01007387 */ /* 0x001fe80000100a00 */
[----:B------:R0:W-:Y:S01]  /*7a3a0*/  STSM.16.M88.4 [R47], R20 ;  /* 0x000000142f007844 */ /* 0x0001e20000000200 */
[----:B------:R-:W-:Y:S06]  /*7a3b0*/  BAR.SYNC.DEFER_BLOCKING 0x0 ;  /* 0x0000000000007b1d */ /* 0x000fec0000010000 */
[----:B------:R-:W-:Y:S04]  /*7a3c0*/  STL.64 [R1+0x1da8], R78 ;  /* 0x001da84e01007387 */ /* 0x000fe80000100a00 */
[----:B------:R-:W2:Y:S01]  /*7a3d0*/  LDL.LU R236, [R1+0x9a4] ;  /* 0x0009a40001ec7983 */ /* 0x000ea20000300800 */
[----:B0-----:R-:W-:-:S03]  /*7a3e0*/  PRMT R22, R66, 0x5410, R67 ;  /* 0x0000541042167816 */ /* 0x001fc60000000043 */
[----:B------:R-:W2:Y:S04]  /*7a3f0*/  LDL.LU R234, [R1+0xa04] ;  /* 0x000a040001ea7983 */ /* 0x000ea80000300800 */
[----:B------:R-:W2:Y:S04]  /*7a400*/  LDL.LU R224, [R1+0x978] ;  /* 0x0009780001e07983 */ /* 0x000ea80000300800 */
[----:B------:R-:W2:Y:S04]  /*7a410*/  LDL.LU R222, [R1+0x9d8] ;  /* 0x0009d80001de7983 */ /* 0x000ea80000300800 */
[----:B------:R-:W2:Y:S04]  /*7a420*/  LDL.LU R67, [R1+0x5ec] ;  /* 0x0005ec0001437983 */ /* 0x000ea80000300800 */
[----:B------:R-:W2:Y:S04]  /*7a430*/  LDL.LU R66, [R1+0x7fc] ;  /* 0x0007fc0001427983 */ /* 0x000ea80000300800 */
[----:B------:R-:W0:Y:S01]  /*7a440*/  LDS.128 R72, [R0] ;  /* 0x0000000000487984 */ /* 0x000e220000000c00 */
[----:B------:R-:W-:-:S02]  /*7a450*/  PRMT R20, R70, 0x5410, R71 ;  /* 0x0000541046147816 */ /* 0x000fc40000000047 */
[----:B------:R-:W-:Y:S01]  /*7a460*/  PRMT R21, R68, 0x5410, R69 ;  /* 0x0000541044157816 */ /* 0x000fe20000000045 */
[----:B------:R-:W-:Y:S01]  /*7a470*/  BAR.SYNC.DEFER_BLOCKING 0x0 ;  /* 0x0000000000007b1d */ /* 0x000fe20000010000 */
[----:B------:R-:W-:-:S05]  /*7a480*/  PRMT R23, R64, 0x5410, R65 ;  /* 0x0000541040177816 */ /* 0x000fca0000000041 */
[----:B------:R-:W2:Y:S04]  /*7a490*/  LDL.LU R65, [R1+0x5b8] ;  /* 0x0005b80001417983 */ /* 0x000ea80000300800 */
[----:B------:R-:W2:Y:S04]  /*7a4a0*/  LDL.LU R64, [R1+0x7cc] ;  /* 0x0007cc0001407983 */ /* 0x000ea80000300800 */
[----:B0-----:R-:W-:Y:S04]  /*7a4b0*/  STL.64 [R1+0x1da0], R72 ;  /* 0x001da04801007387 */ /* 0x001fe80000100a00 */
[----:B------:R-:W-:Y:S04]  /*7a4c0*/  STL.64 [R1+0x1d98], R74 ;  /* 0x001d984a01007387 */ /* 0x000fe80000100a00 */
[----:B------:R-:W2:Y:S04]  /*7a4d0*/  LDL.LU R232, [R1+0x9a0] ;  /* 0x0009a00001e87983 */ /* 0x000ea80000300800 */
[----:B------:R-:W2:Y:S04]  /*7a4e0*/  LDL.LU R230, [R1+0xa00] ;  /* 0x000a000001e67983 */ /* 0x000ea80000300800 */
[----:B------:R3:W-:Y:S04]  /*7a4f0*/  STSM.16.M88.4 [R47], R20 ;  /* 0x000000142f007844 */ /* 0x0007e80000000200 */
[----:B------:R-:W2:Y:S04]  /*7a500*/  LDL.LU R220, [R1+0x974] ;  /* 0x0009740001dc7983 */ /* 0x000ea80000300800 */
[----:B------:R-:W2:Y:S01]  /*7a510*/  LDL.LU R218, [R1+0x9d4] ;  /* 0x0009d40001da7983 */ /* 0x000ea20000300800 */
[----:B------:R-:W-:Y:S01]  /*7a520*/  BAR.SYNC.DEFER_BLOCKING 0x0 ;  /* 0x0000000000007b1d */ /* 0x000fe20000010000 */
[----:B---3--:R-:W-:-:S05]  /*7a530*/  PRMT R20, R62, 0x5410, R63 ;  /* 0x000054103e147816 */ /* 0x008fca000000003f */
[----:B------:R-:W3:Y:S04]  /*7a540*/  LDL.LU R63, [R1+0x5e8] ;  /* 0x0005e800013f7983 */ /* 0x000ee80000300800 */
[----:B------:R-:W3:Y:S04]  /*7a550*/  LDL.LU R62, [R1+0x7f8] ;  /* 0x0007f800013e7983 */ /* 0x000ee80000300800 */
[----:B------:R-:W0:Y:S01]  /*7a560*/  LDS.128 R68, [R0] ;  /* 0x0000000000447984 */ /* 0x000e220000000c00 */
[----:B----4-:R-:W-:-:S03]  /*7a570*/  PRMT R21, R60, 0x5410, R61 ;  /* 0x000054103c157816 */ /* 0x010fc6000000003d */
[----:B------:R-:W4:Y:S04]  /*7a580*/  LDL.LU R61, [R1+0x5b4] ;  /* 0x0005b400013d7983 */ /* 0x000f280000300800 */
[----:B------:R-:W4:Y:S04]  /*7a590*/  LDL.LU R60, [R1+0x7c8] ;  /* 0x0007c800013c7983 */ /* 0x000f280000300800 */
[----:B------:R-:W4:Y:S04]  /*7a5a0*/  LDL.LU R228, [R1+0x99c] ;  /* 0x00099c0001e47983 */ /* 0x000f280000300800 */
[----:B------:R-:W4:Y:S04]  /*7a5b0*/  LDL.LU R226, [R1+0x9fc] ;  /* 0x0009fc0001e27983 */ /* 0x000f280000300800 */
[----:B------:R-:W4:Y:S04]  /*7a5c0*/  LDL.LU R216, [R1+0x970] ;  /* 0x0009700001d87983 */ /* 0x000f280000300800 */
[----:B------:R-:W4:Y:S01]  /*7a5d0*/  LDL.LU R212, [R1+0x9d0] ;  /* 0x0009d00001d47983 */ /* 0x000f220000300800 */
[----:B--2---:R-:W-:-:S02]  /*7a5e0*/  PRMT R22, R58, 0x5410, R59 ;  /* 0x000054103a167816 */ /* 0x004fc4000000003b */
[----:B------:R-:W-:Y:S01]  /*7a5f0*/  PRMT R23, R56, 0x5410, R57 ;  /* 0x0000541038177816 */ /* 0x000fe20000000039 */
[----:B------:R-:W2:Y:S04]  /*7a600*/  LDL.LU R59, [R1+0x5e4] ;  /* 0x0005e400013b7983 */ /* 0x000ea80000300800 */
[----:B------:R-:W2:Y:S04]  /*7a610*/  LDL.LU R58, [R1+0x7f4] ;  /* 0x0007f400013a7983 */ /* 0x000ea80000300800 */
[----:B------:R-:W2:Y:S04]  /*7a620*/  LDL.LU R57, [R1+0x5b0] ;  /* 0x0005b00001397983 */ /* 0x000ea80000300800 */
[----:B------:R-:W2:Y:S01]  /*7a630*/  LDL.LU R56, [R1+0x7c4] ;  /* 0x0007c40001387983 */ /* 0x000ea20000300800 */
[----:B------:R-:W-:Y:S06]  /*7a640*/  BAR.SYNC.DEFER_BLOCKING 0x0 ;  /* 0x0000000000007b1d */ /* 0x000fec0000010000 */
[----:B------:R1:W-:Y:S04]  /*7a650*/  STSM.16.M88.4 [R47], R20 ;  /* 0x000000142f007844 */ /* 0x0003e80000000200 */
[----:B0-----:R-:W-:Y:S04]  /*7a660*/  STL.64 [R1+0x1d90], R68 ;  /* 0x001d904401007387 */ /* 0x001fe80000100a00 */
[----:B------:R-:W-:Y:S01]  /*7a670*/  STL.64 [R1+0x1d88], R70 ;  /* 0x001d884601007387 */ /* 0x000fe20000100a00 */
[----:B-1----:R-:W-:-:S02]  /*7a680*/  PRMT R22, R66, 0x5410, R67 ;  /* 0x0000541042167816 */ /* 0x002fc40000000043 */
[----:B------:R-:W-:Y:S02]  /*7a690*/  PRMT R21, R222, 0x5410, R224 ;  /* 0x00005410de157816 */ /* 0x000fe400000000e0 */
[----:B------:R-:W2:Y:S01]  /*7a6a0*/  LDL.LU R224, [R1+0x600] ;  /* 0x0006000001e07983 */ /* 0x000ea20000300800 */
[----:B------:R-:W-:-:S03]  /*7a6b0*/  PRMT R20, R234, 0x5410, R236 ;  /* 0x00005410ea147816 */ /* 0x000fc600000000ec */
[----:B------:R-:W2:Y:S01]  /*7a6c0*/  LDL.LU R222, [R1+0x604] ;  /* 0x0006040001de7983 */ /* 0x000ea20000300800 */
[----:B------:R-:W-:Y:S01]  /*7a6d0*/  PRMT R23, R64, 0x5410, R65 ;  /* 0x0000541040177816 */ /* 0x000fe20000000041 */
[----:B------:R-:W-:Y:S06]  /*7a6e0*/  BAR.SYNC.DEFER_BLOCKING 0x0 ;  /* 0x0000000000007b1d */ /* 0x000fec0000010000 */
[----:B------:R-:W0:Y:S02]  /*7a6f0*/  LDS.128 R64, [R0] ;  /* 0x0000000000407984 */ /* 0x000e240000000c00 */
[----:B------:R-:W-:Y:S06]  /*7a700*/  BAR.SYNC.DEFER_BLOCKING 0x0 ;  /* 0x0000000000007b1d */ /* 0x000fec0000010000 */
[----:B------:R3:W-:Y:S04]  /*7a710*/  STSM.16.M88.4 [R47], R20 ;  /* 0x000000142f007844 */ /* 0x0007e80000000200 */
[----:B0-----:R-:W-:Y:S01]  /*7a720*/  STL.64 [R1+0x1d80], R64 ;  /* 0x001d804001007387 */ /* 0x001fe20000100a00 */
[----:B---3--:R-:W-:-:S03]  /*7a730*/  PRMT R22, R62, 0x5410, R63 ;  /* 0x000054103e167816 */ /* 0x008fc6000000003f */
[----:B------:R-:W-:Y:S01]  /*7a740*/  STL.64 [R1+0x1d78], R66 ;  /* 0x001d784201007387 */ /* 0x000fe20000100a00 */
[----:B------:R-:W-:-:S03]  /*7a750*/  PRMT R21, R218, 0x5410, R220 ;  /* 0x00005410da157816 */ /* 0x000fc600000000dc */
[----:B------:R-:W3:Y:S01]  /*7a760*/  LDL.LU R220, [R1+0x608] ;  /* 0x0006080001dc7983 */ /* 0x000ee20000300800 */
[----:B------:R-:W-:-:S03]  /*7a770*/  PRMT R20, R230, 0x5410, R232 ;  /* 0x00005410e6147816 */ /* 0x000fc600000000e8 */
[----:B------:R-:W3:Y:S01]  /*7a780*/  LDL.LU R218, [R1+0x60c] ;  /* 0x00060c0001da7983 */ /* 0x000ee20000300800 */
[----:B----4-:R-:W-:Y:S01]  /*7a790*/  PRMT R23, R60, 0x5410, R61 ;  /* 0x000054103c177816 */ /* 0x010fe2000000003d */
[----:B------:R-:W-:Y:S06]  /*7a7a0*/  BAR.SYNC.DEFER_BLOCKING 0x0 ;  /* 0x0000000000007b1d */ /* 0x000fec0000010000 */
[----:B------:R-:W0:Y:S02]  /*7a7b0*/  LDS.128 R60, [R0] ;  /* 0x00000000003c7984 */ /* 0x000e240000000c00 */
[----:B------:R-:W-:Y:S06]  /*7a7c0*/  BAR.SYNC.DEFER_BLOCKING 0x0 ;  /* 0x0000000000007b1d */ /* 0x000fec0000010000 */
[----:B------:R1:W-:Y:S04]  /*7a7d0*/  STSM.16.M88.4 [R47], R20 ;  /* 0x000000142f007844 */ /* 0x0003e80000000200 */
[----:B0-----:R-:W-:Y:S04]  /*7a7e0*/  STL.64 [R1+0x1d60], R60 ;  /* 0x001d603c01007387 */ /* 0x001fe80000100a00 */
[----:B------:R-:W-:Y:S01]  /*7a7f0*/  STL.64 [R1+0x1d58], R62 ;  /* 0x001d583e01007387 */ /* 0x000fe20000100a00 */
[----:B-1----:R-:W-:-:S03]  /*7a800*/  PRMT R21, R212, 0x5410, R216 ;  /* 0x00005410d4157816 */ /* 0x002fc600000000d8 */
[----:B------:R-:W4:Y:S01]  /*7a810*/  LDL.LU R216, [R1+0x610] ;  /* 0x0006100001d87983 */ /* 0x000f220000300800 */
[----:B--2---:R-:W-:Y:S02]  /*7a820*/  PRMT R22, R58, 0x5410, R59 ;  /* 0x000054103a167816 */ /* 0x004fe4000000003b */
[----:B------:R-:W-:Y:S01]  /*7a830*/  PRMT R23, R56, 0x5410, R57 ;  /* 0x0000541038177816 */ /* 0x000fe20000000039 */
[----:B------:R-:W-:Y:S06]  /*7a840*/  BAR.SYNC.DEFER_BLOCKING 0x0 ;  /* 0x0000000000007b1d */ /* 0x000fec0000010000 */
[----:B------:R-:W0:Y:S01]  /*7a850*/  LDS.128 R56, [R0] ;  /* 0x0000000000387984 */ /* 0x000e220000000c00 */
[----:B------:R-:W-:Y:S01]  /*7a860*/  PRMT R20, R226, 0x5410, R228 ;  /* 0x00005410e2147816 */ /* 0x000fe200000000e4 */
[----:B------:R-:W-:Y:S01]  /*7a870*/  BAR.SYNC.DEFER_BLOCKING 0x0 ;  /* 0x0000000000007b1d */ /* 0x000fe20000010000 */
[----:B------:R-:W-:-:S05]  /*7a880*/  PRMT R212, R176, 0x7770, RZ ;  /* 0x00007770b0d47816 */ /* 0x000fca00000000ff */
[----:B------:R-:W-:Y:S02]  /*7a890*/  STSM.16.M88.4 [R47], R20 ;  /* 0x000000142f007844 */ /* 0x000fe40000000200 */
[----:B------:R-:W-:Y:S06]  /*7a8a0*/  BAR.SYNC.DEFER_BLOCKING 0x0 ;  /* 0x0000000000007b1d */ /* 0x000fec0000010000 */
[----:B0-----:R-:W-:Y:S04]  /*7a8b0*/  STL.64 [R1+0x1d70], R56 ;  /* 0x001d703801007387 */ /* 0x001fe80000100a00 */
[----:B------:R-:W-:Y:S04]  /*7a8c0*/  STL.64 [R1+0x1d68], R58 ;  /* 0x001d683a01007387 */ /* 0x000fe80000100a00 */
[----:B------:R-:W2:Y:S04]  /*7a8d0*/  LDL.LU R236, [R1+0x614] ;  /* 0x0006140001ec7983 */ /* 0x000ea80000300800 */
[----:B------:R-:W2:Y:S04]  /*7a8e0*/  LDL.LU R228, [R1+0x618] ;  /* 0x0006180001e47983 */ /* 0x000ea80000300800 */
[----:B------:R-:W2:Y:S04]  /*7a8f0*/  LDL.LU R226, [R1+0x61c] ;  /* 0x00061c0001e27983 */ /* 0x000ea80000300800 */
[----:B------:R0:W-:Y:S02]  /*7a900*/  @P4 STG.E.U8 desc[UR6][R12.64], R212 ;  /* 0x000000d40c004986 */ /* 0x0001e4000c101106 */
[----:B0-----:R-:W-:-:S04]  /*7a910*/  IADD3 R12, P4, R224, R10, RZ ;  /* 0x0000000ae00c7210 */ /* 0x001fc80007f9e0ff */
[----:B------:R-:W-:Y:S02]  /*7a920*/  LEA.HI.X.SX32 R13, R224, R9, 0x1, P4 ;  /* 0x00000009e00d7211 */ /* 0x000fe400020f0eff */
[----:B------:R-:W2:Y:S01]  /*7a930*/  LDL.LU R224, [R1+0x620] ;  /* 0x0006200001e07983 */ /* 0x000ea20000300800 */
[----:B------:R-:W-:-:S05]  /*7a940*/  PRMT R20, R176, 0x7771, RZ ;  /* 0x00007771b0147816 */ /* 0x000fca00000000ff */
[----:B------:R0:W-:Y:S02]  /*7a950*/  @P6 STG.E.U8 desc[UR6][R14.64], R20 ;  /* 0x000000140e006986 */ /* 0x0001e4000c101106 */
[----:B0-----:R-:W-:-:S04]  /*7a960*/  IADD3 R14, P4, R222, R10, RZ ;  /* 0x0000000ade0e7210 */ /* 0x001fc80007f9e0ff */
[----:B------:R-:W-:Y:S02]  /*7a970*/  LEA.HI.X.SX32 R15, R222, R9, 0x1, P4 ;  /* 0x00000009de0f7211 */ /* 0x000fe400020f0eff */
[----:B------:R-:W2:Y:S01]  /*7a980*/  LDL.LU R222, [R1+0x624] ;  /* 0x0006240001de7983 */ /* 0x000ea20000300800 */
[----:B------:R-:W-:-:S03]  /*7a990*/  PRMT R20, R177, 0x7770, RZ ;  /* 0x00007770b1147816 */ /* 0x000fc600000000ff */
[----:B------:R-:W2:Y:S04]  /*7a9a0*/  LDL.LU R234, [R1+0x628] ;  /* 0x0006280001ea7983 */ /* 0x000ea80000300800 */
[----:B------:R0:W-:Y:S02]  /*7a9b0*/  @P0 STG.E.U8 desc[UR6][R16.64], R20 ;  /* 0x0000001410000986 */ /* 0x0001e4000c101106 */
[----:B0-----:R-:W-:-:S05]  /*7a9c0*/  PRMT R20, R177, 0x7771, RZ ;  /* 0x00007771b1147816 */ /* 0x001fca00000000ff */
[----:B------:R4:W-:Y:S01]  /*7a9d0*/  @P1 STG.E.U8 desc[UR6][R12.64], R20 ;  /* 0x000000140c001986 */ /* 0x0009e2000c101106 */
[----:B---3--:R-:W-:-:S04]  /*7a9e0*/  IADD3 R16, P4, R220, R10, RZ ;  /* 0x0000000adc107210 */ /* 0x008fc80007f9e0ff */
[----:B------:R-:W-:Y:S02]  /*7a9f0*/  LEA.HI.X.SX32 R17, R220, R9, 0x1, P4 ;  /* 0x00000009dc117211 */ /* 0x000fe400020f0eff */
[----:B------:R-:W3:Y:S04]  /*7aa00*/  LDL.LU R220, [R1+0x62c] ;  /* 0x00062c0001dc7983 */ /* 0x000ee80000300800 */
[----:B------:R-:W3:Y:S01]  /*7aa10*/  LDL.LU R232, [R1+0x630] ;  /* 0x0006300001e87983 */ /* 0x000ee20000300800 */
[----:B------:R-:W-:-:S04]  /*7aa20*/  IADD3 R22, P4, R218, R10, RZ ;  /* 0x0000000ada167210 */ /* 0x000fc80007f9e0ff */
[----:B------:R-:W-:Y:S02]  /*7aa30*/  LEA.HI.X.SX32 R23, R218, R9, 0x1, P4 ;  /* 0x00000009da177211 */ /* 0x000fe400020f0eff */
[----:B------:R-:W3:Y:S01]  /*7aa40*/  LDL.LU R218, [R1+0x634] ;  /* 0x0006340001da7983 */ /* 0x000ee20000300800 */
[----:B----4-:R-:W-:-:S04]  /*7aa50*/  IADD3 R20, P4, R216, R10, RZ ;  /* 0x0000000ad8147210 */ /* 0x010fc80007f9e0ff */
[----:B------:R-:W-:Y:S02]  /*7aa60*/  LEA.HI.X.SX32 R21, R216, R9, 0x1, P4 ;  /* 0x00000009d8157211 */ /* 0x000fe400020f0eff */
[----:B------:R-:W4:Y:S01]  /*7aa70*/  LDL.LU R216, [R1+0x638] ;  /* 0x0006380001d87983 */ /* 0x000f220000300800 */
[----:B------:R-:W-:-:S03]  /*7aa80*/  PRMT R12, R178, 0x7770, RZ ;  /* 0x00007770b20c7816 */ /* 0x000fc600000000ff */
[----:B------:R-:W4:Y:S04]  /*7aa90*/  LDL.LU R230, [R1+0x63c] ;  /* 0x00063c0001e67983 */ /* 0x000f280000300800 */
[----:B------:R0:W-:Y:S04]  /*7aaa0*/  @P2 STG.E.U8 desc[UR6][R14.64], R12 ;  /* 0x0000000c0e002986 */ /* 0x0001e8000c101106 */
[----:B------:R-:W4:Y:S01]  /*7aab0*/  LDL.LU R238, [R1+0x640] ;  /* 0x0006400001ee7983 */ /* 0x000f220000300800 */
[----:B0-----:R-:W-:-:S05]  /*7aac0*/  PRMT R12, R178, 0x7771, RZ ;  /* 0x00007771b20c7816 */ /* 0x001fca00000000ff */
[----:B------:R0:W-:Y:S01]  /*7aad0*/  @P3 STG.E.U8 desc[UR6][R16.64], R12 ;  /* 0x0000000c10003986 */ /* 0x0001e2000c101106 */
[----:B--2---:R-:W-:-:S04]  /*7aae0*/  IADD3 R14, P4, R236, R10, RZ ;  /* 0x0000000aec0e7210 */ /* 0x004fc80007f9e0ff */
[----:B------:R-:W-:Y:S02]  /*7aaf0*/  LEA.HI.X.SX32 R15, R236, R9, 0x1, P4 ;  /* 0x00000009ec0f7211 */ /* 0x000fe400020f0eff */
[----:B0-----:R-:W-:-:S04]  /*7ab00*/  IADD3 R12, P4, R228, R10, RZ ;  /* 0x0000000ae40c7210 */ /* 0x001fc80007f9e0ff */
[----:B------:R-:W-:Y:S02]  /*7ab10*/  LEA.HI.X.SX32 R13, R228, R9, 0x1, P4 ;  /* 0x00000009e40d7211 */ /* 0x000fe400020f0eff */
[----:B------:R-:W2:Y:S01]  /*7ab20*/  LDL.LU R228, [R1+0x644] ;  /* 0x0006440001e47983 */ /* 0x000ea20000300800 */
[----:B------:R-:W-:-:S04]  /*7ab30*/  IADD3 R16, P4, R226, R10, RZ ;  /* 0x0000000ae2107210 */ /* 0x000fc80007f9e0ff */
[----:B------:R-:W-:Y:S02]  /*7ab40*/  LEA.HI.X.SX32 R17, R226, R9, 0x1, P4 ;  /* 0x00000009e2117211 */ /* 0x000fe400020f0eff */
[----:B------:R-:W2:Y:S01]  /*7ab50*/  LDL.LU R226, [R1+0x648] ;  /* 0x0006480001e27983 */ /* 0x000ea20000300800 */
[----:B------:R-:W-:-:S04]  /*7ab60*/  IADD3 R56, P4, R224, R10, RZ ;  /* 0x0000000ae0387210 */ /* 0x000fc80007f9e0ff */
[----:B------:R-:W-:Y:S02]  /*7ab70*/  LEA.HI.X.SX32 R57, R224, R9, 0x1, P4 ;  /* 0x00000009e0397211 */ /* 0x000fe400020f0eff */
[----:B------:R-:W2:Y:S04]  /*7ab80*/  LDL.LU R224, [R1+0x64c] ;  /* 0x00064c0001e07983 */ /* 0x000ea80000300800 */
[----:B------:R-:W2:Y:S01]  /*7ab90*/  LDL.LU R236, [R1+0x650] ;  /* 0x0006500001ec7983 */ /* 0x000ea20000300800 */
[----:B------:R-:W-:-:S04]  /*7aba0*/  IADD3 R58, P4, R222, R10, RZ ;  /* 0x0000000ade3a7210 */ /* 0x000fc80007f9e0ff */
[----:B------:R-:W-:Y:S02]  /*7abb0*/  LEA.HI.X.SX32 R59, R222, R9, 0x1, P4 ;  /* 0x00000009de3b7211 */ /* 0x000fe400020f0eff */
[----:B------:R-:W2:Y:S01]  /*7abc0*/  LDL.LU R222, [R1+0x654] ;  /* 0x0006540001de7983 */ /* 0x000ea20000300800 */
[----:B------:R-:W-:-:S04]  /*7abd0*/  IADD3 R60, P4, R234, R10, RZ ;  /* 0x0000000aea3c7210 */ /* 0x000fc80007f9e0ff */
[----:B------:R-:W-:Y:S02]  /*7abe0*/  LEA.HI.X.SX32 R61, R234, R9, 0x1, P4 ;  /* 0x00000009ea3d7211 */ /* 0x000fe400020f0eff */
[----:B------:R-:W2:Y:S01]  /*7abf0*/  LDL.LU R234, [R1+0x658] ;  /* 0x0006580001ea7983 */ /* 0x000ea20000300800 */
[----:B---3--:R-:W-:-:S04]  /*7ac00*/  IADD3 R2, P4, R220, R10, RZ ;  /* 0x0000000adc027210 */ /* 0x008fc80007f9e0ff */
[----:B------:R-:W-:Y:S02]  /*7ac10*/  LEA.HI.X.SX32 R3, R220, R9, 0x1, P4 ;  /* 0x00000009dc037211 */ /* 0x000fe400020f0eff */
[----:B------:R-:W3:Y:S04]  /*7ac20*/  LDL.LU R220, [R1+0x65c] ;  /* 0x00065c0001dc7983 */ /* 0x000ee80000300800 */
[----:B------:R0:W-:Y:S02]  /*7ac30*/  STL.64 [R1+0xab0], R2 ;  /* 0x000ab00201007387 */ /* 0x0001e40000100a00 */
[----:B0-----:R-:W-:-:S04]  /*7ac40*/  IADD3 R2, P4, R232, R10, RZ ;  /* 0x0000000ae8027210 */ /* 0x001fc80007f9e0ff */
[----:B------:R-:W-:Y:S02]  /*7ac50*/  LEA.HI.X.SX32 R3, R232, R9, 0x1, P4 ;  /* 0x00000009e8037211 */ /* 0x000fe400020f0eff */
[----:B------:R-:W3:Y:S04]  /*7ac60*/  LDL.LU R232, [R1+0x660] ;  /* 0x0006600001e87983 */ /* 0x000ee80000300800 */
[----:B------:R0:W-:Y:S02]  /*7ac70*/  STL.64 [R1+0xaa8], R2 ;  /* 0x000aa80201007387 */ /* 0x0001e40000100a00 */
[----:B0-----:R-:W-:-:S04]  /*7ac80*/  IADD3 R2, P4, R218, R10, RZ ;  /* 0x0000000ada027210 */ /* 0x001fc80007f9e0ff */
[----:B------:R-:W-:Y:S02]  /*7ac90*/  LEA.HI.X.SX32 R3, R218, R9, 0x1, P4 ;  /* 0x00000009da037211 */ /* 0x000fe400020f0eff */
[----:B------:R-:W3:Y:S04]  /*7aca0*/  LDL.LU R218, [R1+0x664] ;  /* 0x0006640001da7983 */ /* 0x000ee80000300800 */
[----:B------:R4:W-:Y:S02]  /*7acb0*/  STL.64 [R1+0xaa0], R2 ;  /* 0x000aa00201007387 */ /* 0x0009e40000100a00 */
[----:B----4-:R-:W-:-:S04]  /*7acc0*/  IADD3 R2, P4, R216, R10, RZ ;  /* 0x0000000ad8027210 */ /* 0x010fc80007f9e0ff */
[----:B------:R-:W-:Y:S02]  /*7acd0*/  LEA.HI.X.SX32 R3, R216, R9, 0x1, P4 ;  /* 0x00000009d8037211 */ /* 0x000fe400020f0eff */
[----:B------:R-:W4:Y:S04]  /*7ace0*/  LDL.LU R216, [R1+0x668] ;  /* 0x0006680001d87983 */ /* 0x000f280000300800 */
[----:B------:R0:W-:Y:S02]  /*7acf0*/  STL.64 [R1+0xa98], R2 ;  /* 0x000a980201007387 */ /* 0x0001e40000100a00 */
[----:B0-----:R-:W-:-:S04]  /*7ad00*/  IADD3 R2, P4, R230, R10, RZ ;  /* 0x0000000ae6027210 */ /* 0x001fc80007f9e0ff */
[----:B------:R-:W-:Y:S02]  /*7ad10*/  LEA.HI.X.SX32 R3, R230, R9, 0x1, P4 ;  /* 0x00000009e6037211 */ /* 0x000fe400020f0eff */
[----:B------:R-:W4:Y:S01]  /*7ad20*/  LDL.LU R230, [R1+0x66c] ;  /* 0x00066c0001e67983 */ /* 0x000f220000300800 */
[----:B------:R-:W-:-:S03]  /*7ad30*/  IADD3 R174, P4, R238, R10, RZ ;  /* 0x0000000aeeae7210 */ /* 0x000fc60007f9e0ff */
[----:B------:R2:W-:Y:S01]  /*7ad40*/  STL.64 [R1+0xa90], R2 ;  /* 0x000a900201007387 */ /* 0x0005e20000100a00 */
[----:B------:R-:W-:Y:S02]  /*7ad50*/  LEA.HI.X.SX32 R175, R238, R9, 0x1, P4 ;  /* 0x00000009eeaf7211 */ /* 0x000fe400020f0eff */
[----:B--2---:R-:W-:-:S04]  /*7ad60*/  IADD3 R2, P4, R228, R10, RZ ;  /* 0x0000000ae4027210 */ /* 0x004fc80007f9e0ff */
[----:B------:R-:W-:Y:S02]  /*7ad70*/  LEA.HI.X.SX32 R3, R228, R9, 0x1, P4 ;  /* 0x00000009e4037211 */ /* 0x000fe400020f0eff */
[----:B------:R-:W2:Y:S04]  /*7ad80*/  LDL.LU R228, [R1+0x670] ;  /* 0x0006700001e47983 */ /* 0x000ea80000300800 */
[----:B------:R0:W-:Y:S02]  /*7ad90*/  STL.64 [R1+0xa80], R2 ;  /* 0x000a800201007387 */ /* 0x0001e40000100a00 */
[----:B0-----:R-:W-:-:S04]  /*7ada0*/  IADD3 R2, P4, R226, R10, RZ ;  /* 0x0000000ae2027210 */ /* 0x001fc80007f9e0ff */
        /* <DEDUP_REMOVED lines=8> */
[----:B------:R-:W-:-:S05]  /*7ae30*/  LEA.HI.X.SX32 R3, R236, R9, 0x1, P4 ;  /* 0x00000009ec037211 */ /* 0x000fca00020f0eff */
        /* <DEDUP_REMOVED lines=24> */
[----:B------:R0:W-:Y:S04]  /*7afc0*/  STL.64 [R1+0xa38], R2 ;  /* 0x000a380201007387 */ /* 0x0001e80000100a00 */
[----:B------:R-:W4:Y:S01]  /*7afd0*/  LDL.LU R236, [R1+0x694] ;  /* 0x0006940001ec7983 */ /* 0x000f220000300800 */
[----:B0-----:R-:W-:-:S04]  /*7afe0*/  IADD3 R2, P4, R230, R10, RZ ;  /* 0x0000000ae6027210 */ /* 0x001fc80007f9e0ff */
[----:B------:R-:W-:Y:S02]  /*7aff0*/  LEA.HI.X.SX32 R3, R230, R9, 0x1, P4 ;  /* 0x00000009e6037211 */ /* 0x000fe400020f0eff */
[----:B------:R-:W4:Y:S04]  /*7b000*/  LDL.LU R230, [R1+0x698] ;  /* 0x0006980001e67983 */ /* 0x000f280000300800 */
[----:B------:R0:W-:Y:S01]  /*7b010*/  STL.64 [R1+0xa30], R2 ;  /* 0x000a300201007387 */ /* 0x0001e20000100a00 */
[----:B--2---:R-:W-:-:S04]  /*7b020*/  IADD3 R168, P4, R228, R10, RZ ;  /* 0x0000000ae4a87210 */ /* 0x004fc80007f9e0ff */
[----:B------:R-:W-:Y:S02]  /*7b030*/  LEA.HI.X.SX32 R169, R228, R9, 0x1, P4 ;  /* 0x00000009e4a97211 */ /* 0x000fe400020f0eff */
[----:B------:R-:W2:Y:S04]  /*7b040*/  LDL.LU R228, [R1+0x69c] ;  /* 0x00069c0001e47983 */ /* 0x000ea80000300800 */
[----:B------:R-:W-:Y:S01]  /*7b050*/  STL.64 [R1+0x1f88], R168 ;  /* 0x001f88a801007387 */ /* 0x000fe20000100a00 */
[----:B0-----:R-:W-:-:S04]  /*7b060*/  IADD3 R2, P4, R226, R10, RZ ;  /* 0x0000000ae2027210 */ /* 0x001fc80007f9e0ff */
[----:B------:R-:W-:Y:S02]  /*7b070*/  LEA.HI.X.SX32 R3, R226, R9, 0x1, P4 ;  /* 0x00000009e2037211 */ /* 0x000fe400020f0eff */
[----:B------:R-:W2:Y:S04]  /*7b080*/  LDL.LU R226, [R1+0x6a0] ;  /* 0x0006a00001e27983 */ /* 0x000ea80000300800 */
[----:B------:R0:W-:Y:S01]  /*7b090*/  STL.64 [R1+0xa20], R2 ;  /* 0x000a200201007387 */ /* 0x0001e20000100a00 */
[----:B------:R-:W-:-:S04]  /*7b0a0*/  IADD3 R170, P4, R224, R10, RZ ;  /* 0x0000000ae0aa7210 */ /* 0x000fc80007f9e0ff */
[----:B------:R-:W-:Y:S02]  /*7b0b0*/  LEA.HI.X.SX32 R171, R224, R9, 0x1, P4 ;  /* 0x00000009e0ab7211 */ /* 0x000fe400020f0eff */
[----:B------:R-:W2:Y:S04]  /*7b0c0*/  LDL.LU R224, [R1+0x6a4] ;  /* 0x0006a40001e07983 */ /* 0x000ea80000300800 */
[----:B------:R-:W-:Y:S01]  /*7b0d0*/  STL.64 [R1+0x1f90], R170 ;  /* 0x001f90aa01007387 */ /* 0x000fe20000100a00 */
        /* <DEDUP_REMOVED lines=25> */
[----:B------:R-:W-:-:S05]  /*7b270*/  LEA.HI.X.SX32 R3, R236, R9, 0x1, P4 ;  /* 0x00000009ec037211 */ /* 0x000fca00020f0eff */
[----:B------:R0:W-:Y:S02]  /*7b280*/  STL.64 [R1+0x9e0], R2 ;  /* 0x0009e00201007387 */ /* 0x0001e40000100a00 */
[----:B0-----:R-:W-:-:S04]  /*7b290*/  IADD3 R2, P4, R230, R10, RZ ;  /* 0x0000000ae6027210 */ /* 0x001fc80007f9e0ff */
[----:B------:R-:W-:Y:S02]  /*7b2a0*/  LEA.HI.X.SX32 R3, R230, R9, 0x1, P4 ;  /* 0x00000009e6037211 */ /* 0x000fe400020f0eff */
[----:B------:R-:W4:Y:S04]  /*7b2b0*/  LDL.LU R230, [R1+0x6c0] ;  /* 0x0006c00001e67983 */ /* 0x000f280000300800 */
[----:B------:R0:W-:Y:S04]  /*7b2c0*/  STL.64 [R1+0x9d8], R2 ;  /* 0x0009d80201007387 */ /* 0x0001e80000100a00 */
[----:B------:R-:W4:Y:S01]  /*7b2d0*/  LDL.LU R236, [R1+0x6c4] ;  /* 0x0006c40001ec7983 */ /* 0x000f220000300800 */
[----:B--2---:R-:W-:-:S04]  /*7b2e0*/  IADD3 R164, P4, R228, R10, RZ ;  /* 0x0000000ae4a47210 */ /* 0x004fc80007f9e0ff */
        /* <DEDUP_REMOVED lines=30> */
[----:B------:R0:W-:Y:S01]  /*7b4d0*/  STL.64 [R1+0x998], R2 ;  /* 0x0009980201007387 */ /* 0x0001e20000100a00 */
[----:B----4-:R-:W-:-:S04]  /*7b4e0*/  IADD3 R166, P4, R216, R10, RZ ;  /* 0x0000000ad8a67210 */ /* 0x010fc80007f9e0ff */
[----:B------:R-:W-:Y:S02]  /*7b4f0*/  LEA.HI.X.SX32 R167, R216, R9, 0x1, P4 ;  /* 0x00000009d8a77211 */ /* 0x000fe400020f0eff */
[----:B------:R-:W4:Y:S04]  /*7b500*/  LDL.LU R216, [R1+0x6e8] ;  /* 0x0006e80001d87983 */ /* 0x000f280000300800 */
[----:B------:R-:W-:Y:S01]  /*7b510*/  STL.64 [R1+0x1f60], R166 ;  /* 0x001f60a601007387 */ /* 0x000fe20000100a00 */
[----:B0-----:R-:W-:-:S04]  /*7b520*/  IADD3 R2, P4, R230, R10, RZ ;  /* 0x0000000ae6027210 */ /* 0x001fc80007f9e0ff */
[----:B------:R-:W-:Y:S02]  /*7b530*/  LEA.HI.X.SX32 R3, R230, R9, 0x1, P4 ;  /* 0x00000009e6037211 */ /* 0x000fe400020f0eff */
[----:B------:R-:W4:Y:S04]  /*7b540*/  LDL.LU R230, [R1+0x6ec] ;  /* 0x0006ec0001e67983 */ /* 0x000f280000300800 */
[----:B------:R0:W-:Y:S02]  /*7b550*/  STL.64 [R1+0x988], R2 ;  /* 0x0009880201007387 */ /* 0x0001e40000100a00 */
[----:B0-----:R-:W-:-:S04]  /*7b560*/  IADD3 R2, P4, R236, R10, RZ ;  /* 0x0000000aec027210 */ /* 0x001fc80007f9e0ff */
[----:B------:R-:W-:-:S05]  /*7b570*/  LEA.HI.X.SX32 R3, R236, R9, 0x1, P4 ;  /* 0x00000009ec037211 */ /* 0x000fca00020f0eff */
[----:B------:R2:W-:Y:S02]  /*7b580*/  STL.64 [R1+0x980], R2 ;  /* 0x0009800201007387 */ /* 0x0005e40000100a00 */
        /* <DEDUP_REMOVED lines=15> */
[----:B------:R0:W-:Y:S04]  /*7b680*/  STL.64 [R1+0x960], R2 ;  /* 0x0009600201007387 */ /* 0x0001e80000100a00 */
[----:B------:R-:W2:Y:S01]  /*7b690*/  LDL.LU R238, [R1+0x700] ;  /* 0x0007000001ee7983 */ /* 0x000ea20000300800 */
[----:B0-----:R-:W-:-:S04]  /*7b6a0*/  IADD3 R2, P4, R234, R10, RZ ;  /* 0x0000000aea027210 */ /* 0x001fc80007f9e0ff */
[----:B------:R-:W-:-:S05]  /*7b6b0*/  LEA.HI.X.SX32 R3, R234, R9, 0x1, P4 ;  /* 0x00000009ea037211 */ /* 0x000fca00020f0eff */
[----:B------:R3:W-:Y:S02]  /*7b6c0*/  STL.64 [R1+0x958], R2 ;  /* 0x0009580201007387 */ /* 0x0007e40000100a00 */
[----:B---3--:R-:W-:-:S04]  /*7b6d0*/  IADD3 R2, P4, R220, R10, RZ ;  /* 0x0000000adc027210 */ /* 0x008fc80007f9e0ff */
[----:B------:R-:W-:Y:S02]  /*7b6e0*/  LEA.HI.X.SX32 R3, R220, R9, 0x1, P4 ;  /* 0x00000009dc037211 */ /* 0x000fe400020f0eff */
[----:B------:R-:W3:Y:S04]  /*7b6f0*/  LDL.LU R220, [R1+0x704] ;  /* 0x0007040001dc7983 */ /* 0x000ee80000300800 */
[----:B------:R0:W-:Y:S04]  /*7b700*/  STL.64 [R1+0x950], R2 ;  /* 0x0009500201007387 */ /* 0x0001e80000100a00 */
[----:B------:R-:W3:Y:S04]  /*7b710*/  LDL.LU R236, [R1+0x708] ;  /* 0x0007080001ec7983 */ /* 0x000ee80000300800 */
[----:B------:R-:W3:Y:S01]  /*7b720*/  LDL.LU R234, [R1+0x70c] ;  /* 0x00070c0001ea7983 */ /* 0x000ee20000300800 */
[----:B0-----:R-:W-:-:S04]  /*7b730*/  IADD3 R2, P4, R232, R10, RZ ;  /* 0x0000000ae8027210 */ /* 0x001fc80007f9e0ff */
[----:B------:R-:W-:-:S05]  /*7b740*/  LEA.HI.X.SX32 R3, R232, R9, 0x1, P4 ;  /* 0x00000009e8037211 */ /* 0x000fca00020f0eff */
[----:B------:R4:W-:Y:S01]  /*7b750*/  STL.64 [R1+0x948], R2 ;  /* 0x0009480201007387 */ /* 0x0009e20000100a00 */
[----:B------:R-:W-:-:S04]  /*7b760*/  IADD3 R160, P4, R218, R10, RZ ;  /* 0x0000000adaa07210 */ /* 0x000fc80007f9e0ff */
[----:B------:R-:W-:Y:S02]  /*7b770*/  LEA.HI.X.SX32 R161, R218, R9, 0x1, P4 ;  /* 0x00000009daa17211 */ /* 0x000fe400020f0eff */
[----:B------:R-:W3:Y:S04]  /*7b780*/  LDL.LU R218, [R1+0x710] ;  /* 0x0007100001da7983 */ /* 0x000ee80000300800 */
[----:B------:R-:W-:Y:S01]  /*7b790*/  STL.64 [R1+0x1f30], R160 ;  /* 0x001f30a001007387 */ /* 0x000fe20000100a00 */
[----:B----4-:R-:W-:-:S04]  /*7b7a0*/  IADD3 R2, P4, R216, R10, RZ ;  /* 0x0000000ad8027210 */ /* 0x010fc80007f9e0ff */
[----:B------:R-:W-:Y:S02]  /*7b7b0*/  LEA.HI.X.SX32 R3, R216, R9, 0x1, P4 ;  /* 0x00000009d8037211 */ /* 0x000fe400020f0eff */
[----:B------:R-:W4:Y:S04]  /*7b7c0*/  LDL.LU R216, [R1+0x714] ;  /* 0x0007140001d87983 */ /* 0x000f280000300800 */
[----:B------:R2:W-:Y:S04]  /*7b7d0*/  STL.64 [R1+0x938], R2 ;  /* 0x0009380201007387 */ /* 0x0005e80000100a00 */
[----:B------:R-:W4:Y:S01]  /*7b7e0*/  LDL.LU R232, [R1+0x718] ;  /* 0x0007180001e87983 */ /* 0x000f220000300800 */
[----:B------:R-:W-:-:S04]  /*7b7f0*/  IADD3 R162, P4, R230, R10, RZ ;  /* 0x0000000ae6a27210 */ /* 0x000fc80007f9e0ff */
[----:B------:R-:W-:Y:S02]  /*7b800*/  LEA.HI.X.SX32 R163, R230, R9, 0x1, P4 ;  /* 0x00000009e6a37211 */ /* 0x000fe400020f0eff */
[----:B------:R-:W4:Y:S04]  /*7b810*/  LDL.LU R230, [R1+0x71c] ;  /* 0x00071c0001e67983 */ /* 0x000f280000300800 */
[----:B------:R-:W-:Y:S01]  /*7b820*/  STL.64 [R1+0x1f38], R162 ;  /* 0x001f38a201007387 */ /* 0x000fe20000100a00 */
        /* <DEDUP_REMOVED lines=19> */
[----:B---3--:R-:W-:-:S04]  /*7b960*/  IADD3 R2, P4, R220, R10, RZ ;  /* 0x0000000adc027210 */ /* 0x008fc80007f9e0ff */
[----:B------:R-:W-:Y:S02]  /*7b970*/  LEA.HI.X.SX32 R3, R220, R9, 0x1, P4 ;  /* 0x00000009dc037211 */ /* 0x000fe400020f0eff */
[----:B------:R-:W3:Y:S04]  /*7b980*/  LDL.LU R220, [R1+0x730] ;  /* 0x0007300001dc7983 */ /* 0x000ee80000300800 */
[----:B------:R0:W-:Y:S02]  /*7b990*/  STL.64 [R1+0x900], R2 ;  /* 0x0009000201007387 */ /* 0x0001e40000100a00 */
[----:B0-----:R-:W-:-:S04]  /*7b9a0*/  IADD3 R2, P4, R236, R10, RZ ;  /* 0x0000000aec027210 */ /* 0x001fc80007f9e0ff */
[----:B------:R-:W-:-:S05]  /*7b9b0*/  LEA.HI.X.SX32 R3, R236, R9, 0x1, P4 ;  /* 0x00000009ec037211 */ /* 0x000fca00020f0eff */
        /* <DEDUP_REMOVED lines=15> */
[----:B------:R-:W4:Y:S04]  /*7bab0*/  LDL.LU R232, [R1+0x740] ;  /* 0x0007400001e87983 */ /* 0x000f280000300800 */
[----:B------:R0:W-:Y:S02]  /*7bac0*/  STL.64 [R1+0x8d8], R2 ;  /* 0x0008d80201007387 */ /* 0x0001e40000100a00 */
[----:B0-----:R-:W-:-:S04]  /*7bad0*/  IADD3 R2, P4, R230, R10, RZ ;  /* 0x0000000ae6027210 */ /* 0x001fc80007f9e0ff */
[----:B------:R-:W-:Y:S02]  /*7bae0*/  LEA.HI.X.SX32 R3, R230, R9, 0x1, P4 ;  /* 0x00000009e6037211 */ /* 0x000fe400020f0eff */
[----:B------:R-:W4:Y:S04]  /*7baf0*/  LDL.LU R230, [R1+0x744] ;  /* 0x0007440001e67983 */ /* 0x000f280000300800 */
[----:B------:R2:W-:Y:S02]  /*7bb00*/  STL.64 [R1+0x8d0], R2 ;  /* 0x0008d00201007387 */ /* 0x0005e40000100a00 */
[----:B--2---:R-:W-:-:S04]  /*7bb10*/  IADD3 R2, P4, R228, R10, RZ ;  /* 0x0000000ae4027210 */ /* 0x004fc80007f9e0ff */
[----:B------:R-:W-:Y:S02]  /*7bb20*/  LEA.HI.X.SX32 R3, R228, R9, 0x1, P4 ;  /* 0x00000009e4037211 */ /* 0x000fe400020f0eff */
[----:B------:R-:W2:Y:S04]  /*7bb30*/  LDL.LU R228, [R1+0x748] ;  /* 0x0007480001e47983 */ /* 0x000ea80000300800 */
[----:B------:R0:W-:Y:S04]  /*7bb40*/  STL.64 [R1+0x8c8], R2 ;  /* 0x0008c80201007387 */ /* 0x0001e80000100a00 */
[----:B------:R-:W2:Y:S01]  /*7bb50*/  LDL.LU R236, [R1+0x74c] ;  /* 0x00074c0001ec7983 */ /* 0x000ea20000300800 */
[----:B0-----:R-:W-:-:S04]  /*7bb60*/  IADD3 R2, P4, R226, R10, RZ ;  /* 0x0000000ae2027210 */ /* 0x001fc80007f9e0ff */
[----:B------:R-:W-:-:S05]  /*7bb70*/  LEA.HI.X.SX32 R3, R226, R9, 0x1, P4 ;  /* 0x00000009e2037211 */ /* 0x000fca00020f0eff */
[----:B------:R0:W-:Y:S04]  /*7bb80*/  STL.64 [R1+0x8c0], R2 ;  /* 0x0008c00201007387 */ /* 0x0001e80000100a00 */
[----:B------:R-:W2:Y:S01]  /*7bb90*/  LDL.LU R226, [R1+0x750] ;  /* 0x0007500001e27983 */ /* 0x000ea20000300800 */
[----:B0-----:R-:W-:-:S04]  /*7bba0*/  IADD3 R2, P4, R224, R10, RZ ;  /* 0x0000000ae0027210 */ /* 0x001fc80007f9e0ff */
[----:B------:R-:W-:-:S05]  /*7bbb0*/  LEA.HI.X.SX32 R3, R224, R9, 0x1, P4 ;  /* 0x00000009e0037211 */ /* 0x000fca00020f0eff */
[----:B------:R0:W-:Y:S04]  /*7bbc0*/  STL.64 [R1+0x8b8], R2 ;  /* 0x0008b80201007387 */ /* 0x0001e80000100a00 */
[----:B------:R-:W2:Y:S01]  /*7bbd0*/  LDL.LU R224, [R1+0x754] ;  /* 0x0007540001e07983 */ /* 0x000ea20000300800 */
[----:B------:R-:W-:-:S04]  /*7bbe0*/  IADD3 R156, P4, R222, R10, RZ ;  /* 0x0000000ade9c7210 */ /* 0x000fc80007f9e0ff */
[----:B------:R-:W-:-:S05]  /*7bbf0*/  LEA.HI.X.SX32 R157, R222, R9, 0x1, P4 ;  /* 0x00000009de9d7211 */ /* 0x000fca00020f0eff */
[----:B------:R-:W-:Y:S04]  /*7bc00*/  STL.64 [R1+0x1f40], R156 ;  /* 0x001f409c01007387 */ /* 0x000fe80000100a00 */
[----:B------:R-:W2:Y:S01]  /*7bc10*/  LDL.LU R222, [R1+0x758] ;  /* 0x0007580001de7983 */ /* 0x000ea20000300800 */
[----:B---3--:R-:W-:-:S04]  /*7bc20*/  IADD3 R158, P4, R220, R10, RZ ;  /* 0x0000000adc9e7210 */ /* 0x008fc80007f9e0ff */
[----:B------:R-:W-:Y:S02]  /*7bc30*/  LEA.HI.X.SX32 R159, R220, R9, 0x1, P4 ;  /* 0x00000009dc9f7211 */ /* 0x000fe400020f0eff */
[----:B------:R-:W3:Y:S04]  /*7bc40*/  LDL.LU R220, [R1+0x75c] ;  /* 0x00075c0001dc7983 */ /* 0x000ee80000300800 */
[----:B------:R-:W-:Y:S01]  /*7bc50*/  STL.64 [R1+0x1f68], R158 ;  /* 0x001f689e01007387 */ /* 0x000fe20000100a00 */
        /* <DEDUP_REMOVED lines=11> */
[----:B------:R0:W-:Y:S01]  /*7bd10*/  STL.64 [R1+0x1f70], R2 ;  /* 0x001f700201007387 */ /* 0x0001e20000100a00 */
[----:B------:R-:W-:-:S04]  /*7bd20*/  IADD3 R62, P4, R232, R10, RZ ;  /* 0x0000000ae83e7210 */ /* 0x000fc80007f9e0ff */
[----:B------:R-:W-:Y:S02]  /*7bd30*/  LEA.HI.X.SX32 R63, R232, R9, 0x1, P4 ;  /* 0x00000009e83f7211 */ /* 0x000fe400020f0eff */
[----:B------:R-:W4:Y:S04]  /*7bd40*/  LDL.LU R232, [R1+0x76c] ;  /* 0x00076c0001e87983 */ /* 0x000f280000300800 */
[----:B------:R-:W-:Y:S01]  /*7bd50*/  STL.64 [R1+0x888], R62 ;  /* 0x0008883e01007387 */ /* 0x000fe20000100a00 */
[----:B0-----:R-:W-:-:S04]  /*7bd60*/  IADD3 R2, P4, R230, R10, RZ ;  /* 0x0000000ae6027210 */ /* 0x001fc80007f9e0ff */
[----:B------:R-:W-:Y:S02]  /*7bd70*/  LEA.HI.X.SX32 R3, R230, R9, 0x1, P4 ;  /* 0x00000009e6037211 */ /* 0x000fe400020f0eff */
[----:B------:R-:W4:Y:S04]  /*7bd80*/  LDL.LU R230, [R1+0x770] ;  /* 0x0007700001e67983 */ /* 0x000f280000300800 */
        /* <DEDUP_REMOVED lines=42> */
[----:B------:R-:W-:Y:S02]  /*7c030*/  LEA.HI.X.SX32 R3, R230, R9, 0x1, P4 ;  /* 0x00000009e6037211 */ /* 0x000fe400020f0eff */
[----:B------:R-:W4:Y:S04]  /*7c040*/  LDL.LU R230, [R1+0x79c] ;  /* 0x00079c0001e67983 */ /* 0x000f280000300800 */
[----:B------:R0:W-:Y:S01]  /*7c050*/  STL.64 [R1+0x828], R2 ;  /* 0x0008280201007387 */ /* 0x0001e20000100a00 */
[----:B--2---:R-:W-:-:S04]  /*7c060*/  IADD3 R154, P4, R228, R10, RZ ;  /* 0x0000000ae49a7210 */ /* 0x004fc80007f9e0ff */
[----:B------:R-:W-:Y:S02]  /*7c070*/  LEA.HI.X.SX32 R155, R228, R9, 0x1, P4 ;  /* 0x00000009e49b7211 */ /* 0x000fe400020f0eff */
[----:B------:R-:W2:Y:S01]  /*7c080*/  LDL.LU R228, [R1+0x7a0] ;  /* 0x0007a00001e47983 */ /* 0x000ea20000300800 */
        /* <DEDUP_REMOVED lines=47> */
[----:B------:R0:W-:Y:S01]  /*7c380*/  STL.64 [R1+0x7c0], R2 ;  /* 0x0007c00201007387 */ /* 0x0001e20000100a00 */
[----:B------:R-:W-:-:S04]  /*7c390*/  IADD3 R148, P4, R226, R10, RZ ;  /* 0x0000000ae2947210 */ /* 0x000fc80007f9e0ff */
        /* <DEDUP_REMOVED lines=9> */
[----:B------:R0:W-:Y:S01]  /*7c430*/  STL.64 [R1+0x7a8], R2 ;  /* 0x0007a80201007387 */ /* 0x0001e20000100a00 */
[----:B---3--:R-:W-:-:S04]  /*7c440*/  IADD3 R150, P4, R220, R10, RZ ;  /* 0x0000000adc967210 */ /* 0x008fc80007f9e0ff */
[----:B------:R-:W-:Y:S02]  /*7c450*/  LEA.HI.X.SX32 R151, R220, R9, 0x1, P4 ;  /* 0x00000009dc977211 */ /* 0x000fe400020f0eff */
[----:B------:R-:W3:Y:S01]  /*7c460*/  LDL.LU R220, [R1+0xb28] ;  /* 0x000b280001dc7983 */ /* 0x000ee20000300800 */
        /* <DEDUP_REMOVED lines=54> */
[----:B------:R-:W4:Y:S01]  /*7c7d0*/  LDL.LU R216, [R1+0xb68] ;  /* 0x000b680001d87983 */ /* 0x000f220000300800 */
        /* <DEDUP_REMOVED lines=45> */
[----:B------:R-:W4:Y:S01]  /*7cab0*/  LDL.LU R232, [R1+0xba0] ;  /* 0x000ba00001e87983 */ /* 0x000f220000300800 */
        /* <DEDUP_REMOVED lines=73> */
[----:B------:R4:W-:Y:S01]  /*7cf50*/  STL.64 [R1+0x638], R2 ;  /* 0x0006380201007387 */ /* 0x0009e20000100a00 */
[----:B------:R-:W-:-:S04]  /*7cf60*/  IADD3 R138, P4, R218, R10, RZ ;  /* 0x0000000ada8a7210 */ /* 0x000fc80007f9e0ff */
[----:B------:R-:W-:Y:S02]  /*7cf70*/  LEA.HI.X.SX32 R139, R218, R9, 0x1, P4 ;  /* 0x00000009da8b7211 */ /* 0x000fe400020f0eff */
[----:B------:R-:W3:Y:S01]  /*7cf80*/  LDL.LU R218, [R1+0xbf8] ;  /* 0x000bf80001da7983 */ /* 0x000ee20000300800 */
        /* <DEDUP_REMOVED lines=51> */
[----:B------:R2:W-:Y:S01]  /*7d2c0*/  STL.64 [R1+0x5c8], R2 ;  /* 0x0005c80201007387 */ /* 0x0005e20000100a00 */
[----:B------:R-:W-:-:S04]  /*7d2d0*/  IADD3 R132, P4, R230, R10, RZ ;  /* 0x0000000ae6847210 */ /* 0x000fc80007f9e0ff */
[----:B------:R-:W-:Y:S02]  /*7d2e0*/  LEA.HI.X.SX32 R133, R230, R9, 0x1, P4 ;  /* 0x00000009e6857211 */ /* 0x000fe400020f0eff */
[----:B------:R-:W4:Y:S01]  /*7d2f0*/  LDL.LU R230, [R1+0xcf8] ;  /* 0x000cf80001e67983 */ /* 0x000f220000300800 */
        /* <DEDUP_REMOVED lines=235> */
[----:B------:R0:W-:Y:S01]  /*7e1b0*/  STL.64 [R1+0x3d8], R2 ;  /* 0x0003d80201007387 */ /* 0x0001e20000100a00 */
[----:B------:R-:W-:-:S04]  /*7e1c0*/  IADD3 R116, P4, R234, R10, RZ ;  /* 0x0000000aea747210 */ /* 0x000fc80007f9e0ff */
[----:B------:R-:W-:Y:S02]  /*7e1d0*/  LEA.HI.X.SX32 R117, R234, R9, 0x1, P4 ;  /* 0x00000009ea757211 */ /* 0x000fe400020f0eff */
[----:B------:R-:W3:Y:S01]  /*7e1e0*/  LDL.LU R234, [R1+0xf9c] ;  /* 0x000f9c0001ea7983 */ /* 0x000ee20000300800 */
        /* <DEDUP_REMOVED lines=19> */
[----:B------:R0:W-:Y:S01]  /*7e320*/  STL.64 [R1+0x3a8], R2 ;  /* 0x0003a80201007387 */ /* 0x0001e20000100a00 */
[----:B------:R-:W-:-:S04]  /*7e330*/  IADD3 R246, P4, R236, R10, RZ ;  /* 0x0000000aecf67210 */ /* 0x000fc80007f9e0ff */
[----:B------:R-:W-:Y:S02]  /*7e340*/  LEA.HI.X.SX32 R247, R236, R9, 0x1, P4 ;  /* 0x00000009ecf77211 */ /* 0x000fe400020f0eff */
[----:B------:R-:W2:Y:S01]  /*7e350*/  LDL.LU R236, [R1+0xfcc] ;  /* 0x000fcc0001ec7983 */ /* 0x000ea20000300800 */
        /* <DEDUP_REMOVED lines=549> */
[----:B------:R-:W-:-:S04]  /*805b0*/  IADD3 R82, P4, R236, R10, RZ ;  /* 0x0000000aec527210 */ /* 0x000fc80007f9e0ff */
[----:B------:R-:W-:Y:S02]  /*805c0*/  LEA.HI.X.SX32 R83, R236, R9, 0x1, P4 ;  /* 0x00000009ec537211 */ /* 0x000fe400020f0eff */
        /* <DEDUP_REMOVED lines=50> */
[----:B------:R-:W2:Y:S01]  /*808f0*/  LDL.LU R224, [R1+0xe2c] ;  /* 0x000e2c0001e07983 */ /* 0x000ea20000300800 */
[----:B------:R-:W-:-:S03]  /*80900*/  IADD3 R76, P4, R236, R10, RZ ;  /* 0x0000000aec4c7210 */ /* 0x000fc60007f9e0ff */
[----:B------:R0:W-:Y:S01]  /*80910*/  STL.64 [R1+0xde0], R2 ;  /* 0x000de00201007387 */ /* 0x0001e20000100a00 */
[----:B------:R-:W-:Y:S02]  /*80920*/  LEA.HI.X.SX32 R77, R236, R9, 0x1, P4 ;  /* 0x00000009ec4d7211 */ /* 0x000fe400020f0eff */
        /* <DEDUP_REMOVED lines=20> */
[----:B------:R-:W-:-:S05]  /*80a70*/  LEA.HI.X.SX32 R3, R232, R9, 0x1, P4 ;  /* 0x00000009e8037211 */ /* 0x000fca00020f0eff */
[----:B------:R0:W-:Y:S04]  /*80a80*/  STL.64 [R1+0xdc8], R2 ;  /* 0x000dc80201007387 */ /* 0x0001e80000100a00 */
[----:B------:R-:W4:Y:S04]  /*80a90*/  LDL.LU R75, [R1+0xe44] ;  /* 0x000e4400014b7983 */ /* 0x000f280000300800 */
[----:B------:R-:W4:Y:S01]  /*80aa0*/  LDL.LU R242, [R1+0xe48] ;  /* 0x000e480001f27983 */ /* 0x000f220000300800 */
[----:B0-----:R-:W-:-:S04]  /*80ab0*/  IADD3 R2, P4, R230, R10, RZ ;  /* 0x0000000ae6027210 */ /* 0x001fc80007f9e0ff */
[----:B------:R-:W-:-:S05]  /*80ac0*/  LEA.HI.X.SX32 R3, R230, R9, 0x1, P4 ;  /* 0x00000009e6037211 */ /* 0x000fca00020f0eff */
[----:B------:R2:W-:Y:S04]  /*80ad0*/  STL.64 [R1+0xd60], R2 ;  /* 0x000d600201007387 */ /* 0x0005e80000100a00 */
[----:B------:R-:W4:Y:S04]  /*80ae0*/  LDL.LU R240, [R1+0xe4c] ;  /* 0x000e4c0001f07983 */ /* 0x000f280000300800 */
[----:B------:R-:W4:Y:S01]  /*80af0*/  LDL.LU R238, [R1+0xe50] ;  /* 0x000e500001ee7983 */ /* 0x000f220000300800 */
[----:B--2---:R-:W-:-:S04]  /*80b00*/  IADD3 R2, P4, R228, R10, RZ ;  /* 0x0000000ae4027210 */ /* 0x004fc80007f9e0ff */
[----:B------:R-:W-:-:S05]  /*80b10*/  LEA.HI.X.SX32 R3, R228, R9, 0x1, P4 ;  /* 0x00000009e4037211 */ /* 0x000fca00020f0eff */
[----:B------:R0:W-:Y:S04]  /*80b20*/  STL.64 [R1+0xd38], R2 ;  /* 0x000d380201007387 */ /* 0x0001e80000100a00 */
[----:B------:R-:W2:Y:S04]  /*80b30*/  LDL.LU R236, [R1+0xe54] ;  /* 0x000e540001ec7983 */ /* 0x000ea80000300800 */
[----:B------:R-:W2:Y:S01]  /*80b40*/  LDL.LU R234, [R1+0xe58] ;  /* 0x000e580001ea7983 */ /* 0x000ea20000300800 */
[----:B0-----:R-:W-:-:S04]  /*80b50*/  IADD3 R2, P4, R226, R10, RZ ;  /* 0x0000000ae2027210 */ /* 0x001fc80007f9e0ff */
        /* <DEDUP_REMOVED lines=14> */
[----:B---3--:R-:W-:-:S04]  /*80c40*/  IADD3 R2, P4, R220, R10, RZ ;  /* 0x0000000adc027210 */ /* 0x008fc80007f9e0ff */
[----:B------:R-:W-:-:S05]  /*80c50*/  LEA.HI.X.SX32 R3, R220, R9, 0x1, P4 ;  /* 0x00000009dc037211 */ /* 0x000fca00020f0eff */
[----:B------:R0:W-:Y:S04]  /*80c60*/  STL.64 [R1+0xc28], R2 ;  /* 0x000c280201007387 */ /* 0x0001e80000100a00 */
        /* <DEDUP_REMOVED lines=11> */
[----:B------:R-:W-:-:S03]  /*80d20*/  IADD3 R72, P4, R75, R10, RZ ;  /* 0x0000000a4b487210 */ /* 0x000fc60007f9e0ff */
[----:B------:R0:W-:Y:S01]  /*80d30*/  STL.64 [R1+0xb80], R2 ;  /* 0x000b800201007387 */ /* 0x0001e20000100a00 */
[----:B------:R-:W-:Y:S02]  /*80d40*/  LEA.HI.X.SX32 R73, R75, R9, 0x1, P4 ;  /* 0x000000094b497211 */ /* 0x000fe400020f0eff */
[----:B0-----:R-:W-:-:S04]  /*80d50*/  IADD3 R2, P4, R242, R10, RZ ;  /* 0x0000000af2027210 */ /* 0x001fc80007f9e0ff */
[----:B------:R-:W-:-:S05]  /*80d60*/  LEA.HI.X.SX32 R3, R242, R9, 0x1, P4 ;  /* 0x00000009f2037211 */ /* 0x000fca00020f0eff */
[----:B------:R0:W-:Y:S02]  /*80d70*/  STL.64 [R1+0xb00], R2 ;  /* 0x000b000201007387 */ /* 0x0001e40000100a00 */
[----:B0-----:R-:W-:-:S04]  /*80d80*/  IADD3 R2, P4, R240, R10, RZ ;  /* 0x0000000af0027210 */ /* 0x001fc80007f9e0ff */
[----:B------:R-:W-:Y:S02]  /*80d90*/  LEA.HI.X.SX32 R3, R240, R9, 0x1, P4 ;  /* 0x00000009f0037211 */ /* 0x000fe400020f0eff */
[----:B------:R-:W-:-:S03]  /*80da0*/  IADD3 R74, P4, R238, R10, RZ ;  /* 0x0000000aee4a7210 */ /* 0x000fc60007f9e0ff */
[----:B------:R2:W-:Y:S01]  /*80db0*/  STL.64 [R1+0x148], R2 ;  /* 0x0001480201007387 */ /* 0x0005e20000100a00 */
[----:B------:R-:W-:Y:S02]  /*80dc0*/  LEA.HI.X.SX32 R75, R238, R9, 0x1, P4 ;  /* 0x00000009ee4b7211 */ /* 0x000fe400020f0eff */
[----:B--2---:R-:W-:-:S04]  /*80dd0*/  IADD3 R2, P4, R236, R10, RZ ;  /* 0x0000000aec027210 */ /* 0x004fc80007f9e0ff */
[----:B------:R-:W-:-:S05]  /*80de0*/  LEA.HI.X.SX32 R3, R236, R9, 0x1, P4 ;  /* 0x00000009ec037211 */ /* 0x000fca00020f0eff */
[----:B------:R0:W-:Y:S02]  /*80df0*/  STL.64 [R1+0x138], R2 ;  /* 0x0001380201007387 */ /* 0x0001e40000100a00 */
[----:B0-----:R-:W-:-:S04]  /*80e00*/  IADD3 R2, P4, R234, R10, RZ ;  /* 0x0000000aea027210 */ /* 0x001fc80007f9e0ff */
        /* <DEDUP_REMOVED lines=20> */
[----:B---3--:R-:W-:-:S04]  /*80f50*/  IADD3 R2, P4, R220, R10, RZ ;  /* 0x0000000adc027210 */ /* 0x008fc80007f9e0ff */
[----:B------:R-:W-:-:S05]  /*80f60*/  LEA.HI.X.SX32 R3, R220, R9, 0x1, P4 ;  /* 0x00000009dc037211 */ /* 0x000fca00020f0eff */
[----:B------:R0:W-:Y:S02]  /*80f70*/  STL.64 [R1+0xf8], R2 ;  /* 0x0000f80201007387 */ /* 0x0001e40000100a00 */
[----:B0-----:R-:W-:-:S04]  /*80f80*/  IADD3 R2, P4, R218, R10, RZ ;  /* 0x0000000ada027210 */ /* 0x001fc80007f9e0ff */
[----:B------:R-:W-:-:S05]  /*80f90*/  LEA.HI.X.SX32 R3, R218, R9, 0x1, P4 ;  /* 0x00000009da037211 */ /* 0x000fca00020f0eff */
[----:B------:R4:W-:Y:S02]  /*80fa0*/  STL.64 [R1+0xf0], R2 ;  /* 0x0000f00201007387 */ /* 0x0009e40000100a00 */
[----:B----4-:R-:W-:-:S04]  /*80fb0*/  IADD3 R2, P4, R216, R10, RZ ;  /* 0x0000000ad8027210 */ /* 0x010fc80007f9e0ff */
[----:B------:R-:W-:-:S05]  /*80fc0*/  LEA.HI.X.SX32 R3, R216, R9, 0x1, P4 ;  /* 0x00000009d8037211 */ /* 0x000fca00020f0eff */
[----:B------:R0:W-:Y:S02]  /*80fd0*/  STL.64 [R1+0xe8], R2 ;  /* 0x0000e80201007387 */ /* 0x0001e40000100a00 */
        /* <DEDUP_REMOVED lines=70> */
[----:B------:R0:W-:Y:S01]  /*81440*/  STL.64 [R1+0x20], R2 ;  /* 0x0000200201007387 */ /* 0x0001e20000100a00 */
[----:B------:R-:W-:Y:S01]  /*81450*/  IMAD.MOV.U32 R164, RZ, RZ, R56 ;  /* 0x000000ffffa47224 */ /* 0x000fe200078e0038 */
[CC--:B------:R-:W-:Y:S02]  /*81460*/  IADD3 R56, P4, R45.reuse, R10.reuse, RZ ;  /* 0x0000000a2d387210 */ /* 0x0c0fe40007f9e0ff */
[----:B0-----:R-:W2:Y:S01]  /*81470*/  LDL.LU R3, [R1+0xf4c] ;  /* 0x000f4c0001037983 */ /* 0x001ea20000300800 */
[----:B------:R-:W-:Y:S01]  /*81480*/  IMAD.MOV.U32 R165, RZ, RZ, R57 ;  /* 0x000000ffffa57224 */ /* 0x000fe200078e0039 */
[-C--:B------:R-:W-:Y:S01]  /*81490*/  LEA.HI.X.SX32 R57, R45, R9.reuse, 0x1, P4 ;  /* 0x000000092d397211 */ /* 0x080fe200020f0eff */
[----:B------:R-:W-:Y:S01]  /*814a0*/  IMAD.MOV.U32 R170, RZ, RZ, R58 ;  /* 0x000000ffffaa7224 */ /* 0x000fe200078e003a */
[C---:B------:R-:W-:Y:S01]  /*814b0*/  IADD3 R58, P4, R46.reuse, R10, RZ ;  /* 0x0000000a2e3a7210 */ /* 0x040fe20007f9e0ff */
[----:B------:R-:W-:Y:S02]  /*814c0*/  IMAD.MOV.U32 R171, RZ, RZ, R59 ;  /* 0x000000ffffab7224 */ /* 0x000fe400078e003b */
[----:B------:R-:W-:Y:S01]  /*814d0*/  IMAD.MOV.U32 R168, RZ, RZ, R60 ;  /* 0x000000ffffa87224 */ /* 0x000fe200078e003c */
[----:B------:R-:W-:-:S02]  /*814e0*/  LEA.HI.X.SX32 R59, R46, R9, 0x1, P4 ;  /* 0x000000092e3b7211 */ /* 0x000fc400020f0eff */
[----:B------:R-:W-:Y:S01]  /*814f0*/  IADD3 R60, P4, R48, R10, RZ ;  /* 0x0000000a303c7210 */ /* 0x000fe20007f9e0ff */
[----:B------:R-:W-:-:S03]  /*81500*/  IMAD.MOV.U32 R169, RZ, RZ, R61 ;  /* 0x000000ffffa97224 */ /* 0x000fc600078e003d */
[----:B------:R-:W-:Y:S02]  /*81510*/  LEA.HI.X.SX32 R61, R48, R9, 0x1, P4 ;  /* 0x00000009303d7211 */ /* 0x000fe400020f0eff */
[----:B------:R-:W-:Y:S01]  /*81520*/  IADD3 R62, P4, R49, R10, RZ ;  /* 0x0000000a313e7210 */ /* 0x000fe20007f9e0ff */
[----:B------:R-:W-:-:S03]  /*81530*/  IMAD.MOV.U32 R160, RZ, RZ, R12 ;  /* 0x000000ffffa07224 */ /* 0x000fc600078e000c */
[-C--:B------:R-:W-:Y:S02]  /*81540*/  LEA.HI.X.SX32 R63, R49, R9.reuse, 0x1, P4 ;  /* 0x00000009313f7211 */ /* 0x080fe400020f0eff */
[CC--:B------:R-:W-:Y:S01]  /*81550*/  IADD3 R12, P4, R50.reuse, R10.reuse, RZ ;  /* 0x0000000a320c7210 */ /* 0x0c0fe20007f9e0ff */
[----:B------:R-:W-:Y:S02]  /*81560*/  IMAD.MOV.U32 R161, RZ, RZ, R13 ;  /* 0x000000ffffa17224 */ /* 0x000fe400078e000d */
[----:B------:R-:W-:Y:S01]  /*81570*/  IMAD.MOV.U32 R162, RZ, RZ, R14 ;  /* 0x000000ffffa27224 */ /* 0x000fe200078e000e */
[-C--:B------:R-:W-:Y:S02]  /*81580*/  LEA.HI.X.SX32 R13, R50, R9.reuse, 0x1, P4 ;  /* 0x00000009320d7211 */ /* 0x080fe400020f0eff */
        /* <DEDUP_REMOVED lines=13> */
[----:B------:R-:W-:Y:S02]  /*81660*/  LEA.HI.X.SX32 R21, R53, R9, 0x1, P4 ;  /* 0x0000000935157211 */ /* 0x000fe400020f0eff */
[----:B------:R-:W-:Y:S01]  /*81670*/  IADD3 R22, P4, R54, R10, RZ ;  /* 0x0000000a36167210 */ /* 0x000fe20007f9e0ff */
[----:B------:R-:W-:-:S03]  /*81680*/  IMAD.MOV.U32 R159, RZ, RZ, R23 ;  /* 0x000000ffff9f7224 */ /* 0x000fc600078e0017 */
[----:B------:R-:W-:Y:S02]  /*81690*/  LEA.HI.X.SX32 R23, R54, R9, 0x1, P4 ;  /* 0x0000000936177211 */ /* 0x000fe400020f0eff */
[----:B------:R-:W-:-:S04]  /*816a0*/  IADD3 R24, P4, R181, R10, RZ ;  /* 0x0000000ab5187210 */ /* 0x000fc80007f9e0ff */
        /* <DEDUP_REMOVED lines=95> */
[----:B--2---:R-:W-:-:S04]  /*81ca0*/  IADD3 R10, P4, R3, R10, RZ ;  /* 0x0000000a030a7210 */ /* 0x004fc80007f9e0ff */
[----:B------:R-:W-:Y:S02]  /*81cb0*/  LEA.HI.X.SX32 R11, R3, R9, 0x1, P4 ;  /* 0x00000009030b7211 */ /* 0x000fe400020f0eff */
[C---:B------:R-:W-:Y:S02]  /*81cc0*/  LOP3.LUT P4, RZ, R6.reuse, 0x2000, RZ, 0xc0, !PT ;  /* 0x0000200006ff7812 */ /* 0x040fe4000788c0ff */
[C---:B------:R-:W-:Y:S02]  /*81cd0*/  LOP3.LUT P5, RZ, R6.reuse, 0x4000, RZ, 0xc0, !PT ;  /* 0x0000400006ff7812 */ /* 0x040fe400078ac0ff */
[----:B------:R-:W-:Y:S02]  /*81ce0*/  PRMT R2, R179, 0x7770, RZ ;  /* 0x00007770b3027816 */ /* 0x000fe400000000ff */
[C---:B------:R-:W-:Y:S02]  /*81cf0*/  LOP3.LUT P6, RZ, R6.reuse, 0x8000, RZ, 0xc0, !PT ;  /* 0x0000800006ff7812 */ /* 0x040fe400078cc0ff */
[----:B------:R-:W-:-:S05]  /*81d00*/  LOP3.LUT P0, RZ, R6, 0x10000, RZ, 0xc0, !PT ;  /* 0x0001000006ff7812 */ /* 0x000fca000780c0ff */
[----:B------:R0:W-:Y:S01]  /*81d10*/  @P4 STG.E.U8 desc[UR6][R158.64], R2 ;  /* 0x000000029e004986 */ /* 0x0001e2000c101106 */
[----:B------:R-:W-:Y:S02]  /*81d20*/  LOP3.LUT P1, RZ, R6, 0x20000, RZ, 0xc0, !PT ;  /* 0x0002000006ff7812 */ /* 0x000fe4000782c0ff */
[----:B0-----:R-:W-:-:S05]  /*81d30*/  PRMT R2, R179, 0x7771, RZ ;  /* 0x00007771b3027816 */ /* 0x001fca00000000ff */
[----:B------:R0:W-:Y:S01]  /*81d40*/  @P5 STG.E.U8 desc[UR6][R156.64], R2 ;  /* 0x000000029c005986 */ /* 0x0001e2000c101106 */
[----:B------:R-:W-:Y:S02]  /*81d50*/  LOP3.LUT P2, RZ, R6, 0x40000, RZ, 0xc0, !PT ;  /* 0x0004000006ff7812 */ /* 0x000fe4000784c0ff */
[----:B0-----:R-:W-:-:S05]  /*81d60*/  PRMT R2, R176, 0x7772, RZ ;  /* 0x00007772b0027816 */ /* 0x001fca00000000ff */
[----:B------:R0:W-:Y:S01]  /*81d70*/  @P6 STG.E.U8 desc[UR6][R162.64], R2 ;  /* 0x00000002a2006986 */ /* 0x0001e2000c101106 */
[----:B------:R-:W-:Y:S02]  /*81d80*/  LOP3.LUT P3, RZ, R6, 0x80000, RZ, 0xc0, !PT ;  /* 0x0008000006ff7812 */ /* 0x000fe4000786c0ff */
[----:B0-----:R-:W-:-:S05]  /*81d90*/  PRMT R2, R176, 0x7773, RZ ;  /* 0x00007773b0027816 */ /* 0x001fca00000000ff */
[----:B------:R0:W-:Y:S02]  /*81da0*/  @P0 STG.E.U8 desc[UR6][R160.64], R2 ;  /* 0x00000002a0000986 */ /* 0x0001e4000c101106 */
[C---:B0-----:R-:W-:Y:S02]  /*81db0*/  PRMT R2, R177.reuse, 0x7772, RZ ;  /* 0x00007772b1027816 */ /* 0x041fe400000000ff */
[----:B------:R-:W-:-:S03]  /*81dc0*/  PRMT R177, R177, 0x7773, RZ ;  /* 0x00007773b1b17816 */ /* 0x000fc600000000ff */
[----:B------:R-:W-:Y:S04]  /*81dd0*/  @P1 STG.E.U8 desc[UR6][R166.64], R2 ;  /* 0x00000002a6001986 */ /* 0x000fe8000c101106 */
[----:B------:R0:W-:Y:S02]  /*81de0*/  @P2 STG.E.U8 desc[UR6][R164.64], R177 ;  /* 0x000000b1a4002986 */ /* 0x0001e4000c101106 */
[----:B0-----:R-:W-:-:S05]  /*81df0*/  PRMT R177, R178, 0x7772, RZ ;  /* 0x00007772b2b17816 */ /* 0x001fca00000000ff */
[----:B------:R0:W-:Y:S02]  /*81e00*/  @P3 STG.E.U8 desc[UR6][R170.64], R177 ;  /* 0x000000b1aa003986 */ /* 0x0001e4000c101106 */
[----:B0-----:R-:W-:Y:S02]  /*81e10*/  IMAD.MOV.U32 R170, RZ, RZ, R168 ;  /* 0x000000ffffaa7224 */ /* 0x001fe400078e00a8 */
[----:B------:R-:W-:Y:S02]  /*81e20*/  IMAD.MOV.U32 R171, RZ, RZ, R169 ;  /* 0x000000ffffab7224 */ /* 0x000fe400078e00a9 */
[----:B------:R-:W2:Y:S04]  /*81e30*/  LDL.LU.64 R168, [R1+0xab0] ;  /* 0x000ab00001a87983 */ /* 0x000ea80000300a00 */
[----:B------:R-:W3:Y:S04]  /*81e40*/  LDL.LU.64 R162, [R1+0xaa8] ;  /* 0x000aa80001a27983 */ /* 0x000ee80000300a00 */
[----:B------:R-:W4:Y:S04]  /*81e50*/  LDL.LU.64 R160, [R1+0xaa0] ;  /* 0x000aa00001a07983 */ /* 0x000f280000300a00 */
[----:B------:R-:W4:Y:S04]  /*81e60*/  LDL.LU.64 R166, [R1+0xa98] ;  /* 0x000a980001a67983 */ /* 0x000f280000300a00 */
[----:B------:R-:W4:Y:S01]  /*81e70*/  LDL.LU.64 R164, [R1+0xa90] ;  /* 0x000a900001a47983 */ /* 0x000f220000300a00 */
[----:B------:R-:W-:-:S02]  /*81e80*/  LOP3.LUT P4, RZ, R5, 0x1, RZ, 0xc0, !PT ;  /* 0x0000000105ff7812 */ /* 0x000fc4000788c0ff */
[----:B------:R-:W-:Y:S01]  /*81e90*/  LOP3.LUT R9, R9, 0xefffffff, RZ, 0xc0, !PT ;  /* 0xefffffff09097812 */ /* 0x000fe200078ec0ff */
[----:B------:R-:W4:Y:S10]  /*81ea0*/  LDL.LU.64 R152, [R1+0xa80] ;  /* 0x000a800001987983 */ /* 0x000f340000300a00 */
[----:B------:R-:W-:-:S02]  /*81eb0*/  @P4 LOP3.LUT R9, R9, 0x10000000, RZ, 0xfc, !PT ;  /* 0x1000000009094812 */ /* 0x000fc400078efcff */
[----:B------:R-:W-:Y:S02]  /*81ec0*/  LOP3.LUT P4, RZ, R6, 0x80000000, RZ, 0xc0, !PT ;  /* 0x8000000006ff7812 */ /* 0x000fe4000788c0ff */
[----:B------:R-:W-:-:S11]  /*81ed0*/  LOP3.LUT R9, R9, 0xdfffffff, RZ, 0xc0, !PT ;  /* 0xdfffffff09097812 */ /* 0x000fd600078ec0ff */
[----:B------:R-:W-:Y:S02]  /*81ee0*/  @P4 LOP3.LUT R9, R9, 0x20000000, RZ, 0xfc, !PT ;  /* 0x2000000009094812 */ /* 0x000fe400078efcff */
        /* <DEDUP_REMOVED lines=13> */
[----:B------:R-:W-:Y:S02]  /*81fc0*/  LOP3.LUT R176, R176, 0xfffffffb, RZ, 0xc0, !PT ;  /* 0xfffffffbb0b07812 */ /* 0x000fe400078ec0ff */
[C---:B------:R-:W-:Y:S02]  /*81fd0*/  LOP3.LUT P0, RZ, R6.reuse, 0x100000, RZ, 0xc0, !PT ;  /* 0x0010000006ff7812 */ /* 0x040fe4000780c0ff */
[----:B------:R-:W-:-:S07]  /*81fe0*/  LOP3.LUT P1, RZ, R6, 0x200000, RZ, 0xc0, !PT ;  /* 0x0020000006ff7812 */ /* 0x000fce000782c0ff */
[----:B------:R-:W-:Y:S02]  /*81ff0*/  @P4 LOP3.LUT R176, R176, 0x4, RZ, 0xfc, !PT ;  /* 0x00000004b0b04812 */ /* 0x000fe400078efcff */
[C---:B------:R-:W-:Y:S02]  /*82000*/  LOP3.LUT P4, RZ, R6.reuse, 0x2000000, RZ, 0xc0, !PT ;  /* 0x0200000006ff7812 */ /* 0x040fe4000788c0ff */
[C---:B------:R-:W-:Y:S02]  /*82010*/  LOP3.LUT P2, RZ, R6.reuse, 0x400000, RZ, 0xc0, !PT ;  /* 0x0040000006ff7812 */ /* 0x040fe4000784c0ff */
[----:B------:R-:W-:Y:S02]  /*82020*/  LOP3.LUT P3, RZ, R6, 0x800000, RZ, 0xc0, !PT ;  /* 0x0080000006ff7812 */ /* 0x000fe4000786c0ff */
[----:B------:R-:W-:Y:S02]  /*82030*/  LOP3.LUT R176, R176, 0xfffffff7, RZ, 0xc0, !PT ;  /* 0xfffffff7b0b07812 */ /* 0x000fe400078ec0ff */
[----:B------:R-:W-:-:S02]  /*82040*/  PRMT R178, R178, 0x7773, RZ ;  /* 0x00007773b2b27816 */ /* 0x000fc400000000ff */
[----:B------:R-:W-:-:S03]  /*82050*/  PRMT R177, R179, 0x7772, RZ ;  /* 0x00007772b3b17816 */ /* 0x000fc600000000ff */
[----:B------:R-:W-:Y:S01]  /*82060*/  @P4 LOP3.LUT R176, R176, 0x8, RZ, 0xfc, !PT ;  /* 0x00000008b0b04812 */ /* 0x000fe200078efcff */
[----:B------:R0:W-:Y:S01]  /*82070*/  @P0 STG.E.U8 desc[UR6][R170.64], R178 ;  /* 0x000000b2aa000986 */ /* 0x0001e2000c101106 */
[----:B------:R-:W-:Y:S02]  /*82080*/  LOP3.LUT P4, RZ, R6, 0x1000000, RZ, 0xc0, !PT ;  /* 0x0100000006ff7812 */ /* 0x000fe4000788c0ff */
[----:B------:R-:W-:Y:S01]  /*82090*/  PRMT R179, R179, 0x7773, RZ ;  /* 0x00007773b3b37816 */ /* 0x000fe200000000ff */
[----:B0-----:R-:W4:Y:S04]  /*820a0*/  LDL.LU.64 R170, [R1+0xa78] ;  /* 0x000a780001aa7983 */ /* 0x001f280000300a00 */
[----:B--2---:R0:W-:Y:S04]  /*820b0*/  @P1 STG.E.U8 desc[UR6][R168.64], R177 ;  /* 0x000000b1a8001986 */ /* 0x0041e8000c101106 */
[----:B---3--:R1:W-:Y:S01]  /*820c0*/  @P2 STG.E.U8 desc[UR6][R162.64], R179 ;  /* 0x000000b3a2002986 */ /* 0x0083e2000c101106 */
[----:B0-----:R-:W-:-:S03]  /*820d0*/  PRMT R177, R172, 0x7770, RZ ;  /* 0x00007770acb17816 */ /* 0x001fc600000000ff */
[----:B------:R-:W2:Y:S04]  /*820e0*/  LDL.LU.64 R168, [R1+0xa70] ;  /* 0x000a700001a87983 */ /* 0x000ea80000300a00 */
[----:B----4-:R0:W-:Y:S04]  /*820f0*/  @P3 STG.E.U8 desc[UR6][R160.64], R177 ;  /* 0x000000b1a0003986 */ /* 0x0101e8000c101106 */
[----:B-1----:R-:W3:Y:S04]  /*82100*/  LDL.LU.64 R178, [R1+0xa68] ;  /* 0x000a680001b27983 */ /* 0x002ee80000300a00 */
[----:B------:R-:W4:Y:S01]  /*82110*/  LDL.LU.64 R2, [R1+0xa60] ;  /* 0x000a600001027983 */ /* 0x000f220000300a00 */
[----:B0-----:R-:W-:-:S03]  /*82120*/  PRMT R177, R172, 0x7771, RZ ;  /* 0x00007771acb17816 */ /* 0x001fc600000000ff */
[----:B------:R-:W4:Y:S04]  /*82130*/  LDL.LU.64 R158, [R1+0xa58] ;  /* 0x000a5800019e7983 */ /* 0x000f280000300a00 */
[----:B------:R0:W-:Y:S01]  /*82140*/  @P4 STG.E.U8 desc[UR6][R166.64], R177 ;  /* 0x000000b1a6004986 */ /* 0x0001e2000c101106 */
[----:B------:R-:W-:-:S03]  /*82150*/  LOP3.LUT P4, RZ, R176, 0x8, RZ, 0xc0, !PT ;  /* 0x00000008b0ff7812 */ /* 0x000fc6000788c0ff */
[----:B------:R-:W4:Y:S04]  /*82160*/  LDL.LU.64 R156, [R1+0xa50] ;  /* 0x000a5000019c7983 */ /* 0x000f280000300a00 */
[----:B------:R-:W4:Y:S01]  /*82170*/  LDL.LU.64 R162, [R1+0xa48] ;  /* 0x000a480001a27983 */ /* 0x000f220000300a00 */
[----:B0-----:R-:W-:-:S03]  /*82180*/  PRMT R177, R173, 0x7770, RZ ;  /* 0x00007770adb17816 */ /* 0x001fc600000000ff */
[----:B------:R-:W4:Y:S04]  /*82190*/  LDL.LU.64 R160, [R1+0xa40] ;  /* 0x000a400001a07983 */ /* 0x000f280000300a00 */
[----:B------:R0:W-:Y:S01]  /*821a0*/  @P4 STG.E.U8 desc[UR6][R164.64], R177 ;  /* 0x000000b1a4004986 */ /* 0x0001e2000c101106 */
[----:B------:R-:W-:-:S03]  /*821b0*/  LOP3.LUT P4, RZ, R176, 0x4, RZ, 0xc0, !PT ;  /* 0x00000004b0ff7812 */ /* 0x000fc6000788c0ff */
[----:B------:R-:W4:Y:S01]  /*821c0*/  LDL.LU.64 R166, [R1+0xa38] ;  /* 0x000a380001a67983 */ /* 0x000f220000300a00 */
[----:B0-----:R-:W-:-:S03]  /*821d0*/  PRMT R177, R173, 0x7771, RZ ;  /* 0x00007771adb17816 */ /* 0x001fc600000000ff */
[----:B------:R-:W4:Y:S06]  /*821e0*/  LDL.LU.64 R164, [R1+0xa30] ;  /* 0x000a300001a47983 */ /* 0x000f2c0000300a00 */
[----:B------:R0:W-:Y:S04]  /*821f0*/  @P4 STG.E.U8 desc[UR6][R174.64], R177 ;  /* 0x000000b1ae004986 */ /* 0x0001e8000c101106 */
[----:B0-----:R-:W2:Y:S01]  /*82200*/  LDL.LU.64 R174, [R1+0x1fa0] ;  /* 0x001fa00001ae7983 */ /* 0x001ea20000300a00 */
[----:B------:R-:W-:-:S02]  /*82210*/  LOP3.LUT P4, RZ, R176, 0x2, RZ, 0xc0, !PT ;  /* 0x00000002b0ff7812 */ /* 0x000fc4000788c0ff */
[----:B--2---:R-:W-:-:S11]  /*82220*/  PRMT R177, R174, 0x7770, RZ ;  /* 0x00007770aeb17816 */ /* 0x004fd600000000ff */
[----:B------:R0:W-:Y:S01]  /*82230*/  @P4 STG.E.U8 desc[UR6][R152.64], R177 ;  /* 0x000000b198004986 */ /* 0x0001e2000c101106 */
[----:B------:R-:W-:Y:S02]  /*82240*/  LOP3.LUT P4, RZ, R176, 0x1, RZ, 0xc0, !PT ;  /* 0x00000001b0ff7812 */ /* 0x000fe4000788c0ff */
[----:B------:R-:W-:Y:S01]  /*82250*/  PRMT R176, R174, 0x7771, RZ ;  /* 0x00007771aeb07816 */ /* 0x000fe200000000ff */
[----:B0-----:R-:W2:Y:S10]  /*82260*/  LDL.LU.64 R152, [R1+0x1f98] ;  /* 0x001f980001987983 */ /* 0x001eb40000300a00 */
[----:B------:R0:W-:Y:S01]  /*82270*/  @P4 STG.E.U8 desc[UR6][R170.64], R176 ;  /* 0x000000b0aa004986 */ /* 0x0001e2000c101106 */
[----:B------:R-:W-:-:S02]  /*82280*/  LOP3.LUT P4, RZ, R9, 0x80000000, RZ, 0xc0, !PT ;  /* 0x8000000009ff7812 */ /* 0x000fc4000788c0ff */
[----:B0-----:R-:W-:Y:S01]  /*82290*/  PRMT R176, R175, 0x7770, RZ ;  /* 0x00007770afb07816 */ /* 0x001fe200000000ff */
[----:B------:R-:W2:Y:S10]  /*822a0*/  LDL.LU.64 R170, [R1+0x1f90] ;  /* 0x001f900001aa7983 */ /* 0x000eb40000300a00 */
[----:B------:R0:W-:Y:S04]  /*822b0*/  @P4 STG.E.U8 desc[UR6][R168.64], R176 ;  /* 0x000000b0a8004986 */ /* 0x0001e8000c101106 */
[----:B0-----:R-:W2:Y:S01]  /*822c0*/  LDL.LU.64 R168, [R1+0x1f88] ;  /* 0x001f880001a87983 */ /* 0x001ea20000300a00 */
[----:B------:R-:W-:-:S02]  /*822d0*/  LOP3.LUT P4, RZ, R9, 0x40000000, RZ, 0xc0, !PT ;  /* 0x4000000009ff7812 */ /* 0x000fc4000788c0ff */
[----:B------:R-:W-:-:S11]  /*822e0*/  PRMT R176, R175, 0x7771, RZ ;  /* 0x00007771afb07816 */ /* 0x000fd600000000ff */
[----:B---3--:R0:W-:Y:S01]  /*822f0*/  @P4 STG.E.U8 desc[UR6][R178.64], R176 ;  /* 0x000000b0b2004986 */ /* 0x0081e2000c101106 */
[----:B------:R-:W-:Y:S02]  /*82300*/  LOP3.LUT P4, RZ, R9, 0x20000000, RZ, 0xc0, !PT ;  /* 0x2000000009ff7812 */ /* 0x000fe4000788c0ff */
[----:B0-----:R-:W-:-:S11]  /*82310*/  PRMT R176, R172, 0x7772, RZ ;  /* 0x00007772acb07816 */ /* 0x001fd600000000ff */
[----:B----4-:R-:W-:Y:S01]  /*82320*/  @P4 STG.E.U8 desc[UR6][R2.64], R176 ;  /* 0x000000b002004986 */ /* 0x010fe2000c101106 */
[----:B------:R-:W-:Y:S02]  /*82330*/  LOP3.LUT P4, RZ, R9, 0x10000000, RZ, 0xc0, !PT ;  /* 0x1000000009ff7812 */ /* 0x000fe4000788c0ff */
[C---:B------:R-:W-:Y:S02]  /*82340*/  LOP3.LUT P5, RZ, R5.reuse, 0x2, RZ, 0xc0, !PT ;  /* 0x0000000205ff7812 */ /* 0x040fe400078ac0ff */
[----:B------:R-:W-:Y:S02]  /*82350*/  PRMT R172, R172, 0x7773, RZ ;  /* 0x00007773acac7816 */ /* 0x000fe400000000ff */
[C---:B------:R-:W-:Y:S02]  /*82360*/  LOP3.LUT P6, RZ, R5.reuse, 0x4, RZ, 0xc0, !PT ;  /* 0x0000000405ff7812 */ /* 0x040fe400078cc0ff */
[----:B------:R-:W-:-:S05]  /*82370*/  LOP3.LUT P0, RZ, R5, 0x8, RZ, 0xc0, !PT ;  /* 0x0000000805ff7812 */ /* 0x000fca000780c0ff */
[----:B------:R0:W-:Y:S01]  /*82380*/  @P4 STG.E.U8 desc[UR6][R158.64], R172 ;  /* 0x000000ac9e004986 */ /* 0x0001e2000c101106 */
[C---:B------:R-:W-:Y:S02]  /*82390*/  LOP3.LUT P1, RZ, R5.reuse, 0x10, RZ, 0xc0, !PT ;  /* 0x0000001005ff7812 */ /* 0x040fe4000782c0ff */
[C---:B------:R-:W-:Y:S02]  /*823a0*/  LOP3.LUT P2, RZ, R5.reuse, 0x20, RZ, 0xc0, !PT ;  /* 0x0000002005ff7812 */ /* 0x040fe4000784c0ff */
[----:B------:R-:W-:Y:S02]  /*823b0*/  LOP3.LUT P3, RZ, R5, 0x40, RZ, 0xc0, !PT ;  /* 0x0000004005ff7812 */ /* 0x000fe4000786c0ff */
[C---:B0-----:R-:W-:Y:S02]  /*823c0*/  PRMT R172, R173.reuse, 0x7772, RZ ;  /* 0x00007772adac7816 */ /* 0x041fe400000000ff */
[----:B------:R-:W-:-:S03]  /*823d0*/  PRMT R173, R173, 0x7773, RZ ;  /* 0x00007773adad7816 */ /* 0x000fc600000000ff */
[----:B------:R0:W-:Y:S04]  /*823e0*/  @P5 STG.E.U8 desc[UR6][R156.64], R172 ;  /* 0x000000ac9c005986 */ /* 0x0001e8000c101106 */
[----:B------:R-:W-:Y:S01]  /*823f0*/  @P6 STG.E.U8 desc[UR6][R162.64], R173 ;  /* 0x000000ada2006986 */ /* 0x000fe2000c101106 */
[C---:B0-----:R-:W-:Y:S02]  /*82400*/  PRMT R172, R174.reuse, 0x7772, RZ ;  /* 0x00007772aeac7816 */ /* 0x041fe400000000ff */
[----:B------:R-:W-:-:S03]  /*82410*/  PRMT R174, R174, 0x7773, RZ ;  /* 0x00007773aeae7816 */ /* 0x000fc600000000ff */
[----:B------:R0:W-:Y:S04]  /*82420*/  @P0 STG.E.U8 desc[UR6][R160.64], R172 ;  /* 0x000000aca0000986 */ /* 0x0001e8000c101106 */
[----:B------:R-:W-:Y:S01]  /*82430*/  @P1 STG.E.U8 desc[UR6][R166.64], R174 ;  /* 0x000000aea6001986 */ /* 0x000fe2000c101106 */
[C---:B0-----:R-:W-:Y:S02]  /*82440*/  PRMT R172, R175.reuse, 0x7772, RZ ;  /* 0x00007772afac7816 */ /* 0x041fe400000000ff */
[----:B------:R-:W-:-:S03]  /*82450*/  PRMT R175, R175, 0x7773, RZ ;  /* 0x00007773afaf7816 */ /* 0x000fc600000000ff */
[----:B------:R-:W-:Y:S04]  /*82460*/  @P2 STG.E.U8 desc[UR6][R164.64], R172 ;  /* 0x000000aca4002986 */ /* 0x000fe8000c101106 */
[----:B--2---:R0:W-:Y:S04]  /*82470*/  @P3 STG.E.U8 desc[UR6][R168.64], R175 ;  /* 0x000000afa8003986 */ /* 0x0041e8000c101106 */
[----:B0-----:R-:W2:Y:S04]  /*82480*/  LDL.LU.64 R168, [R1+0x1f80] ;  /* 0x001f800001a87983 */ /* 0x001ea80000300a00 */
[----:B------:R-:W3:Y:S01]  /*82490*/  LDL.LU.64 R164, [R1+0xa20] ;  /* 0x000a200001a47983 */ /* 0x000ee20000300a00 */
[----:B------:R-:W-:-:S02]  /*824a0*/  LOP3.LUT P0, RZ, R5, 0x80, RZ, 0xc0, !PT ;  /* 0x0000008005ff7812 */ /* 0x000fc4000780c0ff */
[C---:B------:R-:W-:Y:S01]  /*824b0*/  LOP3.LUT P1, RZ, R5.reuse, 0x100, RZ, 0xc0, !PT ;  /* 0x0000010005ff7812 */ /* 0x040fe2000782c0ff */
[----:B------:R-:W4:Y:S04]  /*824c0*/  LDL.LU.64 R178, [R1+0xa10] ;  /* 0x000a100001b27983 */ /* 0x000f280000300a00 */
[----:B------:R-:W4:Y:S04]  /*824d0*/  LDL.LU.64 R156, [R1+0xa08] ;  /* 0x000a0800019c7983 */ /* 0x000f280000300a00 */
[----:B------:R-:W4:Y:S04]  /*824e0*/  LDL.LU.64 R162, [R1+0xa00] ;  /* 0x000a000001a27983 */ /* 0x000f280000300a00 */
[----:B------:R-:W4:Y:S04]  /*824f0*/  LDL.LU.64 R160, [R1+0x9f8] ;  /* 0x0009f80001a07983 */ /* 0x000f280000300a00 */
[----:B------:R-:W4:Y:S04]  /*82500*/  LDL.LU.64 R2, [R1+0x9f0] ;  /* 0x0009f00001027983 */ /* 0x000f280000300a00 */
[----:B------:R-:W4:Y:S04]  /*82510*/  LDL.LU.64 R158, [R1+0x9e8] ;  /* 0x0009e800019e7983 */ /* 0x000f280000300a00 */
[----:B------:R-:W4:Y:S01]  /*82520*/  LDL.LU.64 R166, [R1+0x9e0] ;  /* 0x0009e00001a67983 */ /* 0x000f220000300a00 */
[----:B------:R-:W-:-:S02]  /*82530*/  LOP3.LUT P4, RZ, R5, 0x80000, RZ, 0xc0, !PT ;  /* 0x0008000005ff7812 */ /* 0x000fc4000788c0ff */
[----:B------:R-:W-:-:S11]  /*82540*/  LOP3.LUT R9, R9, 0xffefffff, RZ, 0xc0, !PT ;  /* 0xffefffff09097812 */ /* 0x000fd600078ec0ff */
[----:B------:R-:W-:Y:S02]  /*82550*/  @P4 LOP3.LUT R9, R9, 0x100000, RZ, 0xfc, !PT ;  /* 0x0010000009094812 */ /* 0x000fe400078efcff */
[----:B------:R-:W-:Y:S02]  /*82560*/  LOP3.LUT P4, RZ, R5, 0x40000, RZ, 0xc0, !PT ;  /* 0x0004000005ff7812 */ /* 0x000fe4000788c0ff */
[----:B------:R-:W-:-:S11]  /*82570*/  LOP3.LUT R9, R9, 0xffdfffff, RZ, 0xc0, !PT ;  /* 0xffdfffff09097812 */ /* 0x000fd600078ec0ff */
[----:B------:R-:W-:Y:S02]  /*82580*/  @P4 LOP3.LUT R9, R9, 0x200000, RZ, 0xfc, !PT ;  /* 0x0020000009094812 */ /* 0x000fe400078efcff */
[----:B------:R-:W-:Y:S02]  /*82590*/  LOP3.LUT P4, RZ, R5, 0x20000, RZ, 0xc0, !PT ;  /* 0x0002000005ff7812 */ /* 0x000fe4000788c0ff */
[----:B------:R-:W-:Y:S02]  /*825a0*/  LOP3.LUT R9, R9, 0xffbfffff, RZ, 0xc0, !PT ;  /* 0xffbfffff09097812 */ /* 0x000fe400078ec0ff */
[----:B--2---:R-:W-:-:S05]  /*825b0*/  PRMT R172, R168, 0x7770, RZ ;  /* 0x00007770a8ac7816 */ /* 0x004fca00000000ff */
[----:B---3--:R0:W-:Y:S02]  /*825c0*/  @P0 STG.E.U8 desc[UR6][R164.64], R172 ;  /* 0x000000aca4000986 */ /* 0x0081e4000c101106 */
[----:B0-----:R-:W-:-:S05]  /*825d0*/  PRMT R172, R168, 0x7771, RZ ;  /* 0x00007771a8ac7816 */ /* 0x001fca00000000ff */
[----:B------:R0:W-:Y:S04]  /*825e0*/  @P1 STG.E.U8 desc[UR6][R170.64], R172 ;  /* 0x000000acaa001986 */ /* 0x0001e8000c101106 */
[----:B0-----:R-:W2:Y:S04]  /*825f0*/  LDL.LU.64 R170, [R1+0x1f78] ;  /* 0x001f780001aa7983 */ /* 0x001ea80000300a00 */
[----:B------:R-:W3:Y:S01]  /*82600*/  LDL.LU.64 R164, [R1+0x9d8] ;  /* 0x0009d80001a47983 */ /* 0x000ee20000300a00 */
[----:B------:R-:W-:Y:S02]  /*82610*/  @P4 LOP3.LUT R9, R9, 0x400000, RZ, 0xfc, !PT ;  /* 0x0040000009094812 */ /* 0x000fe400078efcff */
[----:B------:R-:W-:Y:S01]  /*82620*/  LOP3.LUT P4, RZ, R5, 0x10000, RZ, 0xc0, !PT ;  /* 0x0001000005ff7812 */ /* 0x000fe2000788c0ff */
[----:B------:R-:W3:Y:S01]  /*82630*/  LDL.LU.64 R174, [R1+0x9c0] ;  /* 0x0009c00001ae7983 */ /* 0x000ee20000300a00 */
[----:B------:R-:W-:-:S02]  /*82640*/  LOP3.LUT R9, R9, 0xff7fffff, RZ, 0xc0, !PT ;  /* 0xff7fffff09097812 */ /* 0x000fc400078ec0ff */
[----:B------:R-:W-:Y:S01]  /*82650*/  LOP3.LUT P2, RZ, R5, 0x200, RZ, 0xc0, !PT ;  /* 0x0000020005ff7812 */ /* 0x000fe2000784c0ff */
[----:B------:R-:W3:Y:S08]  /*82660*/  LDL.LU.64 R176, [R1+0x9b8] ;  /* 0x0009b80001b07983 */ /* 0x000ef00000300a00 */
[----:B------:R-:W-:Y:S02]  /*82670*/  @P4 LOP3.LUT R9, R9, 0x800000, RZ, 0xfc, !PT ;  /* 0x0080000009094812 */ /* 0x000fe400078efcff */
        /* <DEDUP_REMOVED lines=8> */
[----:B------:R-:W-:-:S09]  /*82700*/  LOP3.LUT P3, RZ, R5, 0x400, RZ, 0xc0, !PT ;  /* 0x0000040005ff7812 */ /* 0x000fd2000786c0ff */
[----:B------:R-:W-:Y:S02]  /*82710*/  @P4 LOP3.LUT R9, R9, 0x4000000, RZ, 0xfc, !PT ;  /* 0x0400000009094812 */ /* 0x000fe400078efcff */
[----:B------:R-:W-:Y:S02]  /*82720*/  LOP3.LUT P4, RZ, R5, 0x1000, RZ, 0xc0, !PT ;  /* 0x0000100005ff7812 */ /* 0x000fe4000788c0ff */
[----:B------:R-:W-:Y:S02]  /*82730*/  LOP3.LUT R9, R9, 0xf7ffffff, RZ, 0xc0, !PT ;  /* 0xf7ffffff09097812 */ /* 0x000fe400078ec0ff */
[----:B------:R-:W-:-:S05]  /*82740*/  PRMT R172, R169, 0x7770, RZ ;  /* 0x00007770a9ac7816 */ /* 0x000fca00000000ff */
[----:B----4-:R0:W-:Y:S04]  /*82750*/  @P2 STG.E.U8 desc[UR6][R178.64], R172 ;  /* 0x000000acb2002986 */ /* 0x0101e8000c101106 */
[----:B------:R-:W-:Y:S02]  /*82760*/  @P4 LOP3.LUT R9, R9, 0x8000000, RZ, 0xfc, !PT ;  /* 0x0800000009094812 */ /* 0x000fe400078efcff */
[----:B------:R-:W-:Y:S02]  /*82770*/  LOP3.LUT P4, RZ, R5, 0x800, RZ, 0xc0, !PT ;  /* 0x0000080005ff7812 */ /* 0x000fe4000788c0ff */
[----:B0-----:R-:W-:Y:S01]  /*82780*/  PRMT R172, R169, 0x7771, RZ ;  /* 0x00007771a9ac7816 */ /* 0x001fe200000000ff */
[----:B------:R-:W4:Y:S04]  /*82790*/  LDL.LU.64 R178, [R1+0x9b0] ;  /* 0x0009b00001b27983 */ /* 0x000f280000300a00 */
[----:B------:R0:W-:Y:S04]  /*827a0*/  @P3 STG.E.U8 desc[UR6][R156.64], R172 ;  /* 0x000000ac9c003986 */ /* 0x0001e8000c101106 */
[----:B0-----:R-:W4:Y:S01]  /*827b0*/  LDL.LU.64 R156, [R1+0x9a8] ;  /* 0x0009a800019c7983 */ /* 0x001f220000300a00 */
[----:B--2---:R-:W-:-:S05]  /*827c0*/  PRMT R172, R170, 0x7770, RZ ;  /* 0x00007770aaac7816 */ /* 0x004fca00000000ff */
[----:B------:R0:W-:Y:S01]  /*827d0*/  @P4 STG.E.U8 desc[UR6][R162.64], R172 ;  /* 0x000000aca2004986 */ /* 0x0001e2000c101106 */
[C---:B------:R-:W-:Y:S02]  /*827e0*/  LOP3.LUT P4, RZ, R9.reuse, 0x8000000, RZ, 0xc0, !PT ;  /* 0x0800000009ff7812 */ /* 0x040fe4000788c0ff */
[----:B0-----:R-:W-:Y:S01]  /*827f0*/  PRMT R172, R170, 0x7771, RZ ;  /* 0x00007771aaac7816 */ /* 0x001fe200000000ff */
[----:B------:R-:W2:Y:S10]  /*82800*/  LDL.LU.64 R162, [R1+0x9a0] ;  /* 0x0009a00001a27983 */ /* 0x000eb40000300a00 */
[----:B------:R0:W-:Y:S01]  /*82810*/  @P4 STG.E.U8 desc[UR6][R160.64], R172 ;  /* 0x000000aca0004986 */ /* 0x0001e2000c101106 */
[----:B------:R-:W-:-:S02]  /*82820*/  LOP3.LUT P4, RZ, R9, 0x4000000, RZ, 0xc0, !PT ;  /* 0x0400000009ff7812 */ /* 0x000fc4000788c0ff */
        /* <DEDUP_REMOVED lines=12> */
[----:B------:R-:W-:Y:S01]  /*828f0*/  PRMT R168, R168, 0x7773, RZ ;  /* 0x00007773a8a87816 */ /* 0x000fe200000000ff */
[----:B0-----:R-:W2:Y:S04]  /*82900*/  LDL.LU.64 R166, [R1+0x1f60] ;  /* 0x001f600001a67983 */ /* 0x001ea80000300a00 */
[----:B------:R-:W4:Y:S06]  /*82910*/  LDL.LU.64 R172, [R1+0x9c8] ;  /* 0x0009c80001ac7983 */ /* 0x000f2c0000300a00 */
[----:B---3--:R0:W-:Y:S04]  /*82920*/  @P4 STG.E.U8 desc[UR6][R164.64], R168 ;  /* 0x000000a8a4004986 */ /* 0x0081e8000c101106 */
[----:B0-----:R-:W3:Y:S01]  /*82930*/  LDL.LU.64 R164, [R1+0x1f58] ;  /* 0x001f580001a47983 */ /* 0x001ee20000300a00 */
[----:B------:R-:W-:-:S02]  /*82940*/  LOP3.LUT P4, RZ, R9, 0x400000, RZ, 0xc0, !PT ;  /* 0x0040000009ff7812 */ /* 0x000fc4000788c0ff */
[C---:B------:R-:W-:Y:S02]  /*82950*/  PRMT R168, R169.reuse, 0x7772, RZ ;  /* 0x00007772a9a87816 */ /* 0x040fe400000000ff */
[----:B------:R-:W-:Y:S02]  /*82960*/  PRMT R169, R169, 0x7773, RZ ;  /* 0x00007773a9a97816 */ /* 0x000fe400000000ff */
[C---:B------:R-:W-:Y:S02]  /*82970*/  LOP3.LUT P5, RZ, R5.reuse, 0x100000, RZ, 0xc0, !PT ;  /* 0x0010000005ff7812 */ /* 0x040fe400078ac0ff */
[----:B------:R-:W-:-:S05]  /*82980*/  LOP3.LUT P6, RZ, R5, 0x200000, RZ, 0xc0, !PT ;  /* 0x0020000005ff7812 */ /* 0x000fca00078cc0ff */
[----:B---3--:R0:W-:Y:S04]  /*82990*/  @P4 STG.E.U8 desc[UR6][R164.64], R168 ;  /* 0x000000a8a4004986 */ /* 0x0081e8000c101106 */
[----:B0-----:R-:W3:Y:S01]  /*829a0*/  LDL.LU.64 R164, [R1+0x1f50] ;  /* 0x001f500001a47983 */ /* 0x001ee20000300a00 */
[----:B------:R-:W-:Y:S02]  /*829b0*/  LOP3.LUT P4, RZ, R9, 0x200000, RZ, 0xc0, !PT ;  /* 0x0020000009ff7812 */ /* 0x000fe4000788c0ff */
[----:B------:R-:W-:-:S11]  /*829c0*/  PRMT R168, R170, 0x7772, RZ ;  /* 0x00007772aaa87816 */ /* 0x000fd600000000ff */
[----:B----4-:R-:W-:Y:S01]  /*829d0*/  @P4 STG.E.U8 desc[UR6][R172.64], R169 ;  /* 0x000000a9ac004986 */ /* 0x010fe2000c101106 */
[----:B------:R-:W-:Y:S02]  /*829e0*/  LOP3.LUT P4, RZ, R9, 0x100000, RZ, 0xc0, !PT ;  /* 0x0010000009ff7812 */ /* 0x000fe4000788c0ff */
[C---:B------:R-:W-:Y:S02]  /*829f0*/  LOP3.LUT P0, RZ, R5.reuse, 0x400000, RZ, 0xc0, !PT ;  /* 0x0040000005ff7812 */ /* 0x040fe4000780c0ff */
[C---:B------:R-:W-:Y:S02]  /*82a00*/  LOP3.LUT P1, RZ, R5.reuse, 0x800000, RZ, 0xc0, !PT ;  /* 0x0080000005ff7812 */ /* 0x040fe4000782c0ff */
[----:B------:R-:W-:Y:S02]  /*82a10*/  PRMT R170, R170, 0x7773, RZ ;  /* 0x00007773aaaa7816 */ /* 0x000fe400000000ff */
[----:B------:R-:W-:-:S05]  /*82a20*/  LOP3.LUT P2, RZ, R5, 0x1000000, RZ, 0xc0, !PT ;  /* 0x0100000005ff7812 */ /* 0x000fca000784c0ff */
[----:B------:R0:W-:Y:S04]  /*82a30*/  @P4 STG.E.U8 desc[UR6][R174.64], R168 ;  /* 0x000000a8ae004986 */ /* 0x0001e8000c101106 */
[----:B------:R-:W-:Y:S01]  /*82a40*/  @P5 STG.E.U8 desc[UR6][R176.64], R170 ;  /* 0x000000aab0005986 */ /* 0x000fe2000c101106 */
[C---:B0-----:R-:W-:Y:S02]  /*82a50*/  PRMT R168, R171.reuse, 0x7772, RZ ;  /* 0x00007772aba87816 */ /* 0x041fe400000000ff */
[----:B------:R-:W-:-:S03]  /*82a60*/  PRMT R171, R171, 0x7773, RZ ;  /* 0x00007773abab7816 */ /* 0x000fc600000000ff */
[----:B------:R3:W-:Y:S01]  /*82a70*/  @P6 STG.E.U8 desc[UR6][R178.64], R168 ;  /* 0x000000a8b2006986 */ /* 0x0007e2000c101106 */
[----:B------:R-:W-:-:S03]  /*82a80*/  LOP3.LUT P3, RZ, R5, 0x2000000, RZ, 0xc0, !PT ;  /* 0x0200000005ff7812 */ /* 0x000fc6000786c0ff */
[----:B------:R-:W-:Y:S01]  /*82a90*/  @P0 STG.E.U8 desc[UR6][R156.64], R171 ;  /* 0x000000ab9c000986 */ /* 0x000fe2000c101106 */
[----:B---3--:R-:W-:-:S05]  /*82aa0*/  PRMT R168, R164, 0x7770, RZ ;  /* 0x00007770a4a87816 */ /* 0x008fca00000000ff */
[----:B--2---:R0:W-:Y:S02]  /*82ab0*/  @P1 STG.E.U8 desc[UR6][R162.64], R168 ;  /* 0x000000a8a2001986 */ /* 0x0041e4000c101106 */
[----:B0-----:R-:W-:-:S05]  /*82ac0*/  PRMT R168, R164, 0x7771, RZ ;  /* 0x00007771a4a87816 */ /* 0x001fca00000000ff */
[----:B------:R0:W-:Y:S02]  /*82ad0*/  @P2 STG.E.U8 desc[UR6][R160.64], R168 ;  /* 0x000000a8a0002986 */ /* 0x0001e4000c101106 */
[----:B0-----:R-:W-:-:S05]  /*82ae0*/  PRMT R168, R165, 0x7770, RZ ;  /* 0x00007770a5a87816 */ /* 0x001fca00000000ff */
[----:B------:R0:W-:Y:S04]  /*82af0*/  @P3 STG.E.U8 desc[UR6][R166.64], R168 ;  /* 0x000000a8a6003986 */ /* 0x0001e8000c101106 */
[----:B0-----:R-:W2:Y:S04]  /*82b00*/  LDL.LU.64 R166, [R1+0x1f48] ;  /* 0x001f480001a67983 */ /* 0x001ea80000300a00 */
[----:B------:R-:W3:Y:S04]  /*82b10*/  LDL.LU.64 R160, [R1+0x988] ;  /* 0x0009880001a07983 */ /* 0x000ee80000300a00 */
[----:B------:R-:W4:Y:S04]  /*82b20*/  LDL.LU.64 R156, [R1+0x980] ;  /* 0x00098000019c7983 */ /* 0x000f280000300a00 */
[----:B------:R-:W4:Y:S04]  /*82b30*/  LDL.LU.64 R170, [R1+0x978] ;  /* 0x0009780001aa7983 */ /* 0x000f280000300a00 */
[----:B------:R-:W4:Y:S04]  /*82b40*/  LDL.LU.64 R172, [R1+0x970] ;  /* 0x0009700001ac7983 */ /* 0x000f280000300a00 */
[----:B------:R-:W4:Y:S04]  /*82b50*/  LDL.LU.64 R174, [R1+0x968] ;  /* 0x0009680001ae7983 */ /* 0x000f280000300a00 */
[----:B------:R-:W4:Y:S04]  /*82b60*/  LDL.LU.64 R176, [R1+0x960] ;  /* 0x0009600001b07983 */ /* 0x000f280000300a00 */
[----:B------:R-:W4:Y:S01]  /*82b70*/  LDL.LU.64 R178, [R1+0x958] ;  /* 0x0009580001b27983 */ /* 0x000f220000300a00 */
[----:B------:R-:W-:-:S03]  /*82b80*/  LOP3.LUT P0, RZ, R5, 0x4000000, RZ, 0xc0, !PT ;  /* 0x0400000005ff7812 */ /* 0x000fc6000780c0ff */
[----:B------:R-:W4:Y:S01]  /*82b90*/  LDL.LU.64 R162, [R1+0x950] ;  /* 0x0009500001a27983 */ /* 0x000f220000300a00 */
[----:B------:R-:W-:Y:S02]  /*82ba0*/  PRMT R168, R165, 0x7771, RZ ;  /* 0x00007771a5a87816 */ /* 0x000fe400000000ff */
        /* <DEDUP_REMOVED lines=15> */
[----:B------:R-:W-:Y:S01]  /*82ca0*/  LOP3.LUT P4, RZ, R4, 0x2, RZ, 0xc0, !PT ;  /* 0x0000000204ff7812 */ /* 0x000fe2000788c0ff */
[----:B---3--:R0:W-:Y:S04]  /*82cb0*/  @P0 STG.E.U8 desc[UR6][R160.64], R168 ;  /* 0x000000a8a0000986 */ /* 0x0081e8000c101106 */
[----:B0-----:R-:W3:Y:S01]  /*82cc0*/  LDL.LU.64 R160, [R1+0x948] ;  /* 0x0009480001a07983 */ /* 0x001ee20000300a00 */
[----:B------:R-:W-:-:S07]  /*82cd0*/  LOP3.LUT R9, R9, 0xfffdffff, RZ, 0xc0, !PT ;  /* 0xfffdffff09097812 */ /* 0x000fce00078ec0ff */
[----:B------:R-:W-:Y:S02]  /*82ce0*/  @P4 LOP3.LUT R9, R9, 0x20000, RZ, 0xfc, !PT ;  /* 0x0002000009094812 */ /* 0x000fe400078efcff */
[----:B------:R-:W-:Y:S02]  /*82cf0*/  LOP3.LUT P4, RZ, R4, 0x1, RZ, 0xc0, !PT ;  /* 0x0000000104ff7812 */ /* 0x000fe4000788c0ff */
[----:B------:R-:W-:Y:S02]  /*82d00*/  LOP3.LUT R9, R9, 0xfffbffff, RZ, 0xc0, !PT ;  /* 0xfffbffff09097812 */ /* 0x000fe400078ec0ff */
[C---:B------:R-:W-:Y:S02]  /*82d10*/  LOP3.LUT P1, RZ, R5.reuse, 0x8000000, RZ, 0xc0, !PT ;  /* 0x0800000005ff7812 */ /* 0x040fe4000782c0ff */
[----:B------:R-:W-:Y:S02]  /*82d20*/  LOP3.LUT P2, RZ, R5, 0x10000000, RZ, 0xc0, !PT ;  /* 0x1000000005ff7812 */ /* 0x000fe4000784c0ff */
[----:B--2---:R-:W-:-:S05]  /*82d30*/  PRMT R168, R166, 0x7770, RZ ;  /* 0x00007770a6a87816 */ /* 0x004fca00000000ff */
[----:B------:R-:W-:Y:S02]  /*82d40*/  @P4 LOP3.LUT R9, R9, 0x40000, RZ, 0xfc, !PT ;  /* 0x0004000009094812 */ /* 0x000fe400078efcff */
[C---:B------:R-:W-:Y:S02]  /*82d50*/  LOP3.LUT P4, RZ, R5.reuse, 0x80000000, RZ, 0xc0, !PT ;  /* 0x8000000005ff7812 */ /* 0x040fe4000788c0ff */
[----:B------:R-:W-:Y:S01]  /*82d60*/  LOP3.LUT P3, RZ, R5, 0x20000000, RZ, 0xc0, !PT ;  /* 0x2000000005ff7812 */ /* 0x000fe2000786c0ff */
[----:B----4-:R0:W-:Y:S01]  /*82d70*/  @P1 STG.E.U8 desc[UR6][R156.64], R168 ;  /* 0x000000a89c001986 */ /* 0x0101e2000c101106 */
[----:B------:R-:W-:Y:S02]  /*82d80*/  LOP3.LUT R9, R9, 0xfff7ffff, RZ, 0xc0, !PT ;  /* 0xfff7ffff09097812 */ /* 0x000fe400078ec0ff */
[----:B0-----:R-:W-:Y:S01]  /*82d90*/  PRMT R168, R166, 0x7771, RZ ;  /* 0x00007771a6a87816 */ /* 0x001fe200000000ff */
[----:B------:R-:W2:Y:S06]  /*82da0*/  LDL.LU.64 R156, [R1+0x1f40] ;  /* 0x001f4000019c7983 */ /* 0x000eac0000300a00 */
[----:B------:R-:W-:-:S02]  /*82db0*/  @P4 LOP3.LUT R9, R9, 0x80000, RZ, 0xfc, !PT ;  /* 0x0008000009094812 */ /* 0x000fc400078efcff */
[----:B------:R-:W-:Y:S01]  /*82dc0*/  LOP3.LUT P4, RZ, R5, 0x40000000, RZ, 0xc0, !PT ;  /* 0x4000000005ff7812 */ /* 0x000fe2000788c0ff */
[----:B------:R0:W-:Y:S02]  /*82dd0*/  @P2 STG.E.U8 desc[UR6][R170.64], R168 ;  /* 0x000000a8aa002986 */ /* 0x0001e4000c101106 */
[C---:B0-----:R-:W-:Y:S02]  /*82de0*/  PRMT R168, R167.reuse, 0x7770, RZ ;  /* 0x00007770a7a87816 */ /* 0x041fe400000000ff */
[----:B------:R-:W4:Y:S04]  /*82df0*/  LDL.LU.64 R170, [R1+0x918] ;  /* 0x0009180001aa7983 */ /* 0x000f280000300a00 */
[----:B------:R0:W-:Y:S02]  /*82e00*/  @P3 STG.E.U8 desc[UR6][R172.64], R168 ;  /* 0x000000a8ac003986 */ /* 0x0001e4000c101106 */
[----:B0-----:R-:W-:-:S02]  /*82e10*/  PRMT R168, R167, 0x7771, RZ ;  /* 0x00007771a7a87816 */ /* 0x001fc400000000ff */
[----:B------:R-:W2:Y:S04]  /*82e20*/  LDL.LU.64 R172, [R1+0x910] ;  /* 0x0009100001ac7983 */ /* 0x000ea80000300a00 */
[----:B------:R0:W-:Y:S01]  /*82e30*/  @P4 STG.E.U8 desc[UR6][R174.64], R168 ;  /* 0x000000a8ae004986 */ /* 0x0001e2000c101106 */
[----:B------:R-:W-:Y:S02]  /*82e40*/  LOP3.LUT P4, RZ, R9, 0x80000, RZ, 0xc0, !PT ;  /* 0x0008000009ff7812 */ /* 0x000fe4000788c0ff */
[----:B0-----:R-:W-:-:S11]  /*82e50*/  PRMT R168, R164, 0x7772, RZ ;  /* 0x00007772a4a87816 */ /* 0x001fd600000000ff */
[----:B------:R0:W-:Y:S01]  /*82e60*/  @P4 STG.E.U8 desc[UR6][R176.64], R168 ;  /* 0x000000a8b0004986 */ /* 0x0001e2000c101106 */
[C---:B------:R-:W-:Y:S02]  /*82e70*/  LOP3.LUT P4, RZ, R9.reuse, 0x40000, RZ, 0xc0, !PT ;  /* 0x0004000009ff7812 */ /* 0x040fe4000788c0ff */
[----:B------:R-:W-:Y:S01]  /*82e80*/  PRMT R164, R164, 0x7773, RZ ;  /* 0x00007773a4a47816 */ /* 0x000fe200000000ff */
[----:B0-----:R-:W4:Y:S10]  /*82e90*/  LDL.LU.64 R168, [R1+0x920] ;  /* 0x0009200001a87983 */ /* 0x001f340000300a00 */
[----:B------:R0:W-:Y:S01]  /*82ea0*/  @P4 STG.E.U8 desc[UR6][R178.64], R164 ;  /* 0x000000a4b2004986 */ /* 0x0001e2000c101106 */
[----:B------:R-:W-:-:S03]  /*82eb0*/  LOP3.LUT P4, RZ, R9, 0x20000, RZ, 0xc0, !PT ;  /* 0x0002000009ff7812 */ /* 0x000fc6000788c0ff */
[----:B------:R-:W2:Y:S04]  /*82ec0*/  LDL.LU.64 R174, [R1+0x908] ;  /* 0x0009080001ae7983 */ /* 0x000ea80000300a00 */
[----:B------:R-:W2:Y:S01]  /*82ed0*/  LDL.LU.64 R176, [R1+0x900] ;  /* 0x0009000001b07983 */ /* 0x000ea20000300a00 */
[----:B0-----:R-:W-:-:S03]  /*82ee0*/  PRMT R164, R165, 0x7772, RZ ;  /* 0x00007772a5a47816 */ /* 0x001fc600000000ff */
[----:B------:R-:W2:Y:S04]  /*82ef0*/  LDL.LU.64 R178, [R1+0x8f8] ;  /* 0x0008f80001b27983 */ /* 0x000ea80000300a00 */
[----:B------:R0:W-:Y:S01]  /*82f00*/  @P4 STG.E.U8 desc[UR6][R162.64], R164 ;  /* 0x000000a4a2004986 */ /* 0x0001e2000c101106 */
[----:B------:R-:W-:Y:S02]  /*82f10*/  LOP3.LUT P4, RZ, R9, 0x10000, RZ, 0xc0, !PT ;  /* 0x0001000009ff7812 */ /* 0x000fe4000788c0ff */
[----:B------:R-:W-:Y:S01]  /*82f20*/  PRMT R165, R165, 0x7773, RZ ;  /* 0x00007773a5a57816 */ /* 0x000fe200000000ff */
[----:B0-----:R-:W4:Y:S10]  /*82f30*/  LDL.LU.64 R162, [R1+0x1f38] ;  /* 0x001f380001a27983 */ /* 0x001f340000300a00 */
[----:B---3--:R0:W-:Y:S04]  /*82f40*/  @P4 STG.E.U8 desc[UR6][R160.64], R165 ;  /* 0x000000a5a0004986 */ /* 0x0081e8000c101106 */
[----:B0-----:R-:W3:Y:S01]  /*82f50*/  LDL.LU.64 R160, [R1+0x1f30] ;  /* 0x001f300001a07983 */ /* 0x001ee20000300a00 */
[----:B------:R-:W-:-:S02]  /*82f60*/  LOP3.LUT P4, RZ, R9, 0x8000, RZ, 0xc0, !PT ;  /* 0x0000800009ff7812 */ /* 0x000fc4000788c0ff */
[----:B------:R-:W-:-:S11]  /*82f70*/  PRMT R164, R166, 0x7772, RZ ;  /* 0x00007772a6a47816 */ /* 0x000fd600000000ff */
[----:B---3--:R0:W-:Y:S04]  /*82f80*/  @P4 STG.E.U8 desc[UR6][R160.64], R164 ;  /* 0x000000a4a0004986 */ /* 0x0081e8000c101106 */
[----:B0-----:R-:W3:Y:S04]  /*82f90*/  LDL.LU.64 R160, [R1+0x1f28] ;  /* 0x001f280001a07983 */ /* 0x001ee80000300a00 */
[----:B------:R-:W2:Y:S01]  /*82fa0*/  LDL.LU.64 R164, [R1+0x938] ;  /* 0x0009380001a47983 */ /* 0x000ea20000300a00 */
[----:B------:R-:W-:Y:S02]  /*82fb0*/  LOP3.LUT P4, RZ, R9, 0x4000, RZ, 0xc0, !PT ;  /* 0x0000400009ff7812 */ /* 0x000fe4000788c0ff */
[----:B------:R-:W-:-:S11]  /*82fc0*/  PRMT R166, R166, 0x7773, RZ ;  /* 0x00007773a6a67816 */ /* 0x000fd600000000ff */
[----:B--2---:R0:W-:Y:S01]  /*82fd0*/  @P4 STG.E.U8 desc[UR6][R164.64], R166 ;  /* 0x000000a6a4004986 */ /* 0x0041e2000c101106 */
[----:B------:R-:W-:Y:S02]  /*82fe0*/  LOP3.LUT P4, RZ, R9, 0x2000, RZ, 0xc0, !PT ;  /* 0x0000200009ff7812 */ /* 0x000fe4000788c0ff */
[----:B0-----:R-:W-:-:S11]  /*82ff0*/  PRMT R164, R167, 0x7772, RZ ;  /* 0x00007772a7a47816 */ /* 0x001fd600000000ff */
[----:B----4-:R0:W-:Y:S04]  /*83000*/  @P4 STG.E.U8 desc[UR6][R162.64], R164 ;  /* 0x000000a4a2004986 */ /* 0x0101e8000c101106 */
[----:B0-----:R-:W2:Y:S04]  /*83010*/  LDL.LU.64 R162, [R1+0x1f20] ;  /* 0x001f200001a27983 */ /* 0x001ea80000300a00 */
[----:B------:R-:W4:Y:S01]  /*83020*/  LDL.LU.64 R164, [R1+0x928] ;  /* 0x0009280001a47983 */ /* 0x000f220000300a00 */
[----:B------:R-:W-:Y:S02]  /*83030*/  LOP3.LUT P4, RZ, R9, 0x1000, RZ, 0xc0, !PT ;  /* 0x0000100009ff7812 */ /* 0x000fe4000788c0ff */
[----:B------:R-:W-:-:S02]  /*83040*/  LOP3.LUT P5, RZ, R4, 0x80, RZ, 0xc0, !PT ;  /* 0x0000008004ff7812 */ /* 0x000fc400078ac0ff */
[----:B------:R-:W-:Y:S02]  /*83050*/  PRMT R167, R167, 0x7773, RZ ;  /* 0x00007773a7a77816 */ /* 0x000fe400000000ff */
[C---:B------:R-:W-:Y:S02]  /*83060*/  LOP3.LUT P6, RZ, R4.reuse, 0x100, RZ, 0xc0, !PT ;  /* 0x0000010004ff7812 */ /* 0x040fe400078cc0ff */
[C---:B------:R-:W-:Y:S02]  /*83070*/  LOP3.LUT P0, RZ, R4.reuse, 0x200, RZ, 0xc0, !PT ;  /* 0x0000020004ff7812 */ /* 0x040fe4000780c0ff */
[C---:B------:R-:W-:Y:S02]  /*83080*/  LOP3.LUT P1, RZ, R4.reuse, 0x400, RZ, 0xc0, !PT ;  /* 0x0000040004ff7812 */ /* 0x040fe4000782c0ff */
[C---:B------:R-:W-:Y:S02]  /*83090*/  LOP3.LUT P2, RZ, R4.reuse, 0x800, RZ, 0xc0, !PT ;  /* 0x0000080004ff7812 */ /* 0x040fe4000784c0ff */
[----:B------:R-:W-:-:S02]  /*830a0*/  LOP3.LUT P3, RZ, R4, 0x1000, RZ, 0xc0, !PT ;  /* 0x0000100004ff7812 */ /* 0x000fc4000786c0ff */
[----:B------:R-:W-:Y:S01]  /*830b0*/  LOP3.LUT R9, R9, 0xffffffef, RZ, 0xc0, !PT ;  /* 0xffffffef09097812 */ /* 0x000fe200078ec0ff */
[----:B----4-:R3:W-:Y:S02]  /*830c0*/  @P4 STG.E.U8 desc[UR6][R164.64], R167 ;  /* 0x000000a7a4004986 */ /* 0x0107e4000c101106 */
[C---:B---3--:R-:W-:Y:S02]  /*830d0*/  PRMT R164, R160.reuse, 0x7770, RZ ;  /* 0x00007770a0a47816 */ /* 0x048fe400000000ff */
[----:B------:R-:W3:Y:S04]  /*830e0*/  LDL.LU.64 R166, [R1+0x8f0] ;  /* 0x0008f00001a67983 */ /* 0x000ee80000300a00 */
[----:B------:R0:W-:Y:S02]  /*830f0*/  @P5 STG.E.U8 desc[UR6][R168.64], R164 ;  /* 0x000000a4a8005986 */ /* 0x0001e4000c101106 */
[----:B0-----:R-:W-:-:S02]  /*83100*/  PRMT R164, R160, 0x7771, RZ ;  /* 0x00007771a0a47816 */ /* 0x001fc400000000ff */
[----:B------:R-:W4:Y:S04]  /*83110*/  LDL.LU.64 R168, [R1+0x8e8] ;  /* 0x0008e80001a87983 */ /* 0x000f280000300a00 */
[----:B------:R0:W-:Y:S02]  /*83120*/  @P6 STG.E.U8 desc[UR6][R170.64], R164 ;  /* 0x000000a4aa006986 */ /* 0x0001e4000c101106 */
[C---:B0-----:R-:W-:Y:S02]  /*83130*/  PRMT R164, R161.reuse, 0x7770, RZ ;  /* 0x00007770a1a47816 */ /* 0x041fe400000000ff */
[----:B------:R-:W4:Y:S04]  /*83140*/  LDL.LU.64 R170, [R1+0x8e0] ;  /* 0x0008e00001aa7983 */ /* 0x000f280000300a00 */
[----:B------:R0:W-:Y:S02]  /*83150*/  @P0 STG.E.U8 desc[UR6][R172.64], R164 ;  /* 0x000000a4ac000986 */ /* 0x0001e4000c101106 */
[----:B0-----:R-:W-:-:S02]  /*83160*/  PRMT R164, R161, 0x7771, RZ ;  /* 0x00007771a1a47816 */ /* 0x001fc400000000ff */
[----:B------:R-:W4:Y:S04]  /*83170*/  LDL.LU.64 R172, [R1+0x8d8] ;  /* 0x0008d80001ac7983 */ /* 0x000f280000300a00 */
[----:B------:R0:W-:Y:S04]  /*83180*/  @P1 STG.E.U8 desc[UR6][R174.64], R164 ;  /* 0x000000a4ae001986 */ /* 0x0001e8000c101106 */
[----:B0-----:R-:W4:Y:S01]  /*83190*/  LDL.LU.64 R174, [R1+0x8d0] ;  /* 0x0008d00001ae7983 */ /* 0x001f220000300a00 */
[----:B--2---:R-:W-:-:S05]  /*831a0*/  PRMT R164, R162, 0x7770, RZ ;  /* 0x00007770a2a47816 */ /* 0x004fca00000000ff */
[----:B------:R0:W-:Y:S04]  /*831b0*/  @P2 STG.E.U8 desc[UR6][R176.64], R164 ;  /* 0x000000a4b0002986 */ /* 0x0001e8000c101106 */
[----:B0-----:R-:W2:Y:S01]  /*831c0*/  LDL.LU.64 R176, [R1+0x8c8] ;  /* 0x0008c80001b07983 */ /* 0x001ea20000300a00 */
[----:B------:R-:W-:-:S05]  /*831d0*/  PRMT R164, R162, 0x7771, RZ ;  /* 0x00007771a2a47816 */ /* 0x000fca00000000ff */
[----:B------:R0:W-:Y:S04]  /*831e0*/  @P3 STG.E.U8 desc[UR6][R178.64], R164 ;  /* 0x000000a4b2003986 */ /* 0x0001e8000c101106 */
[----:B0-----:R-:W2:Y:S01]  /*831f0*/  LDL.LU.64 R178, [R1+0x8c0] ;  /* 0x0008c00001b27983 */ /* 0x001ea20000300a00 */
[----:B------:R-:W-:-:S13]  /*83200*/  LOP3.LUT P4, RZ, R4, 0x2000000, RZ, 0xc0, !PT ;  /* 0x0200000004ff7812 */ /* 0x000fda000788c0ff */
        /* <DEDUP_REMOVED lines=16> */
[C---:B------:R-:W-:Y:S02]  /*83310*/  LOP3.LUT P4, RZ, R4.reuse, 0x80000, RZ, 0xc0, !PT ;  /* 0x0008000004ff7812 */ /* 0x040fe4000788c0ff */
[C---:B------:R-:W-:Y:S02]  /*83320*/  LOP3.LUT P0, RZ, R4.reuse, 0x2000, RZ, 0xc0, !PT ;  /* 0x0000200004ff7812 */ /* 0x040fe4000780c0ff */
[----:B------:R-:W-:Y:S02]  /*83330*/  LOP3.LUT R9, R9, 0xfffffbff, RZ, 0xc0, !PT ;  /* 0xfffffbff09097812 */ /* 0x000fe400078ec0ff */
[----:B------:R-:W-:Y:S02]  /*83340*/  LOP3.LUT P1, RZ, R4, 0x4000, RZ, 0xc0, !PT ;  /* 0x0000400004ff7812 */ /* 0x000fe4000782c0ff */
[----:B------:R-:W-:-:S05]  /*83350*/  PRMT R164, R163, 0x7770, RZ ;  /* 0x00007770a3a47816 */ /* 0x000fca00000000ff */
[----:B------:R-:W-:Y:S02]  /*83360*/  @P4 LOP3.LUT R9, R9, 0x400, RZ, 0xfc, !PT ;  /* 0x0000040009094812 */ /* 0x000fe400078efcff */
[C---:B------:R-:W-:Y:S02]  /*83370*/  LOP3.LUT P4, RZ, R4.reuse, 0x40000, RZ, 0xc0, !PT ;  /* 0x0004000004ff7812 */ /* 0x040fe4000788c0ff */
[C---:B------:R-:W-:Y:S02]  /*83380*/  LOP3.LUT P2, RZ, R4.reuse, 0x8000, RZ, 0xc0, !PT ;  /* 0x0000800004ff7812 */ /* 0x040fe4000784c0ff */
[----:B------:R-:W-:Y:S02]  /*83390*/  LOP3.LUT P3, RZ, R4, 0x10000, RZ, 0xc0, !PT ;  /* 0x0001000004ff7812 */ /* 0x000fe4000786c0ff */
[----:B------:R-:W-:-:S07]  /*833a0*/  LOP3.LUT R9, R9, 0xfffff7ff, RZ, 0xc0, !PT ;  /* 0xfffff7ff09097812 */ /* 0x000fce00078ec0ff */
[----:B------:R-:W-:Y:S02]  /*833b0*/  @P4 LOP3.LUT R9, R9, 0x800, RZ, 0xfc, !PT ;  /* 0x0000080009094812 */ /* 0x000fe400078efcff */
[----:B------:R-:W-:Y:S01]  /*833c0*/  LOP3.LUT P4, RZ, R4, 0x20000, RZ, 0xc0, !PT ;  /* 0x0002000004ff7812 */ /* 0x000fe2000788c0ff */
[----:B---3--:R0:W-:Y:S02]  /*833d0*/  @P0 STG.E.U8 desc[UR6][R166.64], R164 ;  /* 0x000000a4a6000986 */ /* 0x0081e4000c101106 */
[----:B0-----:R-:W-:-:S05]  /*833e0*/  PRMT R164, R163, 0x7771, RZ ;  /* 0x00007771a3a47816 */ /* 0x001fca00000000ff */
[----:B----4-:R0:W-:Y:S02]  /*833f0*/  @P1 STG.E.U8 desc[UR6][R168.64], R164 ;  /* 0x000000a4a8001986 */ /* 0x0101e4000c101106 */
[C---:B0-----:R-:W-:Y:S02]  /*83400*/  PRMT R164, R160.reuse, 0x7772, RZ ;  /* 0x00007772a0a47816 */ /* 0x041fe400000000ff */
[----:B------:R-:W-:-:S03]  /*83410*/  PRMT R160, R160, 0x7773, RZ ;  /* 0x00007773a0a07816 */ /* 0x000fc600000000ff */
[----:B------:R0:W-:Y:S04]  /*83420*/  @P2 STG.E.U8 desc[UR6][R170.64], R164 ;  /* 0x000000a4aa002986 */ /* 0x0001e8000c101106 */
[----:B0-----:R-:W3:Y:S04]  /*83430*/  LDL.LU.64 R164, [R1+0x8a0] ;  /* 0x0008a00001a47983 */ /* 0x001ee80000300a00 */
[----:B------:R-:W4:Y:S04]  /*83440*/  LDL.LU.64 R166, [R1+0x898] ;  /* 0x0008980001a67983 */ /* 0x000f280000300a00 */
[----:B------:R0:W-:Y:S04]  /*83450*/  @P3 STG.E.U8 desc[UR6][R172.64], R160 ;  /* 0x000000a0ac003986 */ /* 0x0001e8000c101106 */
[----:B------:R-:W4:Y:S04]  /*83460*/  LDL.LU.64 R168, [R1+0x888] ;  /* 0x0008880001a87983 */ /* 0x000f280000300a00 */
[----:B------:R-:W4:Y:S01]  /*83470*/  LDL.LU.64 R170, [R1+0x880] ;  /* 0x0008800001aa7983 */ /* 0x000f220000300a00 */
[----:B0-----:R-:W-:-:S03]  /*83480*/  PRMT R160, R161, 0x7772, RZ ;  /* 0x00007772a1a07816 */ /* 0x001fc600000000ff */
[----:B------:R-:W4:Y:S04]  /*83490*/  LDL.LU.64 R172, [R1+0x878] ;  /* 0x0008780001ac7983 */ /* 0x000f280000300a00 */
[----:B------:R0:W-:Y:S01]  /*834a0*/  @P4 STG.E.U8 desc[UR6][R174.64], R160 ;  /* 0x000000a0ae004986 */ /* 0x0001e2000c101106 */
[----:B------:R-:W-:Y:S02]  /*834b0*/  LOP3.LUT P4, RZ, R9, 0x800, RZ, 0xc0, !PT ;  /* 0x0000080009ff7812 */ /* 0x000fe4000788c0ff */
[----:B------:R-:W-:Y:S02]  /*834c0*/  PRMT R161, R161, 0x7773, RZ ;  /* 0x00007773a1a17816 */ /* 0x000fe400000000ff */
[----:B0-----:R-:W-:Y:S01]  /*834d0*/  PRMT R160, R162, 0x7772, RZ ;  /* 0x00007772a2a07816 */ /* 0x001fe200000000ff */
[----:B------:R-:W4:Y:S08]  /*834e0*/  LDL.LU.64 R174, [R1+0x870] ;  /* 0x0008700001ae7983 */ /* 0x000f300000300a00 */
[----:B--2---:R0:W-:Y:S01]  /*834f0*/  @P4 STG.E.U8 desc[UR6][R176.64], R161 ;  /* 0x000000a1b0004986 */ /* 0x0041e2000c101106 */
[----:B------:R-:W-:-:S03]  /*83500*/  LOP3.LUT P4, RZ, R9, 0x400, RZ, 0xc0, !PT ;  /* 0x0000040009ff7812 */ /* 0x000fc6000788c0ff */
[----:B0-----:R-:W2:Y:S10]  /*83510*/  LDL.LU.64 R176, [R1+0x868] ;  /* 0x0008680001b07983 */ /* 0x001eb40000300a00 */
[----:B------:R0:W-:Y:S04]  /*83520*/  @P4 STG.E.U8 desc[UR6][R178.64], R160 ;  /* 0x000000a0b2004986 */ /* 0x0001e8000c101106 */
[----:B0-----:R-:W3:Y:S01]  /*83530*/  LDL.LU.64 R160, [R1+0x8b8] ;  /* 0x0008b80001a07983 */ /* 0x001ee20000300a00 */
[----:B------:R-:W-:-:S02]  /*83540*/  LOP3.LUT P4, RZ, R9, 0x200, RZ, 0xc0, !PT ;  /* 0x0000020009ff7812 */ /* 0x000fc4000788c0ff */
[----:B------:R-:W-:Y:S01]  /*83550*/  PRMT R162, R162, 0x7773, RZ ;  /* 0x00007773a2a27816 */ /* 0x000fe200000000ff */
[----:B------:R-:W2:Y:S10]  /*83560*/  LDL.LU.64 R178, [R1+0x860] ;  /* 0x0008600001b27983 */ /* 0x000eb40000300a00 */
[----:B---3--:R0:W-:Y:S01]  /*83570*/  @P4 STG.E.U8 desc[UR6][R160.64], R162 ;  /* 0x000000a2a0004986 */ /* 0x0081e2000c101106 */
[----:B------:R-:W-:-:S02]  /*83580*/  LOP3.LUT P4, RZ, R9, 0x100, RZ, 0xc0, !PT ;  /* 0x0000010009ff7812 */ /* 0x000fc4000788c0ff */
[----:B0-----:R-:W-:-:S11]  /*83590*/  PRMT R160, R163, 0x7772, RZ ;  /* 0x00007772a3a07816 */ /* 0x001fd600000000ff */
[----:B------:R0:W-:Y:S04]  /*835a0*/  @P4 STG.E.U8 desc[UR6][R156.64], R160 ;  /* 0x000000a09c004986 */ /* 0x0001e8000c101106 */
[----:B0-----:R-:W3:Y:S01]  /*835b0*/  LDL.LU.64 R156, [R1+0x1f18] ;  /* 0x001f1800019c7983 */ /* 0x001ee20000300a00 */
[----:B------:R-:W-:Y:S02]  /*835c0*/  LOP3.LUT P4, RZ, R9, 0x80, RZ, 0xc0, !PT ;  /* 0x0000008009ff7812 */ /* 0x000fe4000788c0ff */
[----:B------:R-:W-:-:S11]  /*835d0*/  PRMT R163, R163, 0x7773, RZ ;  /* 0x00007773a3a37816 */ /* 0x000fd600000000ff */
[----:B------:R0:W-:Y:S04]  /*835e0*/  @P4 STG.E.U8 desc[UR6][R158.64], R163 ;  /* 0x000000a39e004986 */ /* 0x0001e8000c101106 */
[----:B0-----:R-:W2:Y:S01]  /*835f0*/  LDL.LU.64 R158, [R1+0x1f10] ;  /* 0x001f1000019e7983 */ /* 0x001ea20000300a00 */
[----:B------:R-:W-:Y:S02]  /*83600*/  LOP3.LUT P4, RZ, R9, 0x40, RZ, 0xc0, !PT ;  /* 0x0000004009ff7812 */ /* 0x000fe4000788c0ff */
[C---:B------:R-:W-:Y:S02]  /*83610*/  LOP3.LUT P5, RZ, R4.reuse, 0x4000000, RZ, 0xc0, !PT ;  /* 0x0400000004ff7812 */ /* 0x040fe400078ac0ff */
[C---:B------:R-:W-:Y:S02]  /*83620*/  LOP3.LUT P6, RZ, R4.reuse, 0x8000000, RZ, 0xc0, !PT ;  /* 0x0800000004ff7812 */ /* 0x040fe400078cc0ff */
[----:B------:R-:W-:-:S02]  /*83630*/  LOP3.LUT P0, RZ, R4, 0x10000000, RZ, 0xc0, !PT ;  /* 0x1000000004ff7812 */ /* 0x000fc4000780c0ff */
[----:B------:R-:W-:Y:S02]  /*83640*/  LOP3.LUT P1, RZ, R4, 0x20000000, RZ, 0xc0, !PT ;  /* 0x2000000004ff7812 */ /* 0x000fe4000782c0ff */
[----:B---3--:R-:W-:-:S05]  /*83650*/  PRMT R160, R156, 0x7770, RZ ;  /* 0x000077709ca07816 */ /* 0x008fca00000000ff */
[----:B------:R0:W-:Y:S01]  /*83660*/  @P4 STG.E.U8 desc[UR6][R164.64], R160 ;  /* 0x000000a0a4004986 */ /* 0x0001e2000c101106 */
[----:B------:R-:W-:Y:S02]  /*83670*/  LOP3.LUT P4, RZ, R9, 0x20, RZ, 0xc0, !PT ;  /* 0x0000002009ff7812 */ /* 0x000fe4000788c0ff */
[----:B0-----:R-:W-:-:S11]  /*83680*/  PRMT R160, R156, 0x7771, RZ ;  /* 0x000077719ca07816 */ /* 0x001fd600000000ff */
[----:B----4-:R0:W-:Y:S01]  /*83690*/  @P4 STG.E.U8 desc[UR6][R166.64], R160 ;  /* 0x000000a0a6004986 */ /* 0x0101e2000c101106 */
[----:B------:R-:W-:Y:S02]  /*836a0*/  LOP3.LUT P4, RZ, R9, 0x10, RZ, 0xc0, !PT ;  /* 0x0000001009ff7812 */ /* 0x000fe4000788c0ff */
[----:B0-----:R-:W-:-:S11]  /*836b0*/  PRMT R160, R157, 0x7770, RZ ;  /* 0x000077709da07816 */ /* 0x001fd600000000ff */
[----:B------:R0:W-:Y:S04]  /*836c0*/  @P4 STG.E.U8 desc[UR6][R2.64], R160 ;  /* 0x000000a002004986 */ /* 0x0001e8000c101106 */
[----:B0-----:R-:W3:Y:S01]  /*836d0*/  LDL.LU.64 R2, [R1+0x1f08] ;  /* 0x001f080001027983 */ /* 0x001ee20000300a00 */
[----:B------:R-:W-:-:S05]  /*836e0*/  PRMT R160, R157, 0x7771, RZ ;  /* 0x000077719da07816 */ /* 0x000fca00000000ff */
[----:B------:R2:W-:Y:S02]  /*836f0*/  @P5 STG.E.U8 desc[UR6][R168.64], R160 ;  /* 0x000000a0a8005986 */ /* 0x0005e4000c101106 */
[C---:B--2---:R-:W-:Y:S02]  /*83700*/  PRMT R160, R158.reuse, 0x7770, RZ ;  /* 0x000077709ea07816 */ /* 0x044fe400000000ff */
[----:B------:R-:W2:Y:S04]  /*83710*/  LDL.LU.64 R168, [R1+0x858] ;  /* 0x0008580001a87983 */ /* 0x000ea80000300a00 */
[----:B------:R0:W-:Y:S02]  /*83720*/  @P6 STG.E.U8 desc[UR6][R170.64], R160 ;  /* 0x000000a0aa006986 */ /* 0x0001e4000c101106 */
[----:B0-----:R-:W-:-:S02]  /*83730*/  PRMT R160, R158, 0x7771, RZ ;  /* 0x000077719ea07816 */ /* 0x001fc400000000ff */
[----:B------:R-:W4:Y:S04]  /*83740*/  LDL.LU.64 R170, [R1+0x850] ;  /* 0x0008500001aa7983 */ /* 0x000f280000300a00 */
[----:B------:R0:W-:Y:S02]  /*83750*/  @P0 STG.E.U8 desc[UR6][R172.64], R160 ;  /* 0x000000a0ac000986 */ /* 0x0001e4000c101106 */
[----:B0-----:R-:W-:Y:S02]  /*83760*/  PRMT R160, R159, 0x7770, RZ ;  /* 0x000077709fa07816 */ /* 0x001fe400000000ff */
[----:B------:R-:W4:Y:S04]  /*83770*/  LDL.LU.64 R172, [R1+0x848] ;  /* 0x0008480001ac7983 */ /* 0x000f280000300a00 */
[----:B------:R0:W-:Y:S04]  /*83780*/  @P1 STG.E.U8 desc[UR6][R174.64], R160 ;  /* 0x000000a0ae001986 */ /* 0x0001e8000c101106 */
[----:B0-----:R-:W4:Y:S01]  /*83790*/  LDL.LU.64 R174, [R1+0x840] ;  /* 0x0008400001ae7983 */ /* 0x001f220000300a00 */
[----:B------:R-:W-:-:S02]  /*837a0*/  LOP3.LUT P2, RZ, R4, 0x40000000, RZ, 0xc0, !PT ;  /* 0x4000000004ff7812 */ /* 0x000fc4000784c0ff */
[C---:B------:R-:W-:Y:S02]  /*837b0*/  LOP3.LUT P3, RZ, R4.reuse, 0x80000000, RZ, 0xc0, !PT ;  /* 0x8000000004ff7812 */ /* 0x040fe4000786c0ff */
[----:B------:R-:W-:Y:S02]  /*837c0*/  LOP3.LUT R4, R4, 0xefffffff, RZ, 0xc0, !PT ;  /* 0xefffffff04047812 */ /* 0x000fe400078ec0ff */
[----:B------:R-:W-:Y:S02]  /*837d0*/  LOP3.LUT R9, R9, 0xfffffffe, RZ, 0xc0, !PT ;  /* 0xfffffffe09097812 */ /* 0x000fe400078ec0ff */
[----:B------:R-:W-:-:S05]  /*837e0*/  PRMT R160, R159, 0x7771, RZ ;  /* 0x000077719fa07816 */ /* 0x000fca00000000ff */
[----:B------:R0:W-:Y:S04]  /*837f0*/  @P2 STG.E.U8 desc[UR6][R176.64], R160 ;  /* 0x000000a0b0002986 */ /* 0x0001e8000c101106 */
[----:B0-----:R-:W4:Y:S01]  /*83800*/  LDL.LU.64 R176, [R1+0x830] ;  /* 0x0008300001b07983 */ /* 0x001f220000300a00 */
[----:B------:R-:W-:-:S05]  /*83810*/  PRMT R160, R156, 0x7772, RZ ;  /* 0x000077729ca07816 */ /* 0x000fca00000000ff */
[----:B------:R0:W-:Y:S04]  /*83820*/  @P3 STG.E.U8 desc[UR6][R178.64], R160 ;  /* 0x000000a0b2003986 */ /* 0x0001e8000c101106 */
[----:B0-----:R-:W4:Y:S01]  /*83830*/  LDL.LU.64 R178, [R1+0x828] ;  /* 0x0008280001b27983 */ /* 0x001f220000300a00 */
[----:B------:R-:W-:-:S03]  /*83840*/  PRMT R156, R156, 0x7773, RZ ;  /* 0x000077739c9c7816 */ /* 0x000fc600000000ff */
[----:B------:R-:W4:Y:S04]  /*83850*/  LDL.LU.64 R160, [R1+0x810] ;  /* 0x0008100001a07983 */ /* 0x000f280000300a00 */
[----:B------:R-:W4:Y:S04]  /*83860*/  LDL.LU.64 R162, [R1+0x808] ;  /* 0x0008080001a27983 */ /* 0x000f280000300a00 */
[----:B------:R-:W4:Y:S04]  /*83870*/  LDL.LU.64 R164, [R1+0x800] ;  /* 0x0008000001a47983 */ /* 0x000f280000300a00 */
[----:B------:R-:W4:Y:S01]  /*83880*/  LDL.LU.64 R166, [R1+0x7f8] ;  /* 0x0007f80001a67983 */ /* 0x000f220000300a00 */
[----:B---3--:R-:W-:-:S13]  /*83890*/  LOP3.LUT P4, RZ, R3, 0x1000, RZ, 0xc0, !PT ;  /* 0x0000100003ff7812 */ /* 0x008fda000788c0ff */
        /* <DEDUP_REMOVED lines=10> */
[----:B------:R-:W-:-:S13]  /*83940*/  LOP3.LUT P4, RZ, R3, 0x100, RZ, 0xc0, !PT ;  /* 0x0000010003ff7812 */ /* 0x000fda000788c0ff */
        /* <DEDUP_REMOVED lines=8> */
[C---:B------:R-:W-:Y:S02]  /*839d0*/  LOP3.LUT P4, RZ, R3.reuse, 0x20, RZ, 0xc0, !PT ;  /* 0x0000002003ff7812 */ /* 0x040fe4000788c0ff */
[----:B------:R-:W-:Y:S02]  /*839e0*/  LOP3.LUT P1, RZ, R3, 0x2, RZ, 0xc0, !PT ;  /* 0x0000000203ff7812 */ /* 0x000fe4000782c0ff */
[----:B------:R-:W-:Y:S02]  /*839f0*/  LOP3.LUT R9, R9, 0xfffffff7, RZ, 0xc0, !PT ;  /* 0xfffffff709097812 */ /* 0x000fe400078ec0ff */
[C---:B------:R-:W-:Y:S01]  /*83a00*/  LOP3.LUT P2, RZ, R3.reuse, 0x4, RZ, 0xc0, !PT ;  /* 0x0000000403ff7812 */ /* 0x040fe2000784c0ff */
[----:B--2---:R0:W-:Y:S01]  /*83a10*/  @P0 STG.E.U8 desc[UR6][R168.64], R156 ;  /* 0x0000009ca8000986 */ /* 0x0041e2000c101106 */
[----:B------:R-:W-:-:S05]  /*83a20*/  LOP3.LUT P3, RZ, R3, 0x8, RZ, 0xc0, !PT ;  /* 0x0000000803ff7812 */ /* 0x000fca000786c0ff */
[----:B------:R-:W-:Y:S02]  /*83a30*/  @P4 LOP3.LUT R9, R9, 0x8, RZ, 0xfc, !PT ;  /* 0x0000000809094812 */ /* 0x000fe400078efcff */
[----:B------:R-:W-:Y:S02]  /*83a40*/  LOP3.LUT P4, RZ, R3, 0x10, RZ, 0xc0, !PT ;  /* 0x0000001003ff7812 */ /* 0x000fe4000788c0ff */
[C---:B0-----:R-:W-:Y:S02]  /*83a50*/  PRMT R156, R157.reuse, 0x7772, RZ ;  /* 0x000077729d9c7816 */ /* 0x041fe400000000ff */
[----:B------:R-:W-:-:S03]  /*83a60*/  PRMT R157, R157, 0x7773, RZ ;  /* 0x000077739d9d7816 */ /* 0x000fc600000000ff */
[----:B----4-:R0:W-:Y:S04]  /*83a70*/  @P1 STG.E.U8 desc[UR6][R170.64], R156 ;  /* 0x0000009caa001986 */ /* 0x0101e8000c101106 */
[----:B------:R-:W-:Y:S01]  /*83a80*/  @P2 STG.E.U8 desc[UR6][R172.64], R157 ;  /* 0x0000009dac002986 */ /* 0x000fe2000c101106 */
[C---:B0-----:R-:W-:Y:S02]  /*83a90*/  PRMT R156, R158.reuse, 0x7772, RZ ;  /* 0x000077729e9c7816 */ /* 0x041fe400000000ff */
[----:B------:R-:W-:-:S03]  /*83aa0*/  PRMT R158, R158, 0x7773, RZ ;  /* 0x000077739e9e7816 */ /* 0x000fc600000000ff */
[----:B------:R-:W-:Y:S04]  /*83ab0*/  @P3 STG.E.U8 desc[UR6][R174.64], R156 ;  /* 0x0000009cae003986 */ /* 0x000fe8000c101106 */
[----:B------:R0:W-:Y:S04]  /*83ac0*/  @P4 STG.E.U8 desc[UR6][R152.64], R158 ;  /* 0x0000009e98004986 */ /* 0x0001e8000c101106 */
[----:B0-----:R-:W2:Y:S01]  /*83ad0*/  LDL.LU.64 R152, [R1+0x1f00] ;  /* 0x001f000001987983 */ /* 0x001ea20000300a00 */
[----:B------:R-:W-:Y:S02]  /*83ae0*/  LOP3.LUT P4, RZ, R9, 0x8, RZ, 0xc0, !PT ;  /* 0x0000000809ff7812 */ /* 0x000fe4000788c0ff */
[C---:B------:R-:W-:Y:S01]  /*83af0*/  PRMT R156, R159.reuse, 0x7772, RZ ;  /* 0x000077729f9c7816 */ /* 0x040fe200000000ff */
[----:B------:R-:W3:Y:S01]  /*83b00*/  LDL.LU.64 R168, [R1+0x7f0] ;  /* 0x0007f00001a87983 */ /* 0x000ee20000300a00 */
[----:B------:R-:W-:-:S03]  /*83b10*/  PRMT R159, R159, 0x7773, RZ ;  /* 0x000077739f9f7816 */ /* 0x000fc600000000ff */
[----:B------:R-:W4:Y:S04]  /*83b20*/  LDL.LU.64 R170, [R1+0x7e8] ;  /* 0x0007e80001aa7983 */ /* 0x000f280000300a00 */
[----:B------:R-:W4:Y:S04]  /*83b30*/  LDL.LU.64 R172, [R1+0x7e0] ;  /* 0x0007e00001ac7983 */ /* 0x000f280000300a00 */
[----:B------:R0:W-:Y:S01]  /*83b40*/  @P4 STG.E.U8 desc[UR6][R176.64], R156 ;  /* 0x0000009cb0004986 */ /* 0x0001e2000c101106 */
[----:B------:R-:W-:-:S03]  /*83b50*/  LOP3.LUT P4, RZ, R9, 0x4, RZ, 0xc0, !PT ;  /* 0x0000000409ff7812 */ /* 0x000fc6000788c0ff */
[----:B------:R-:W4:Y:S04]  /*83b60*/  LDL.LU.64 R174, [R1+0x7d8] ;  /* 0x0007d80001ae7983 */ /* 0x000f280000300a00 */
[----:B0-----:R-:W4:Y:S06]  /*83b70*/  LDL.LU.64 R176, [R1+0x7d0] ;  /* 0x0007d00001b07983 */ /* 0x001f2c0000300a00 */
[----:B------:R0:W-:Y:S04]  /*83b80*/  @P4 STG.E.U8 desc[UR6][R178.64], R159 ;  /* 0x0000009fb2004986 */ /* 0x0001e8000c101106 */
[----:B0-----:R-:W3:Y:S01]  /*83b90*/  LDL.LU.64 R158, [R1+0x818] ;  /* 0x00081800019e7983 */ /* 0x001ee20000300a00 */
[----:B------:R-:W-:-:S03]  /*83ba0*/  LOP3.LUT P4, RZ, R9, 0x2, RZ, 0xc0, !PT ;  /* 0x0000000209ff7812 */ /* 0x000fc6000788c0ff */
[----:B------:R-:W4:Y:S01]  /*83bb0*/  LDL.LU.64 R178, [R1+0x7c8] ;  /* 0x0007c80001b27983 */ /* 0x000f220000300a00 */
[----:B--2---:R-:W-:-:S09]  /*83bc0*/  PRMT R156, R152, 0x7770, RZ ;  /* 0x00007770989c7816 */ /* 0x004fd200000000ff */
[----:B------:R0:W-:Y:S04]  /*83bd0*/  @P4 STG.E.U8 desc[UR6][R154.64], R156 ;  /* 0x0000009c9a004986 */ /* 0x0001e8000c101106 */
[----:B0-----:R-:W2:Y:S01]  /*83be0*/  LDL.LU.64 R154, [R1+0x1ef8] ;  /* 0x001ef800019a7983 */ /* 0x001ea20000300a00 */
[----:B------:R-:W-:Y:S02]  /*83bf0*/  LOP3.LUT P4, RZ, R9, 0x1, RZ, 0xc0, !PT ;  /* 0x0000000109ff7812 */ /* 0x000fe4000788c0ff */
[----:B------:R-:W-:-:S11]  /*83c00*/  PRMT R9, R152, 0x7771, RZ ;  /* 0x0000777198097816 */ /* 0x000fd600000000ff */
[----:B---3--:R0:W-:Y:S01]  /*83c10*/  @P4 STG.E.U8 desc[UR6][R158.64], R9 ;  /* 0x000000099e004986 */ /* 0x0081e2000c101106 */
[----:B------:R-:W-:Y:S02]  /*83c20*/  LOP3.LUT P4, RZ, R4, 0x80000000, RZ, 0xc0, !PT ;  /* 0x8000000004ff7812 */ /* 0x000fe4000788c0ff */
[----:B0-----:R-:W-:-:S11]  /*83c30*/  PRMT R9, R153, 0x7770, RZ ;  /* 0x0000777099097816 */ /* 0x001fd600000000ff */
[----:B------:R0:W-:Y:S01]  /*83c40*/  @P4 STG.E.U8 desc[UR6][R160.64], R9 ;  /* 0x00000009a0004986 */ /* 0x0001e2000c101106 */
[----:B------:R-:W-:Y:S02]  /*83c50*/  LOP3.LUT P4, RZ, R4, 0x40000000, RZ, 0xc0, !PT ;  /* 0x4000000004ff7812 */ /* 0x000fe4000788c0ff */
[----:B0-----:R-:W-:-:S11]  /*83c60*/  PRMT R9, R153, 0x7771, RZ ;  /* 0x0000777199097816 */ /* 0x001fd600000000ff */
[----:B------:R2:W-:Y:S01]  /*83c70*/  @P4 STG.E.U8 desc[UR6][R162.64], R9 ;  /* 0x00000009a2004986 */ /* 0x0005e2000c101106 */
[----:B------:R-:W-:Y:S02]  /*83c80*/  LOP3.LUT P4, RZ, R4, 0x20000000, RZ, 0xc0, !PT ;  /* 0x2000000004ff7812 */ /* 0x000fe4000788c0ff */
[C---:B------:R-:W-:Y:S02]  /*83c90*/  LOP3.LUT P5, RZ, R3.reuse, 0x2000, RZ, 0xc0, !PT ;  /* 0x0000200003ff7812 */ /* 0x040fe400078ac0ff */
[C---:B------:R-:W-:Y:S02]  /*83ca0*/  LOP3.LUT P6, RZ, R3.reuse, 0x4000, RZ, 0xc0, !PT ;  /* 0x0000400003ff7812 */ /* 0x040fe400078cc0ff */
[----:B------:R-:W-:Y:S02]  /*83cb0*/  LOP3.LUT P0, RZ, R3, 0x8000, RZ, 0xc0, !PT ;  /* 0x0000800003ff7812 */ /* 0x000fe4000780c0ff */
[----:B--2---:R-:W-:-:S05]  /*83cc0*/  PRMT R9, R154, 0x7770, RZ ;  /* 0x000077709a097816 */ /* 0x004fca00000000ff */
[----:B------:R0:W-:Y:S01]  /*83cd0*/  @P4 STG.E.U8 desc[UR6][R164.64], R9 ;  /* 0x00000009a4004986 */ /* 0x0001e2000c101106 */
[----:B------:R-:W-:Y:S02]  /*83ce0*/  LOP3.LUT P4, RZ, R4, 0x10000000, RZ, 0xc0, !PT ;  /* 0x1000000004ff7812 */ /* 0x000fe4000788c0ff */
[----:B0-----:R-:W-:-:S11]  /*83cf0*/  PRMT R9, R154, 0x7771, RZ ;  /* 0x000077719a097816 */ /* 0x001fd600000000ff */
[----:B------:R0:W-:Y:S02]  /*83d00*/  @P4 STG.E.U8 desc[UR6][R166.64], R9 ;  /* 0x00000009a6004986 */ /* 0x0001e4000c101106 */
[----:B0-----:R-:W-:-:S05]  /*83d10*/  PRMT R9, R155, 0x7770, RZ ;  /* 0x000077709b097816 */ /* 0x001fca00000000ff */
[----:B------:R0:W-:Y:S02]  /*83d20*/  @P5 STG.E.U8 desc[UR6][R168.64], R9 ;  /* 0x00000009a8005986 */ /* 0x0001e4000c101106 */
[----:B0-----:R-:W-:-:S05]  /*83d30*/  PRMT R9, R155, 0x7771, RZ ;  /* 0x000077719b097816 */ /* 0x001fca00000000ff */
[----:B----4-:R0:W-:Y:S02]  /*83d40*/  @P6 STG.E.U8 desc[UR6][R170.64], R9 ;  /* 0x00000009aa006986 */ /* 0x0101e4000c101106 */
[----:B0-----:R-:W-:-:S05]  /*83d50*/  PRMT R9, R152, 0x7772, RZ ;  /* 0x0000777298097816 */ /* 0x001fca00000000ff */
[----:B------:R0:W-:Y:S04]  /*83d60*/  @P0 STG.E.U8 desc[UR6][R172.64], R9 ;  /* 0x00000009ac000986 */ /* 0x0001e8000c101106 */
[----:B0-----:R-:W2:Y:S01]  /*83d70*/  LDL.LU.64 R172, [R1+0x7c0] ;  /* 0x0007c00001ac7983 */ /* 0x001ea20000300a00 */
[C---:B------:R-:W-:Y:S02]  /*83d80*/  LOP3.LUT P1, RZ, R3.reuse, 0x10000, RZ, 0xc0, !PT ;  /* 0x0001000003ff7812 */ /* 0x040fe4000782c0ff */
[C---:B------:R-:W-:Y:S02]  /*83d90*/  LOP3.LUT P2, RZ, R3.reuse, 0x20000, RZ, 0xc0, !PT ;  /* 0x0002000003ff7812 */ /* 0x040fe4000784c0ff */
[----:B------:R-:W-:Y:S02]  /*83da0*/  PRMT R152, R152, 0x7773, RZ ;  /* 0x0000777398987816 */ /* 0x000fe400000000ff */
[----:B------:R-:W-:-:S02]  /*83db0*/  LOP3.LUT P3, RZ, R3, 0x40000, RZ, 0xc0, !PT ;  /* 0x0004000003ff7812 */ /* 0x000fc4000786c0ff */
[----:B------:R-:W-:Y:S02]  /*83dc0*/  LOP3.LUT P0, RZ, R3, 0x80000, RZ, 0xc0, !PT ;  /* 0x0008000003ff7812 */ /* 0x000fe4000780c0ff */
[----:B------:R-:W-:-:S03]  /*83dd0*/  PRMT R9, R153, 0x7772, RZ ;  /* 0x0000777299097816 */ /* 0x000fc600000000ff */
[----:B------:R0:W-:Y:S01]  /*83de0*/  @P1 STG.E.U8 desc[UR6][R174.64], R152 ;  /* 0x00000098ae001986 */ /* 0x0001e2000c101106 */
[----:B------:R-:W-:Y:S02]  /*83df0*/  LOP3.LUT P1, RZ, R3, 0x100000, RZ, 0xc0, !PT ;  /* 0x0010000003ff7812 */ /* 0x000fe4000782c0ff */
[----:B------:R-:W-:Y:S01]  /*83e00*/  PRMT R153, R153, 0x7773, RZ ;  /* 0x0000777399997816 */ /* 0x000fe200000000ff */
[----:B------:R1:W-:Y:S04]  /*83e10*/  @P2 STG.E.U8 desc[UR6][R176.64], R9 ;  /* 0x00000009b0002986 */ /* 0x0003e8000c101106 */
[----:B------:R3:W-:Y:S04]  /*83e20*/  @P3 STG.E.U8 desc[UR6][R178.64], R153 ;  /* 0x00000099b2003986 */ /* 0x0007e8000c101106 */
[----:B0-----:R-:W4:Y:S01]  /*83e30*/  LDL.LU.64 R174, [R1+0x7b0] ;  /* 0x0007b00001ae7983 */ /* 0x001f220000300a00 */
[----:B-1----:R-:W-:-:S03]  /*83e40*/  PRMT R9, R154, 0x7772, RZ ;  /* 0x000077729a097816 */ /* 0x002fc600000000ff */
[----:B------:R-:W4:Y:S01]  /*83e50*/  LDL.LU.64 R176, [R1+0x7a8] ;  /* 0x0007a80001b07983 */ /* 0x000f220000300a00 */
[----:B------:R-:W-:-:S03]  /*83e60*/  PRMT R154, R154, 0x7773, RZ ;  /* 0x000077739a9a7816 */ /* 0x000fc600000000ff */
[----:B---3--:R-:W3:Y:S04]  /*83e70*/  LDL.LU.64 R178, [R1+0x798] ;  /* 0x0007980001b27983 */ /* 0x008ee80000300a00 */
[----:B------:R-:W3:Y:S04]  /*83e80*/  LDL.LU.64 R156, [R1+0x790] ;  /* 0x00079000019c7983 */ /* 0x000ee80000300a00 */
[----:B------:R-:W3:Y:S01]  /*83e90*/  LDL.LU.64 R158, [R1+0x788] ;  /* 0x00078800019e7983 */ /* 0x000ee20000300a00 */
[----:B------:R-:W-:Y:S02]  /*83ea0*/  LOP3.LUT P4, RZ, R3, 0x80000000, RZ, 0xc0, !PT ;  /* 0x8000000003ff7812 */ /* 0x000fe4000788c0ff */
[----:B------:R-:W-:-:S11]  /*83eb0*/  LOP3.LUT R4, R4, 0xffefffff, RZ, 0xc0, !PT ;  /* 0xffefffff04047812 */ /* 0x000fd600078ec0ff */
[----:B------:R-:W-:Y:S02]  /*83ec0*/  @P4 LOP3.LUT R4, R4, 0x100000, RZ, 0xfc, !PT ;  /* 0x0010000004044812 */ /* 0x000fe400078efcff */
[----:B------:R-:W-:Y:S02]  /*83ed0*/  LOP3.LUT P4, RZ, R3, 0x40000000, RZ, 0xc0, !PT ;  /* 0x4000000003ff7812 */ /* 0x000fe4000788c0ff */
[----:B------:R-:W-:-:S11]  /*83ee0*/  LOP3.LUT R4, R4, 0xffdfffff, RZ, 0xc0, !PT ;  /* 0xffdfffff04047812 */ /* 0x000fd600078ec0ff */
[----:B------:R-:W-:Y:S02]  /*83ef0*/  @P4 LOP3.LUT R4, R4, 0x200000, RZ, 0xfc, !PT ;  /* 0x0020000004044812 */ /* 0x000fe400078efcff */
[----:B------:R-:W-:Y:S02]  /*83f00*/  LOP3.LUT P4, RZ, R3, 0x20000000, RZ, 0xc0, !PT ;  /* 0x2000000003ff7812 */ /* 0x000fe4000788c0ff */
[----:B------:R-:W-:Y:S01]  /*83f10*/  LOP3.LUT R4, R4, 0xffbfffff, RZ, 0xc0, !PT ;  /* 0xffbfffff04047812 */ /* 0x000fe200078ec0ff */
[----:B--2---:R-:W-:Y:S04]  /*83f20*/  @P0 STG.E.U8 desc[UR6][R172.64], R9 ;  /* 0x00000009ac000986 */ /* 0x004fe8000c101106 */
[----:B------:R0:W-:Y:S04]  /*83f30*/  @P1 STG.E.U8 desc[UR6][R148.64], R154 ;  /* 0x0000009a94001986 */ /* 0x0001e8000c101106 */
[----:B0-----:R-:W2:Y:S02]  /*83f40*/  LDL.LU.64 R148, [R1+0x1ef0] ;  /* 0x001ef00001947983 */ /* 0x001ea40000300a00 */
[----:B------:R-:W-:-:S02]  /*83f50*/  @P4 LOP3.LUT R4, R4, 0x400000, RZ, 0xfc, !PT ;  /* 0x0040000004044812 */ /* 0x000fc400078efcff */
[C---:B------:R-:W-:Y:S01]  /*83f60*/  LOP3.LUT P4, RZ, R3.reuse, 0x10000000, RZ, 0xc0, !PT ;  /* 0x1000000003ff7812 */ /* 0x040fe2000788c0ff */
[----:B------:R-:W3:Y:S01]  /*83f70*/  LDL.LU.64 R160, [R1+0x780] ;  /* 0x0007800001a07983 */ /* 0x000ee20000300a00 */
[----:B------:R-:W-:Y:S02]  /*83f80*/  LOP3.LUT R4, R4, 0xff7fffff, RZ, 0xc0, !PT ;  /* 0xff7fffff04047812 */ /* 0x000fe400078ec0ff */
[C---:B------:R-:W-:Y:S01]  /*83f90*/  LOP3.LUT P2, RZ, R3.reuse, 0x200000, RZ, 0xc0, !PT ;  /* 0x0020000003ff7812 */ /* 0x040fe2000784c0ff */
[----:B------:R-:W3:Y:S01]  /*83fa0*/  LDL.LU.64 R162, [R1+0x778] ;  /* 0x0007780001a27983 */ /* 0x000ee20000300a00 */
[----:B------:R-:W-:Y:S02]  /*83fb0*/  LOP3.LUT P3, RZ, R3, 0x400000, RZ, 0xc0, !PT ;  /* 0x0040000003ff7812 */ /* 0x000fe4000786c0ff */
[----:B------:R-:W-:Y:S01]  /*83fc0*/  PRMT R9, R155, 0x7772, RZ ;  /* 0x000077729b097816 */ /* 0x000fe200000000ff */
[----:B------:R-:W3:Y:S04]  /*83fd0*/  LDL.LU.64 R164, [R1+0x770] ;  /* 0x0007700001a47983 */ /* 0x000ee80000300a00 */
[----:B------:R-:W-:Y:S01]  /*83fe0*/  @P4 LOP3.LUT R4, R4, 0x800000, RZ, 0xfc, !PT ;  /* 0x0080000004044812 */ /* 0x000fe200078efcff */
[----:B------:R-:W3:Y:S01]  /*83ff0*/  LDL.LU.64 R166, [R1+0x768] ;  /* 0x0007680001a67983 */ /* 0x000ee20000300a00 */
[----:B------:R-:W-:-:S02]  /*84000*/  LOP3.LUT P4, RZ, R3, 0x8000000, RZ, 0xc0, !PT ;  /* 0x0800000003ff7812 */ /* 0x000fc4000788c0ff */
[----:B------:R-:W-:Y:S01]  /*84010*/  LOP3.LUT R4, R4, 0xfeffffff, RZ, 0xc0, !PT ;  /* 0xfeffffff04047812 */ /* 0x000fe200078ec0ff */
[----:B----4-:R2:W-:Y:S01]  /*84020*/  @P2 STG.E.U8 desc[UR6][R174.64], R9 ;  /* 0x00000009ae002986 */ /* 0x0105e2000c101106 */
[----:B------:R-:W-:-:S03]  /*84030*/  PRMT R155, R155, 0x7773, RZ ;  /* 0x000077739b9b7816 */ /* 0x000fc600000000ff */
[----:B------:R-:W4:Y:S06]  /*84040*/  LDL.LU.64 R168, [R1+0x760] ;  /* 0x0007600001a87983 */ /* 0x000f2c0000300a00 */
[----:B------:R-:W-:Y:S01]  /*84050*/  @P4 LOP3.LUT R4, R4, 0x1000000, RZ, 0xfc, !PT ;  /* 0x0100000004044812 */ /* 0x000fe200078efcff */
[----:B------:R-:W-:Y:S01]  /*84060*/  @P3 STG.E.U8 desc[UR6][R176.64], R155 ;  /* 0x0000009bb0003986 */ /* 0x000fe2000c101106 */
[----:B------:R-:W-:Y:S02]  /*84070*/  LOP3.LUT P4, RZ, R3, 0x4000000, RZ, 0xc0, !PT ;  /* 0x0400000003ff7812 */ /* 0x000fe4000788c0ff */
        /* <DEDUP_REMOVED lines=10> */
[----:B--2---:R-:W-:-:S11]  /*84120*/  PRMT R9, R148, 0x7770, RZ ;  /* 0x0000777094097816 */ /* 0x004fd600000000ff */
[----:B------:R0:W-:Y:S04]  /*84130*/  @P4 STG.E.U8 desc[UR6][R150.64], R9 ;  /* 0x0000000996004986 */ /* 0x0001e8000c101106 */
[----:B0-----:R-:W2:Y:S01]  /*84140*/  LDL.LU.64 R150, [R1+0x1ee8] ;  /* 0x001ee80001967983 */ /* 0x001ea20000300a00 */
[----:B------:R-:W-:-:S03]  /*84150*/  LOP3.LUT P4, RZ, R4, 0x8000000, RZ, 0xc0, !PT ;  /* 0x0800000004ff7812 */ /* 0x000fc6000788c0ff */
[----:B------:R-:W4:Y:S01]  /*84160*/  LDL.LU.64 R172, [R1+0x750] ;  /* 0x0007500001ac7983 */ /* 0x000f220000300a00 */
[----:B------:R-:W-:-:S03]  /*84170*/  PRMT R9, R148, 0x7771, RZ ;  /* 0x0000777194097816 */ /* 0x000fc600000000ff */
[----:B------:R-:W4:Y:S04]  /*84180*/  LDL.LU.64 R174, [R1+0x748] ;  /* 0x0007480001ae7983 */ /* 0x000f280000300a00 */
[----:B------:R-:W4:Y:S04]  /*84190*/  LDL.LU.64 R176, [R1+0x740] ;  /* 0x0007400001b07983 */ /* 0x000f280000300a00 */
[----:B---3--:R0:W-:Y:S04]  /*841a0*/  @P4 STG.E.U8 desc[UR6][R178.64], R9 ;  /* 0x00000009b2004986 */ /* 0x0081e8000c101106 */
[----:B0-----:R-:W3:Y:S01]  /*841b0*/  LDL.LU.64 R178, [R1+0x738] ;  /* 0x0007380001b27983 */ /* 0x001ee20000300a00 */
[----:B------:R-:W-:-:S02]  /*841c0*/  LOP3.LUT P4, RZ, R4, 0x4000000, RZ, 0xc0, !PT ;  /* 0x0400000004ff7812 */ /* 0x000fc4000788c0ff */
[----:B------:R-:W-:-:S11]  /*841d0*/  PRMT R9, R149, 0x7770, RZ ;  /* 0x0000777095097816 */ /* 0x000fd600000000ff */
[----:B------:R0:W-:Y:S01]  /*841e0*/  @P4 STG.E.U8 desc[UR6][R156.64], R9 ;  /* 0x000000099c004986 */ /* 0x0001e2000c101106 */
[----:B------:R-:W-:Y:S02]  /*841f0*/  LOP3.LUT P4, RZ, R4, 0x2000000, RZ, 0xc0, !PT ;  /* 0x0200000004ff7812 */ /* 0x000fe4000788c0ff */
[----:B0-----:R-:W-:-:S11]  /*84200*/  PRMT R9, R149, 0x7771, RZ ;  /* 0x0000777195097816 */ /* 0x001fd600000000ff */
[----:B------:R2:W-:Y:S01]  /*84210*/  @P4 STG.E.U8 desc[UR6][R158.64], R9 ;  /* 0x000000099e004986 */ /* 0x0005e2000c101106 */
[----:B------:R-:W-:Y:S02]  /*84220*/  LOP3.LUT P4, RZ, R4, 0x1000000, RZ, 0xc0, !PT ;  /* 0x0100000004ff7812 */ /* 0x000fe4000788c0ff */
[C---:B------:R-:W-:Y:S02]  /*84230*/  LOP3.LUT P5, RZ, R2.reuse, 0x1, RZ, 0xc0, !PT ;  /* 0x0000000102ff7812 */ /* 0x040fe400078ac0ff */
[C---:B------:R-:W-:Y:S02]  /*84240*/  LOP3.LUT P6, RZ, R2.reuse, 0x2, RZ, 0xc0, !PT ;  /* 0x0000000202ff7812 */ /* 0x040fe400078cc0ff */
[C---:B------:R-:W-:Y:S02]  /*84250*/  LOP3.LUT P0, RZ, R2.reuse, 0x4, RZ, 0xc0, !PT ;  /* 0x0000000402ff7812 */ /* 0x040fe4000780c0ff */
[C---:B------:R-:W-:Y:S02]  /*84260*/  LOP3.LUT P1, RZ, R2.reuse, 0x8, RZ, 0xc0, !PT ;  /* 0x0000000802ff7812 */ /* 0x040fe4000782c0ff */
[----:B------:R-:W-:-:S02]  /*84270*/  LOP3.LUT P2, RZ, R2, 0x10, RZ, 0xc0, !PT ;  /* 0x0000001002ff7812 */ /* 0x000fc4000784c0ff */
[----:B------:R-:W-:Y:S02]  /*84280*/  LOP3.LUT P3, RZ, R2, 0x20, RZ, 0xc0, !PT ;  /* 0x0000002002ff7812 */ /* 0x000fe4000786c0ff */
[----:B--2---:R-:W-:-:S05]  /*84290*/  PRMT R9, R150, 0x7770, RZ ;  /* 0x0000777096097816 */ /* 0x004fca00000000ff */
[----:B------:R0:W-:Y:S01]  /*842a0*/  @P4 STG.E.U8 desc[UR6][R160.64], R9 ;  /* 0x00000009a0004986 */ /* 0x0001e2000c101106 */
[----:B------:R-:W-:Y:S02]  /*842b0*/  LOP3.LUT P4, RZ, R4, 0x800000, RZ, 0xc0, !PT ;  /* 0x0080000004ff7812 */ /* 0x000fe4000788c0ff */
[----:B0-----:R-:W-:-:S11]  /*842c0*/  PRMT R9, R150, 0x7771, RZ ;  /* 0x0000777196097816 */ /* 0x001fd600000000ff */
        /* <DEDUP_REMOVED lines=8> */
[C---:B0-----:R-:W-:Y:S02]  /*84350*/  PRMT R9, R148.reuse, 0x7772, RZ ;  /* 0x0000777294097816 */ /* 0x041fe400000000ff */
[----:B------:R-:W-:-:S09]  /*84360*/  PRMT R148, R148, 0x7773, RZ ;  /* 0x0000777394947816 */ /* 0x000fd200000000ff */
[----:B----4-:R0:W-:Y:S04]  /*84370*/  @P4 STG.E.U8 desc[UR6][R168.64], R9 ;  /* 0x00000009a8004986 */ /* 0x0101e8000c101106 */
[----:B------:R-:W-:Y:S01]  /*84380*/  @P5 STG.E.U8 desc[UR6][R170.64], R148 ;  /* 0x00000094aa005986 */ /* 0x000fe2000c101106 */
[C---:B0-----:R-:W-:Y:S02]  /*84390*/  PRMT R9, R149.reuse, 0x7772, RZ ;  /* 0x0000777295097816 */ /* 0x041fe400000000ff */
[----:B------:R-:W-:-:S03]  /*843a0*/  PRMT R149, R149, 0x7773, RZ ;  /* 0x0000777395957816 */ /* 0x000fc600000000ff */
[----:B------:R0:W-:Y:S04]  /*843b0*/  @P6 STG.E.U8 desc[UR6][R172.64], R9 ;  /* 0x00000009ac006986 */ /* 0x0001e8000c101106 */
[----:B------:R-:W-:Y:S01]  /*843c0*/  @P0 STG.E.U8 desc[UR6][R174.64], R149 ;  /* 0x00000095ae000986 */ /* 0x000fe2000c101106 */
[C---:B0-----:R-:W-:Y:S02]  /*843d0*/  PRMT R9, R150.reuse, 0x7772, RZ ;  /* 0x0000777296097816 */ /* 0x041fe400000000ff */
[----:B------:R-:W-:-:S03]  /*843e0*/  PRMT R150, R150, 0x7773, RZ ;  /* 0x0000777396967816 */ /* 0x000fc600000000ff */
[----:B------:R0:W-:Y:S04]  /*843f0*/  @P1 STG.E.U8 desc[UR6][R176.64], R9 ;  /* 0x00000009b0001986 */ /* 0x0001e8000c101106 */
[----:B---3--:R-:W-:Y:S01]  /*84400*/  @P2 STG.E.U8 desc[UR6][R178.64], R150 ;  /* 0x00000096b2002986 */ /* 0x008fe2000c101106 */
[----:B0-----:R-:W-:-:S05]  /*84410*/  PRMT R9, R151, 0x7772, RZ ;  /* 0x0000777297097816 */ /* 0x001fca00000000ff */
[----:B------:R0:W-:Y:S04]  /*84420*/  @P3 STG.E.U8 desc[UR6][R144.64], R9 ;  /* 0x0000000990003986 */ /* 0x0001e8000c101106 */
[----:B0-----:R-:W2:Y:S04]  /*84430*/  LDL.LU.64 R144, [R1+0x1ee0] ;  /* 0x001ee00001907983 */ /* 0x001ea80000300a00 */
[----:B------:R-:W3:Y:S04]  /*84440*/  LDL.LU.64 R170, [R1+0x728] ;  /* 0x0007280001aa7983 */ /* 0x000ee80000300a00 */
[----:B------:R-:W4:Y:S01]  /*84450*/  LDL.LU.64 R172, [R1+0x720] ;  /* 0x0007200001ac7983 */ /* 0x000f220000300a00 */
[----:B------:R-:W-:-:S02]  /*84460*/  LOP3.LUT P0, RZ, R2, 0x40, RZ, 0xc0, !PT ;  /* 0x0000004002ff7812 */ /* 0x000fc4000780c0ff */
[C---:B------:R-:W-:Y:S01]  /*84470*/  LOP3.LUT P1, RZ, R2.reuse, 0x80, RZ, 0xc0, !PT ;  /* 0x0000008002ff7812 */ /* 0x040fe2000782c0ff */
[----:B------:R-:W4:Y:S01]  /*84480*/  LDL.LU.64 R174, [R1+0x710] ;  /* 0x0007100001ae7983 */ /* 0x000f220000300a00 */
[C---:B------:R-:W-:Y:S02]  /*84490*/  LOP3.LUT P2, RZ, R2.reuse, 0x100, RZ, 0xc0, !PT ;  /* 0x0000010002ff7812 */ /* 0x040fe4000784c0ff */
[----:B------:R-:W-:Y:S01]  /*844a0*/  PRMT R151, R151, 0x7773, RZ ;  /* 0x0000777397977816 */ /* 0x000fe200000000ff */
        /* <DEDUP_REMOVED lines=15> */
[C---:B--2---:R-:W-:Y:S01]  /*845a0*/  PRMT R9, R144.reuse, 0x7770, RZ ;  /* 0x0000777090097816 */ /* 0x044fe200000000ff */
[----:B---3--:R-:W-:Y:S04]  /*845b0*/  @P0 STG.E.U8 desc[UR6][R170.64], R151 ;  /* 0x00000097aa000986 */ /* 0x008fe8000c101106 */
[----:B----4-:R0:W-:Y:S02]  /*845c0*/  @P1 STG.E.U8 desc[UR6][R172.64], R9 ;  /* 0x00000009ac001986 */ /* 0x0101e4000c101106 */
[----:B0-----:R-:W-:-:S05]  /*845d0*/  PRMT R9, R144, 0x7771, RZ ;  /* 0x0000777190097816 */ /* 0x001fca00000000ff */
[----:B------:R0:W-:Y:S04]  /*845e0*/  @P2 STG.E.U8 desc[UR6][R146.64], R9 ;  /* 0x0000000992002986 */ /* 0x0001e8000c101106 */
[----:B0-----:R-:W2:Y:S01]  /*845f0*/  LDL.LU.64 R146, [R1+0x1ed8] ;  /* 0x001ed80001927983 */ /* 0x001ea20000300a00 */
[----:B------:R-:W-:Y:S02]  /*84600*/  @P4 LOP3.LUT R4, R4, 0x4000, RZ, 0xfc, !PT ;  /* 0x0000400004044812 */ /* 0x000fe400078efcff */
[----:B------:R-:W-:Y:S01]  /*84610*/  LOP3.LUT P4, RZ, R2, 0x8000, RZ, 0xc0, !PT ;  /* 0x0000800002ff7812 */ /* 0x000fe2000788c0ff */
[----:B------:R-:W3:Y:S01]  /*84620*/  LDL.LU.64 R168, [R1+0x6c8] ;  /* 0x0006c80001a87983 */ /* 0x000ee20000300a00 */
[----:B------:R-:W-:Y:S02]  /*84630*/  LOP3.LUT R4, R4, 0xffff7fff, RZ, 0xc0, !PT ;  /* 0xffff7fff04047812 */ /* 0x000fe400078ec0ff */
[----:B------:R-:W-:Y:S01]  /*84640*/  LOP3.LUT P3, RZ, R2, 0x200, RZ, 0xc0, !PT ;  /* 0x0000020002ff7812 */ /* 0x000fe2000786c0ff */
[----:B------:R-:W4:Y:S01]  /*84650*/  LDL.LU.64 R170, [R1+0x6c0] ;  /* 0x0006c00001aa7983 */ /* 0x000f220000300a00 */
[----:B------:R-:W-:-:S03]  /*84660*/  PRMT R9, R145, 0x7770, RZ ;  /* 0x0000777091097816 */ /* 0x000fc600000000ff */
[----:B------:R-:W4:Y:S04]  /*84670*/  LDL.LU.64 R172, [R1+0x6b8] ;  /* 0x0006b80001ac7983 */ /* 0x000f280000300a00 */
        /* <DEDUP_REMOVED lines=12> */
[----:B------:R0:W-:Y:S10]  /*84740*/  @P3 STG.E.U8 desc[UR6][R174.64], R9 ;  /* 0x00000009ae003986 */ /* 0x0001f4000c101106 */
[----:B------:R-:W-:-:S02]  /*84750*/  @P4 LOP3.LUT R4, R4, 0x80000, RZ, 0xfc, !PT ;  /* 0x0008000004044812 */ /* 0x000fc400078efcff */
[----:B------:R-:W-:Y:S01]  /*84760*/  LOP3.LUT P4, RZ, R2, 0x400, RZ, 0xc0, !PT ;  /* 0x0000040002ff7812 */ /* 0x000fe2000788c0ff */
[----:B0-----:R-:W4:Y:S01]  /*84770*/  LDL.LU.64 R174, [R1+0x6b0] ;  /* 0x0006b00001ae7983 */ /* 0x001f220000300a00 */
[----:B------:R-:W-:-:S11]  /*84780*/  PRMT R9, R145, 0x7771, RZ ;  /* 0x0000777191097816 */ /* 0x000fd600000000ff */
[----:B------:R0:W-:Y:S01]  /*84790*/  @P4 STG.E.U8 desc[UR6][R176.64], R9 ;  /* 0x00000009b0004986 */ /* 0x0001e2000c101106 */
[----:B------:R-:W-:-:S03]  /*847a0*/  LOP3.LUT P4, RZ, R4, 0x80000, RZ, 0xc0, !PT ;  /* 0x0008000004ff7812 */ /* 0x000fc6000788c0ff */
[----:B0-----:R-:W4:Y:S01]  /*847b0*/  LDL.LU.64 R176, [R1+0x6a8] ;  /* 0x0006a80001b07983 */ /* 0x001f220000300a00 */
[----:B--2---:R-:W-:-:S09]  /*847c0*/  PRMT R9, R146, 0x7770, RZ ;  /* 0x0000777092097816 */ /* 0x004fd200000000ff */
[----:B------:R0:W-:Y:S01]  /*847d0*/  @P4 STG.E.U8 desc[UR6][R178.64], R9 ;  /* 0x00000009b2004986 */ /* 0x0001e2000c101106 */
[----:B------:R-:W-:Y:S02]  /*847e0*/  LOP3.LUT P4, RZ, R4, 0x40000, RZ, 0xc0, !PT ;  /* 0x0004000004ff7812 */ /* 0x000fe4000788c0ff */
[----:B0-----:R-:W-:Y:S01]  /*847f0*/  PRMT R9, R146, 0x7771, RZ ;  /* 0x0000777192097816 */ /* 0x001fe200000000ff */
[----:B------:R-:W2:Y:S10]  /*84800*/  LDL.LU.64 R178, [R1+0x6a0] ;  /* 0x0006a00001b27983 */ /* 0x000eb40000300a00 */
[----:B------:R0:W-:Y:S01]  /*84810*/  @P4 STG.E.U8 desc[UR6][R158.64], R9 ;  /* 0x000000099e004986 */ /* 0x0001e2000c101106 */
[----:B------:R-:W-:-:S02]  /*84820*/  LOP3.LUT P4, RZ, R4, 0x20000, RZ, 0xc0, !PT ;  /* 0x0002000004ff7812 */ /* 0x000fc4000788c0ff */
        /* <DEDUP_REMOVED lines=9> */
[----:B------:R-:W-:-:S11]  /*848c0*/  PRMT R144, R144, 0x7773, RZ ;  /* 0x0000777390907816 */ /* 0x000fd600000000ff */
[----:B------:R-:W-:Y:S01]  /*848d0*/  @P4 STG.E.U8 desc[UR6][R166.64], R144 ;  /* 0x00000090a6004986 */ /* 0x000fe2000c101106 */
[----:B------:R-:W-:Y:S02]  /*848e0*/  LOP3.LUT P4, RZ, R4, 0x2000, RZ, 0xc0, !PT ;  /* 0x0000200004ff7812 */ /* 0x000fe4000788c0ff */
[----:B0-----:R-:W-:-:S11]  /*848f0*/  PRMT R9, R145, 0x7772, RZ ;  /* 0x0000777291097816 */ /* 0x001fd600000000ff */
[----:B------:R0:W-:Y:S04]  /*84900*/  @P4 STG.E.U8 desc[UR6][R140.64], R9 ;  /* 0x000000098c004986 */ /* 0x0001e8000c101106 */
[----:B0-----:R-:W2:Y:S01]  /*84910*/  LDL.LU.64 R140, [R1+0x1ed0] ;  /* 0x001ed000018c7983 */ /* 0x001ea20000300a00 */
[----:B------:R-:W-:Y:S02]  /*84920*/  LOP3.LUT P4, RZ, R4, 0x1000, RZ, 0xc0, !PT ;  /* 0x0000100004ff7812 */ /* 0x000fe4000788c0ff */
[C---:B------:R-:W-:Y:S02]  /*84930*/  LOP3.LUT P5, RZ, R2.reuse, 0x80000, RZ, 0xc0, !PT ;  /* 0x0008000002ff7812 */ /* 0x040fe400078ac0ff */
[C---:B------:R-:W-:Y:S02]  /*84940*/  LOP3.LUT P6, RZ, R2.reuse, 0x100000, RZ, 0xc0, !PT ;  /* 0x0010000002ff7812 */ /* 0x040fe400078cc0ff */
[----:B------:R-:W-:-:S02]  /*84950*/  LOP3.LUT P0, RZ, R2, 0x200000, RZ, 0xc0, !PT ;  /* 0x0020000002ff7812 */ /* 0x000fc4000780c0ff */
[----:B------:R-:W-:Y:S02]  /*84960*/  PRMT R145, R145, 0x7773, RZ ;  /* 0x0000777391917816 */ /* 0x000fe400000000ff */
[----:B------:R-:W-:Y:S02]  /*84970*/  PRMT R9, R146, 0x7772, RZ ;  /* 0x0000777292097816 */ /* 0x000fe400000000ff */
[C---:B------:R-:W-:Y:S01]  /*84980*/  LOP3.LUT P1, RZ, R2.reuse, 0x400000, RZ, 0xc0, !PT ;  /* 0x0040000002ff7812 */ /* 0x040fe2000782c0ff */
[----:B---3--:R-:W-:Y:S01]  /*84990*/  @P4 STG.E.U8 desc[UR6][R168.64], R145 ;  /* 0x00000091a8004986 */ /* 0x008fe2000c101106 */
[----:B------:R-:W-:Y:S02]  /*849a0*/  LOP3.LUT P2, RZ, R2, 0x800000, RZ, 0xc0, !PT ;  /* 0x0080000002ff7812 */ /* 0x000fe4000784c0ff */
[----:B------:R-:W-:Y:S01]  /*849b0*/  PRMT R146, R146, 0x7773, RZ ;  /* 0x0000777392927816 */ /* 0x000fe200000000ff */
[----:B----4-:R0:W-:Y:S01]  /*849c0*/  @P5 STG.E.U8 desc[UR6][R170.64], R9 ;  /* 0x00000009aa005986 */ /* 0x0101e2000c101106 */
[----:B------:R-:W-:-:S03]  /*849d0*/  LOP3.LUT P3, RZ, R2, 0x1000000, RZ, 0xc0, !PT ;  /* 0x0100000002ff7812 */ /* 0x000fc6000786c0ff */
[----:B------:R-:W-:Y:S01]  /*849e0*/  @P6 STG.E.U8 desc[UR6][R172.64], R146 ;  /* 0x00000092ac006986 */ /* 0x000fe2000c101106 */
[C---:B0-----:R-:W-:Y:S02]  /*849f0*/  PRMT R9, R147.reuse, 0x7772, RZ ;  /* 0x0000777293097816 */ /* 0x041fe400000000ff */
[----:B------:R-:W-:-:S03]  /*84a00*/  PRMT R147, R147, 0x7773, RZ ;  /* 0x0000777393937816 */ /* 0x000fc600000000ff */
[----:B------:R2:W-:Y:S04]  /*84a10*/  @P0 STG.E.U8 desc[UR6][R174.64], R9 ;  /* 0x00000009ae000986 */ /* 0x0005e8000c101106 */
[----:B------:R-:W-:Y:S01]  /*84a20*/  @P1 STG.E.U8 desc[UR6][R176.64], R147 ;  /* 0x00000093b0001986 */ /* 0x000fe2000c101106 */
[----:B--2---:R-:W-:-:S05]  /*84a30*/  PRMT R9, R140, 0x7770, RZ ;  /* 0x000077708c097816 */ /* 0x004fca00000000ff */
[----:B------:R0:W-:Y:S02]  /*84a40*/  @P2 STG.E.U8 desc[UR6][R178.64], R9 ;  /* 0x00000009b2002986 */ /* 0x0001e4000c101106 */
[----:B0-----:R-:W-:-:S05]  /*84a50*/  PRMT R9, R140, 0x7771, RZ ;  /* 0x000077718c097816 */ /* 0x001fca00000000ff */
[----:B------:R0:W-:Y:S04]  /*84a60*/  @P3 STG.E.U8 desc[UR6][R142.64], R9 ;  /* 0x000000098e003986 */ /* 0x0001e8000c101106 */
[----:B0-----:R-:W2:Y:S04]  /*84a70*/  LDL.LU.64 R142, [R1+0x1ec8] ;  /* 0x001ec800018e7983 */ /* 0x001ea80000300a00 */
[----:B------:R-:W3:Y:S04]  /*84a80*/  LDL.LU.64 R166, [R1+0x690] ;  /* 0x0006900001a67983 */ /* 0x000ee80000300a00 */
[----:B------:R-:W4:Y:S04]  /*84a90*/  LDL.LU.64 R168, [R1+0x688] ;  /* 0x0006880001a87983 */ /* 0x000f280000300a00 */
[----:B------:R-:W2:Y:S04]  /*84aa0*/  LDL.LU.64 R170, [R1+0x680] ;  /* 0x0006800001aa7983 */ /* 0x000ea80000300a00 */
[----:B------:R-:W2:Y:S04]  /*84ab0*/  LDL.LU.64 R172, [R1+0x678] ;  /* 0x0006780001ac7983 */ /* 0x000ea80000300a00 */
[----:B------:R-:W2:Y:S04]  /*84ac0*/  LDL.LU.64 R174, [R1+0x670] ;  /* 0x0006700001ae7983 */ /* 0x000ea80000300a00 */
[----:B------:R-:W2:Y:S04]  /*84ad0*/  LDL.LU.64 R176, [R1+0x668] ;  /* 0x0006680001b07983 */ /* 0x000ea80000300a00 */
[----:B------:R-:W2:Y:S04]  /*84ae0*/  LDL.LU.64 R178, [R1+0x660] ;  /* 0x0006600001b27983 */ /* 0x000ea80000300a00 */
[----:B------:R-:W2:Y:S04]  /*84af0*/  LDL.LU.64 R160, [R1+0x658] ;  /* 0x0006580001a07983 */ /* 0x000ea80000300a00 */
[----:B------:R-:W2:Y:S01]  /*84b00*/  LDL.LU.64 R162, [R1+0x650] ;  /* 0x0006500001a27983 */ /* 0x000ea20000300a00 */
[----:B------:R-:W-:-:S03]  /*84b10*/  LOP3.LUT P0, RZ, R2, 0x2000000, RZ, 0xc0, !PT ;  /* 0x0200000002ff7812 */ /* 0x000fc6000780c0ff */
[----:B------:R-:W2:Y:S01]  /*84b20*/  LDL.LU.64 R164, [R1+0x640] ;  /* 0x0006400001a47983 */ /* 0x000ea20000300a00 */
        /* <DEDUP_REMOVED lines=21> */
[----:B---3--:R0:W-:Y:S04]  /*84c80*/  @P0 STG.E.U8 desc[UR6][R166.64], R9 ;  /* 0x00000009a6000986 */ /* 0x0081e8000c101106 */
[----:B0-----:R-:W3:Y:S01]  /*84c90*/  LDL.LU.64 R166, [R1+0x638] ;  /* 0x0006380001a67983 */ /* 0x001ee20000300a00 */
[----:B------:R-:W-:-:S05]  /*84ca0*/  LOP3.LUT P1, RZ, R2, 0x4000000, RZ, 0xc0, !PT ;  /* 0x0400000002ff7812 */ /* 0x000fca000782c0ff */
[----:B------:R-:W-:Y:S02]  /*84cb0*/  @P4 LOP3.LUT R4, R4, 0x400, RZ, 0xfc, !PT ;  /* 0x0000040004044812 */ /* 0x000fe400078efcff */
[C---:B------:R-:W-:Y:S02]  /*84cc0*/  LOP3.LUT P4, RZ, R2.reuse, 0x40000000, RZ, 0xc0, !PT ;  /* 0x4000000002ff7812 */ /* 0x040fe4000788c0ff */
[C---:B------:R-:W-:Y:S02]  /*84cd0*/  LOP3.LUT P2, RZ, R2.reuse, 0x8000000, RZ, 0xc0, !PT ;  /* 0x0800000002ff7812 */ /* 0x040fe4000784c0ff */
[----:B------:R-:W-:Y:S02]  /*84ce0*/  PRMT R9, R141, 0x7771, RZ ;  /* 0x000077718d097816 */ /* 0x000fe400000000ff */
[----:B------:R-:W-:Y:S02]  /*84cf0*/  LOP3.LUT P3, RZ, R2, 0x10000000, RZ, 0xc0, !PT ;  /* 0x1000000002ff7812 */ /* 0x000fe4000786c0ff */
[----:B------:R-:W-:Y:S01]  /*84d00*/  LOP3.LUT R4, R4, 0xfffff7ff, RZ, 0xc0, !PT ;  /* 0xfffff7ff04047812 */ /* 0x000fe200078ec0ff */
[----:B----4-:R2:W-:Y:S04]  /*84d10*/  @P1 STG.E.U8 desc[UR6][R168.64], R9 ;  /* 0x00000009a8001986 */ /* 0x0105e8000c101106 */
[----:B------:R-:W-:-:S02]  /*84d20*/  @P4 LOP3.LUT R4, R4, 0x800, RZ, 0xfc, !PT ;  /* 0x0000080004044812 */ /* 0x000fc400078efcff */
[----:B------:R-:W-:Y:S02]  /*84d30*/  LOP3.LUT P4, RZ, R2, 0x20000000, RZ, 0xc0, !PT ;  /* 0x2000000002ff7812 */ /* 0x000fe4000788c0ff */
[C---:B--2---:R-:W-:Y:S01]  /*84d40*/  PRMT R9, R142.reuse, 0x7770, RZ ;  /* 0x000077708e097816 */ /* 0x044fe200000000ff */
[----:B------:R-:W2:Y:S04]  /*84d50*/  LDL.LU.64 R168, [R1+0x628] ;  /* 0x0006280001a87983 */ /* 0x000ea80000300a00 */
[----:B------:R0:W-:Y:S02]  /*84d60*/  @P2 STG.E.U8 desc[UR6][R170.64], R9 ;  /* 0x00000009aa002986 */ /* 0x0001e4000c101106 */
[----:B0-----:R-:W-:Y:S02]  /*84d70*/  PRMT R9, R142, 0x7771, RZ ;  /* 0x000077718e097816 */ /* 0x001fe400000000ff */
[----:B------:R-:W4:Y:S04]  /*84d80*/  LDL.LU.64 R170, [R1+0x620] ;  /* 0x0006200001aa7983 */ /* 0x000f280000300a00 */
[----:B------:R0:W-:Y:S02]  /*84d90*/  @P3 STG.E.U8 desc[UR6][R172.64], R9 ;  /* 0x00000009ac003986 */ /* 0x0001e4000c101106 */
[----:B0-----:R-:W-:-:S02]  /*84da0*/  PRMT R9, R143, 0x7770, RZ ;  /* 0x000077708f097816 */ /* 0x001fc400000000ff */
[----:B------:R-:W4:Y:S04]  /*84db0*/  LDL.LU.64 R172, [R1+0x618] ;  /* 0x0006180001ac7983 */ /* 0x000f280000300a00 */
[----:B------:R0:W-:Y:S01]  /*84dc0*/  @P4 STG.E.U8 desc[UR6][R174.64], R9 ;  /* 0x00000009ae004986 */ /* 0x0001e2000c101106 */
[C---:B------:R-:W-:Y:S02]  /*84dd0*/  LOP3.LUT P4, RZ, R4.reuse, 0x800, RZ, 0xc0, !PT ;  /* 0x0000080004ff7812 */ /* 0x040fe4000788c0ff */
[----:B0-----:R-:W-:Y:S01]  /*84de0*/  PRMT R9, R143, 0x7771, RZ ;  /* 0x000077718f097816 */ /* 0x001fe200000000ff */
[----:B------:R-:W4:Y:S10]  /*84df0*/  LDL.LU.64 R174, [R1+0x610] ;  /* 0x0006100001ae7983 */ /* 0x000f340000300a00 */
[----:B------:R0:W-:Y:S01]  /*84e00*/  @P4 STG.E.U8 desc[UR6][R176.64], R9 ;  /* 0x00000009b0004986 */ /* 0x0001e2000c101106 */
[----:B------:R-:W-:-:S02]  /*84e10*/  LOP3.LUT P4, RZ, R4, 0x400, RZ, 0xc0, !PT ;  /* 0x0000040004ff7812 */ /* 0x000fc4000788c0ff */
[----:B0-----:R-:W-:Y:S01]  /*84e20*/  PRMT R9, R140, 0x7772, RZ ;  /* 0x000077728c097816 */ /* 0x001fe200000000ff */
[----:B------:R-:W4:Y:S10]  /*84e30*/  LDL.LU.64 R176, [R1+0x608] ;  /* 0x0006080001b07983 */ /* 0x000f340000300a00 */
[----:B------:R0:W-:Y:S01]  /*84e40*/  @P4 STG.E.U8 desc[UR6][R178.64], R9 ;  /* 0x00000009b2004986 */ /* 0x0001e2000c101106 */
[----:B------:R-:W-:-:S02]  /*84e50*/  LOP3.LUT P4, RZ, R4, 0x200, RZ, 0xc0, !PT ;  /* 0x0000020004ff7812 */ /* 0x000fc4000788c0ff */
[----:B------:R-:W-:Y:S02]  /*84e60*/  PRMT R140, R140, 0x7773, RZ ;  /* 0x000077738c8c7816 */ /* 0x000fe400000000ff */
[----:B0-----:R-:W-:Y:S01]  /*84e70*/  PRMT R9, R141, 0x7772, RZ ;  /* 0x000077728d097816 */ /* 0x001fe200000000ff */
[----:B------:R-:W4:Y:S08]  /*84e80*/  LDL.LU.64 R178, [R1+0x600] ;  /* 0x0006000001b27983 */ /* 0x000f300000300a00 */
[----:B------:R-:W-:Y:S01]  /*84e90*/  @P4 STG.E.U8 desc[UR6][R160.64], R140 ;  /* 0x0000008ca0004986 */ /* 0x000fe2000c101106 */
[----:B------:R-:W-:-:S02]  /*84ea0*/  LOP3.LUT P4, RZ, R4, 0x100, RZ, 0xc0, !PT ;  /* 0x0000010004ff7812 */ /* 0x000fc4000788c0ff */
[----:B------:R-:W-:-:S11]  /*84eb0*/  PRMT R141, R141, 0x7773, RZ ;  /* 0x000077738d8d7816 */ /* 0x000fd600000000ff */
[----:B------:R-:W-:Y:S01]  /*84ec0*/  @P4 STG.E.U8 desc[UR6][R162.64], R9 ;  /* 0x00000009a2004986 */ /* 0x000fe2000c101106 */
[----:B------:R-:W-:-:S13]  /*84ed0*/  LOP3.LUT P4, RZ, R4, 0x80, RZ, 0xc0, !PT ;  /* 0x0000008004ff7812 */ /* 0x000fda000788c0ff */
[----:B------:R0:W-:Y:S01]  /*84ee0*/  @P4 STG.E.U8 desc[UR6][R136.64], R141 ;  /* 0x0000008d88004986 */ /* 0x0001e2000c101106 */
[----:B------:R-:W-:-:S03]  /*84ef0*/  LOP3.LUT P4, RZ, R4, 0x40, RZ, 0xc0, !PT ;  /* 0x0000004004ff7812 */ /* 0x000fc6000788c0ff */
[----:B0-----:R-:W4:Y:S01]  /*84f00*/  LDL.LU.64 R136, [R1+0x1ec0] ;  /* 0x001ec00001887983 */ /* 0x001f220000300a00 */
[----:B------:R-:W-:-:S09]  /*84f10*/  PRMT R9, R142, 0x7772, RZ ;  /* 0x000077728e097816 */ /* 0x000fd200000000ff */
[----:B------:R0:W-:Y:S01]  /*84f20*/  @P4 STG.E.U8 desc[UR6][R164.64], R9 ;  /* 0x00000009a4004986 */ /* 0x0001e2000c101106 */
[----:B------:R-:W-:Y:S02]  /*84f30*/  LOP3.LUT P4, RZ, R4, 0x20, RZ, 0xc0, !PT ;  /* 0x0000002004ff7812 */ /* 0x000fe4000788c0ff */
[----:B------:R-:W-:Y:S02]  /*84f40*/  PRMT R142, R142, 0x7773, RZ ;  /* 0x000077738e8e7816 */ /* 0x000fe400000000ff */
[----:B0-----:R-:W-:-:S09]  /*84f50*/  PRMT R9, R143, 0x7772, RZ ;  /* 0x000077728f097816 */ /* 0x001fd200000000ff */
[----:B---3--:R-:W-:Y:S01]  /*84f60*/  @P4 STG.E.U8 desc[UR6][R166.64], R142 ;  /* 0x0000008ea6004986 */ /* 0x008fe2000c101106 */
[----:B------:R-:W-:-:S13]  /*84f70*/  LOP3.LUT P4, RZ, R4, 0x10, RZ, 0xc0, !PT ;  /* 0x0000001004ff7812 */ /* 0x000fda000788c0ff */
[----:B------:R0:W-:Y:S04]  /*84f80*/  @P4 STG.E.U8 desc[UR6][R138.64], R9 ;  /* 0x000000098a004986 */ /* 0x0001e8000c101106 */
[----:B0-----:R-:W3:Y:S01]  /*84f90*/  LDL.LU.64 R138, [R1+0x1eb8] ;  /* 0x001eb800018a7983 */ /* 0x001ee20000300a00 */
[C---:B------:R-:W-:Y:S02]  /*84fa0*/  LOP3.LUT P5, RZ, R8.reuse, 0x40, RZ, 0xc0, !PT ;  /* 0x0000004008ff7812 */ /* 0x040fe400078ac0ff */
[C---:B------:R-:W-:Y:S02]  /*84fb0*/  LOP3.LUT P6, RZ, R8.reuse, 0x80, RZ, 0xc0, !PT ;  /* 0x0000008008ff7812 */ /* 0x040fe400078cc0ff */
[----:B------:R-:W-:Y:S02]  /*84fc0*/  LOP3.LUT P0, RZ, R8, 0x100, RZ, 0xc0, !PT ;  /* 0x0000010008ff7812 */ /* 0x000fe4000780c0ff */
[----:B------:R-:W-:-:S02]  /*84fd0*/  PRMT R143, R143, 0x7773, RZ ;  /* 0x000077738f8f7816 */ /* 0x000fc400000000ff */
[----:B------:R-:W-:-:S05]  /*84fe0*/  LOP3.LUT P1, RZ, R8, 0x200, RZ, 0xc0, !PT ;  /* 0x0000020008ff7812 */ /* 0x000fca000782c0ff */
[----:B--2---:R0:W-:Y:S01]  /*84ff0*/  @P5 STG.E.U8 desc[UR6][R168.64], R143 ;  /* 0x0000008fa8005986 */ /* 0x0041e2000c101106 */
[----:B------:R-:W-:-:S03]  /*85000*/  LOP3.LUT P2, RZ, R8, 0x400, RZ, 0xc0, !PT ;  /* 0x0000040008ff7812 */ /* 0x000fc6000784c0ff */
[----:B0-----:R-:W2:Y:S01]  /*85010*/  LDL.LU.64 R168, [R1+0x5f8] ;  /* 0x0005f80001a87983 */ /* 0x001ea20000300a00 */
[----:B------:R-:W-:Y:S02]  /*85020*/  LOP3.LUT P3, RZ, R8, 0x800, RZ, 0xc0, !PT ;  /* 0x0000080008ff7812 */ /* 0x000fe4000786c0ff */
[----:B----4-:R-:W-:-:S05]  /*85030*/  PRMT R9, R136, 0x7770, RZ ;  /* 0x0000777088097816 */ /* 0x010fca00000000ff */
[----:B------:R0:W-:Y:S02]  /*85040*/  @P6 STG.E.U8 desc[UR6][R170.64], R9 ;  /* 0x00000009aa006986 */ /* 0x0001e4000c101106 */
[----:B0-----:R-:W-:Y:S02]  /*85050*/  PRMT R9, R136, 0x7771, RZ ;  /* 0x0000777188097816 */ /* 0x001fe400000000ff */
[----:B------:R-:W4:Y:S04]  /*85060*/  LDL.LU.64 R170, [R1+0x5f0] ;  /* 0x0005f00001aa7983 */ /* 0x000f280000300a00 */
[----:B------:R0:W-:Y:S02]  /*85070*/  @P0 STG.E.U8 desc[UR6][R172.64], R9 ;  /* 0x00000009ac000986 */ /* 0x0001e4000c101106 */
[----:B0-----:R-:W-:-:S02]  /*85080*/  PRMT R9, R137, 0x7770, RZ ;  /* 0x0000777089097816 */ /* 0x001fc400000000ff */
[----:B------:R-:W4:Y:S04]  /*85090*/  LDL.LU.64 R172, [R1+0x5e8] ;  /* 0x0005e80001ac7983 */ /* 0x000f280000300a00 */
[----:B------:R0:W-:Y:S02]  /*850a0*/  @P1 STG.E.U8 desc[UR6][R174.64], R9 ;  /* 0x00000009ae001986 */ /* 0x0001e4000c101106 */
[----:B0-----:R-:W-:Y:S02]  /*850b0*/  PRMT R9, R137, 0x7771, RZ ;  /* 0x0000777189097816 */ /* 0x001fe400000000ff */
[----:B------:R-:W4:Y:S04]  /*850c0*/  LDL.LU.64 R174, [R1+0x5e0] ;  /* 0x0005e00001ae7983 */ /* 0x000f280000300a00 */
[----:B------:R0:W-:Y:S04]  /*850d0*/  @P2 STG.E.U8 desc[UR6][R176.64], R9 ;  /* 0x00000009b0002986 */ /* 0x0001e8000c101106 */
[----:B0-----:R-:W4:Y:S04]  /*850e0*/  LDL.LU.64 R176, [R1+0x5d8] ;  /* 0x0005d80001b07983 */ /* 0x001f280000300a00 */
[----:B------:R-:W4:Y:S01]  /*850f0*/  LDL.LU.64 R160, [R1+0x5d0] ;  /* 0x0005d00001a07983 */ /* 0x000f220000300a00 */
[----:B---3--:R-:W-:-:S05]  /*85100*/  PRMT R9, R138, 0x7770, RZ ;  /* 0x000077708a097816 */ /* 0x008fca00000000ff */
[----:B------:R0:W-:Y:S04]  /*85110*/  @P3 STG.E.U8 desc[UR6][R178.64], R9 ;  /* 0x00000009b2003986 */ /* 0x0001e8000c101106 */
[----:B0-----:R-:W3:Y:S04]  /*85120*/  LDL.LU.64 R178, [R1+0x5c8] ;  /* 0x0005c80001b27983 */ /* 0x001ee80000300a00 */
[----:B------:R-:W3:Y:S04]  /*85130*/  LDL.LU.64 R162, [R1+0x5b8] ;  /* 0x0005b80001a27983 */ /* 0x000ee80000300a00 */
[----:B------:R-:W3:Y:S01]  /*85140*/  LDL.LU.64 R164, [R1+0x5b0] ;  /* 0x0005b00001a47983 */ /* 0x000ee20000300a00 */
[----:B------:R-:W-:-:S02]  /*85150*/  LOP3.LUT P4, RZ, R8, 0x1000000, RZ, 0xc0, !PT ;  /* 0x0100000008ff7812 */ /* 0x000fc4000788c0ff */
[----:B------:R-:W-:Y:S01]  /*85160*/  LOP3.LUT R2, R2, 0xefffffff, RZ, 0xc0, !PT ;  /* 0xefffffff02027812 */ /* 0x000fe200078ec0ff */
[----:B------:R-:W3:Y:S10]  /*85170*/  LDL.LU.64 R166, [R1+0x5a0] ;  /* 0x0005a00001a67983 */ /* 0x000ef40000300a00 */
        /* <DEDUP_REMOVED lines=17> */
[----:B------:R-:W-:Y:S02]  /*85290*/  LOP3.LUT P0, RZ, R8, 0x1000, RZ, 0xc0, !PT ;  /* 0x0000100008ff7812 */ /* 0x000fe4000780c0ff */
[----:B------:R-:W-:Y:S02]  /*852a0*/  LOP3.LUT R4, R4, 0xfffffffb, RZ, 0xc0, !PT ;  /* 0xfffffffb04047812 */ /* 0x000fe400078ec0ff */
[----:B------:R-:W-:Y:S02]  /*852b0*/  LOP3.LUT P1, RZ, R8, 0x2000, RZ, 0xc0, !PT ;  /* 0x0000200008ff7812 */ /* 0x000fe4000782c0ff */
[----:B------:R-:W-:-:S05]  /*852c0*/  PRMT R9, R138, 0x7771, RZ ;  /* 0x000077718a097816 */ /* 0x000fca00000000ff */
[----:B------:R-:W-:Y:S02]  /*852d0*/  @P4 LOP3.LUT R4, R4, 0x4, RZ, 0xfc, !PT ;  /* 0x0000000404044812 */ /* 0x000fe400078efcff */
[C---:B------:R-:W-:Y:S01]  /*852e0*/  LOP3.LUT P4, RZ, R8.reuse, 0x20000, RZ, 0xc0, !PT ;  /* 0x0002000008ff7812 */ /* 0x040fe2000788c0ff */
[----:B--2---:R0:W-:Y:S01]  /*852f0*/  @P0 STG.E.U8 desc[UR6][R168.64], R9 ;  /* 0x00000009a8000986 */ /* 0x0041e2000c101106 */
[----:B------:R-:W-:Y:S02]  /*85300*/  LOP3.LUT P2, RZ, R8, 0x4000, RZ, 0xc0, !PT ;  /* 0x0000400008ff7812 */ /* 0x000fe4000784c0ff */
[----:B------:R-:W-:Y:S02]  /*85310*/  LOP3.LUT R4, R4, 0xfffffff7, RZ, 0xc0, !PT ;  /* 0xfffffff704047812 */ /* 0x000fe400078ec0ff */
[----:B------:R-:W-:Y:S02]  /*85320*/  LOP3.LUT P3, RZ, R8, 0x8000, RZ, 0xc0, !PT ;  /* 0x0000800008ff7812 */ /* 0x000fe4000786c0ff */
[----:B0-----:R-:W-:Y:S01]  /*85330*/  PRMT R9, R139, 0x7770, RZ ;  /* 0x000077708b097816 */ /* 0x001fe200000000ff */
[----:B------:R-:W2:Y:S04]  /*85340*/  LDL.LU.64 R168, [R1+0x598] ;  /* 0x0005980001a87983 */ /* 0x000ea80000300a00 */
[----:B------:R-:W-:-:S02]  /*85350*/  @P4 LOP3.LUT R4, R4, 0x8, RZ, 0xfc, !PT ;  /* 0x0000000804044812 */ /* 0x000fc400078efcff */
[----:B------:R-:W-:Y:S01]  /*85360*/  LOP3.LUT P4, RZ, R8, 0x10000, RZ, 0xc0, !PT ;  /* 0x0001000008ff7812 */ /* 0x000fe2000788c0ff */
[----:B----4-:R0:W-:Y:S02]  /*85370*/  @P1 STG.E.U8 desc[UR6][R170.64], R9 ;  /* 0x00000009aa001986 */ /* 0x0101e4000c101106 */
[----:B0-----:R-:W-:Y:S02]  /*85380*/  PRMT R9, R139, 0x7771, RZ ;  /* 0x000077718b097816 */ /* 0x001fe400000000ff */
[----:B------:R-:W4:Y:S04]  /*85390*/  LDL.LU.64 R170, [R1+0x590] ;  /* 0x0005900001aa7983 */ /* 0x000f280000300a00 */
[----:B------:R0:W-:Y:S02]  /*853a0*/  @P2 STG.E.U8 desc[UR6][R172.64], R9 ;  /* 0x00000009ac002986 */ /* 0x0001e4000c101106 */
[----:B0-----:R-:W-:-:S02]  /*853b0*/  PRMT R9, R136, 0x7772, RZ ;  /* 0x0000777288097816 */ /* 0x001fc400000000ff */
[----:B------:R-:W4:Y:S01]  /*853c0*/  LDL.LU.64 R172, [R1+0x588] ;  /* 0x0005880001ac7983 */ /* 0x000f220000300a00 */
[----:B------:R-:W-:-:S03]  /*853d0*/  PRMT R136, R136, 0x7773, RZ ;  /* 0x0000777388887816 */ /* 0x000fc600000000ff */
[----:B------:R0:W-:Y:S02]  /*853e0*/  @P3 STG.E.U8 desc[UR6][R174.64], R9 ;  /* 0x00000009ae003986 */ /* 0x0001e4000c101106 */
[C---:B0-----:R-:W-:Y:S02]  /*853f0*/  PRMT R9, R137.reuse, 0x7772, RZ ;  /* 0x0000777289097816 */ /* 0x041fe400000000ff */
[----:B------:R-:W4:Y:S04]  /*85400*/  LDL.LU.64 R174, [R1+0x580] ;  /* 0x0005800001ae7983 */ /* 0x000f280000300a00 */
[----:B------:R0:W-:Y:S01]  /*85410*/  @P4 STG.E.U8 desc[UR6][R176.64], R136 ;  /* 0x00000088b0004986 */ /* 0x0001e2000c101106 */
[C---:B------:R-:W-:Y:S02]  /*85420*/  LOP3.LUT P4, RZ, R4.reuse, 0x8, RZ, 0xc0, !PT ;  /* 0x0000000804ff7812 */ /* 0x040fe4000788c0ff */
[----:B------:R-:W-:Y:S01]  /*85430*/  PRMT R137, R137, 0x7773, RZ ;  /* 0x0000777389897816 */ /* 0x000fe200000000ff */
[----:B0-----:R-:W4:Y:S10]  /*85440*/  LDL.LU.64 R176, [R1+0x578] ;  /* 0x0005780001b07983 */ /* 0x001f340000300a00 */
[----:B------:R0:W-:Y:S01]  /*85450*/  @P4 STG.E.U8 desc[UR6][R160.64], R9 ;  /* 0x00000009a0004986 */ /* 0x0001e2000c101106 */
[----:B------:R-:W-:-:S02]  /*85460*/  LOP3.LUT P4, RZ, R4, 0x4, RZ, 0xc0, !PT ;  /* 0x0000000404ff7812 */ /* 0x000fc4000788c0ff */
[C---:B0-----:R-:W-:Y:S02]  /*85470*/  PRMT R9, R138.reuse, 0x7772, RZ ;  /* 0x000077728a097816 */ /* 0x041fe400000000ff */
[----:B------:R-:W-:-:S09]  /*85480*/  PRMT R138, R138, 0x7773, RZ ;  /* 0x000077738a8a7816 */ /* 0x000fd200000000ff */
[----:B---3--:R0:W-:Y:S01]  /*85490*/  @P4 STG.E.U8 desc[UR6][R178.64], R137 ;  /* 0x00000089b2004986 */ /* 0x0081e2000c101106 */
[----:B------:R-:W-:-:S03]  /*854a0*/  LOP3.LUT P4, RZ, R4, 0x2, RZ, 0xc0, !PT ;  /* 0x0000000204ff7812 */ /* 0x000fc6000788c0ff */
[----:B0-----:R-:W3:Y:S10]  /*854b0*/  LDL.LU.64 R178, [R1+0x568] ;  /* 0x0005680001b27983 */ /* 0x001ef40000300a00 */
[----:B------:R0:W-:Y:S01]  /*854c0*/  @P4 STG.E.U8 desc[UR6][R132.64], R9 ;  /* 0x0000000984004986 */ /* 0x0001e2000c101106 */
[----:B------:R-:W-:-:S03]  /*854d0*/  LOP3.LUT P4, RZ, R4, 0x1, RZ, 0xc0, !PT ;  /* 0x0000000104ff7812 */ /* 0x000fc6000788c0ff */
[----:B0-----:R-:W2:Y:S10]  /*854e0*/  LDL.LU.64 R132, [R1+0x1eb0] ;  /* 0x001eb00001847983 */ /* 0x001eb40000300a00 */
[----:B------:R-:W-:Y:S01]  /*854f0*/  @P4 STG.E.U8 desc[UR6][R162.64], R138 ;  /* 0x0000008aa2004986 */ /* 0x000fe2000c101106 */
[----:B------:R-:W-:-:S02]  /*85500*/  LOP3.LUT P4, RZ, R2, 0x80000000, RZ, 0xc0, !PT ;  /* 0x8000000002ff7812 */ /* 0x000fc4000788c0ff */
[C---:B------:R-:W-:Y:S02]  /*85510*/  PRMT R4, R139.reuse, 0x7772, RZ ;  /* 0x000077728b047816 */ /* 0x040fe400000000ff */
[----:B------:R-:W-:-:S09]  /*85520*/  PRMT R139, R139, 0x7773, RZ ;  /* 0x000077738b8b7816 */ /* 0x000fd200000000ff */
[----:B------:R-:W-:Y:S01]  /*85530*/  @P4 STG.E.U8 desc[UR6][R164.64], R4 ;  /* 0x00000004a4004986 */ /* 0x000fe2000c101106 */
[----:B------:R-:W-:-:S13]  /*85540*/  LOP3.LUT P4, RZ, R2, 0x40000000, RZ, 0xc0, !PT ;  /* 0x4000000002ff7812 */ /* 0x000fda000788c0ff */
[----:B------:R0:W-:Y:S04]  /*85550*/  @P4 STG.E.U8 desc[UR6][R134.64], R139 ;  /* 0x0000008b86004986 */ /* 0x0001e8000c101106 */
[----:B0-----:R-:W3:Y:S01]  /*85560*/  LDL.LU.64 R134, [R1+0x1ea8] ;  /* 0x001ea80001867983 */ /* 0x001ee20000300a00 */
[----:B------:R-:W-:Y:S02]  /*85570*/  LOP3.LUT P4, RZ, R2, 0x20000000, RZ, 0xc0, !PT ;  /* 0x2000000002ff7812 */ /* 0x000fe4000788c0ff */
[C---:B------:R-:W-:Y:S02]  /*85580*/  LOP3.LUT P5, RZ, R6.reuse, 0x1000, RZ, 0xc0, !PT ;  /* 0x0000100006ff7812 */ /* 0x040fe400078ac0ff */
[C---:B------:R-:W-:Y:S02]  /*85590*/  LOP3.LUT P6, RZ, R6.reuse, 0x800, RZ, 0xc0, !PT ;  /* 0x0000080006ff7812 */ /* 0x040fe400078cc0ff */
[----:B------:R-:W-:-:S02]  /*855a0*/  LOP3.LUT P0, RZ, R6, 0x400, RZ, 0xc0, !PT ;  /* 0x0000040006ff7812 */ /* 0x000fc4000780c0ff */
        /* <DEDUP_REMOVED lines=8> */
[----:B----4-:R0:W-:Y:S02]  /*85630*/  @P5 STG.E.U8 desc[UR6][R170.64], R4 ;  /* 0x00000004aa005986 */ /* 0x0101e4000c101106 */
[----:B0-----:R-:W-:-:S05]  /*85640*/  PRMT R4, R133, 0x7771, RZ ;  /* 0x0000777185047816 */ /* 0x001fca00000000ff */
[----:B------:R3:W-:Y:S02]  /*85650*/  @P6 STG.E.U8 desc[UR6][R172.64], R4 ;  /* 0x00000004ac006986 */ /* 0x0007e4000c101106 */
[----:B---3--:R-:W-:-:S05]  /*85660*/  PRMT R4, R134, 0x7770, RZ ;  /* 0x0000777086047816 */ /* 0x008fca00000000ff */
[----:B------:R0:W-:Y:S02]  /*85670*/  @P0 STG.E.U8 desc[UR6][R174.64], R4 ;  /* 0x00000004ae000986 */ /* 0x0001e4000c101106 */
        /* <DEDUP_REMOVED lines=9> */
[----:B------:R-:W4:Y:S01]  /*85710*/  LDL.LU.64 R176, [R1+0x540] ;  /* 0x0005400001b07983 */ /* 0x000f220000300a00 */
[----:B------:R-:W-:-:S02]  /*85720*/  LOP3.LUT R2, R2, 0xffefffff, RZ, 0xc0, !PT ;  /* 0xffefffff02027812 */ /* 0x000fc400078ec0ff */
[C---:B------:R-:W-:Y:S02]  /*85730*/  LOP3.LUT P3, RZ, R6.reuse, 0x80, RZ, 0xc0, !PT ;  /* 0x0000008006ff7812 */ /* 0x040fe4000786c0ff */
[C---:B------:R-:W-:Y:S02]  /*85740*/  LOP3.LUT P0, RZ, R6.reuse, 0x40, RZ, 0xc0, !PT ;  /* 0x0000004006ff7812 */ /* 0x040fe4000780c0ff */
[----:B------:R-:W-:Y:S02]  /*85750*/  PRMT R4, R135, 0x7771, RZ ;  /* 0x0000777187047816 */ /* 0x000fe400000000ff */
[C---:B------:R-:W-:Y:S02]  /*85760*/  LOP3.LUT P1, RZ, R6.reuse, 0x20, RZ, 0xc0, !PT ;  /* 0x0000002006ff7812 */ /* 0x040fe4000782c0ff */
[----:B------:R-:W-:-:S05]  /*85770*/  LOP3.LUT P2, RZ, R6, 0x10, RZ, 0xc0, !PT ;  /* 0x0000001006ff7812 */ /* 0x000fca000784c0ff */
[----:B------:R0:W-:Y:S01]  /*85780*/  @P3 STG.E.U8 desc[UR6][R178.64], R4 ;  /* 0x00000004b2003986 */ /* 0x0001e2000c101106 */
[----:B------:R-:W-:Y:S02]  /*85790*/  LOP3.LUT P3, RZ, R6, 0x8, RZ, 0xc0, !PT ;  /* 0x0000000806ff7812 */ /* 0x000fe4000786c0ff */
[C---:B0-----:R-:W-:Y:S01]  /*857a0*/  PRMT R4, R132.reuse, 0x7772, RZ ;  /* 0x0000777284047816 */ /* 0x041fe200000000ff */
[----:B------:R-:W4:Y:S01]  /*857b0*/  LDL.LU.64 R178, [R1+0x530] ;  /* 0x0005300001b27983 */ /* 0x000f220000300a00 */
[----:B------:R-:W-:-:S03]  /*857c0*/  PRMT R132, R132, 0x7773, RZ ;  /* 0x0000777384847816 */ /* 0x000fc600000000ff */
[----:B------:R-:W4:Y:S04]  /*857d0*/  LDL.LU.64 R158, [R1+0x528] ;  /* 0x00052800019e7983 */ /* 0x000f280000300a00 */
[----:B------:R-:W4:Y:S04]  /*857e0*/  LDL.LU.64 R160, [R1+0x518] ;  /* 0x0005180001a07983 */ /* 0x000f280000300a00 */
[----:B------:R-:W4:Y:S04]  /*857f0*/  LDL.LU.64 R162, [R1+0x510] ;  /* 0x0005100001a27983 */ /* 0x000f280000300a00 */
[----:B------:R-:W4:Y:S04]  /*85800*/  LDL.LU.64 R164, [R1+0x508] ;  /* 0x0005080001a47983 */ /* 0x000f280000300a00 */
[----:B------:R-:W4:Y:S01]  /*85810*/  LDL.LU.64 R166, [R1+0x500] ;  /* 0x0005000001a67983 */ /* 0x000f220000300a00 */
[----:B--2---:R-:W-:-:S13]  /*85820*/  LOP3.LUT P4, RZ, R244, 0x4000000, RZ, 0xc0, !PT ;  /* 0x04000000f4ff7812 */ /* 0x004fda000788c0ff */
        /* <DEDUP_REMOVED lines=21> */
[----:B---3--:R0:W-:Y:S10]  /*85980*/  @P0 STG.E.U8 desc[UR6][R168.64], R4 ;  /* 0x00000004a8000986 */ /* 0x0081f4000c101106 */
[----:B------:R-:W-:-:S02]  /*85990*/  @P4 LOP3.LUT R2, R2, 0x8000000, RZ, 0xfc, !PT ;  /* 0x0800000002024812 */ /* 0x000fc400078efcff */
[----:B------:R-:W-:Y:S02]  /*859a0*/  LOP3.LUT P4, RZ, R6, 0x4, RZ, 0xc0, !PT ;  /* 0x0000000406ff7812 */ /* 0x000fe4000788c0ff */
[C---:B0-----:R-:W-:Y:S01]  /*859b0*/  PRMT R4, R133.reuse, 0x7772, RZ ;  /* 0x0000777285047816 */ /* 0x041fe200000000ff */
[----:B----4-:R-:W-:Y:S01]  /*859c0*/  @P1 STG.E.U8 desc[UR6][R170.64], R132 ;  /* 0x00000084aa001986 */ /* 0x010fe2000c101106 */
[----:B------:R-:W-:-:S03]  /*859d0*/  PRMT R133, R133, 0x7773, RZ ;  /* 0x0000777385857816 */ /* 0x000fc600000000ff */
[----:B------:R0:W-:Y:S04]  /*859e0*/  @P2 STG.E.U8 desc[UR6][R172.64], R4 ;  /* 0x00000004ac002986 */ /* 0x0001e8000c101106 */
[----:B------:R-:W-:Y:S04]  /*859f0*/  @P3 STG.E.U8 desc[UR6][R174.64], R133 ;  /* 0x00000085ae003986 */ /* 0x000fe8000c101106 */
[----:B------:R-:W2:Y:S01]  /*85a00*/  LDL.LU.64 R168, [R1+0x4f8] ;  /* 0x0004f80001a87983 */ /* 0x000ea20000300a00 */
[----:B0-----:R-:W-:-:S03]  /*85a10*/  PRMT R4, R134, 0x7772, RZ ;  /* 0x0000777286047816 */ /* 0x001fc600000000ff */
[----:B------:R-:W3:Y:S04]  /*85a20*/  LDL.LU.64 R170, [R1+0x4f0] ;  /* 0x0004f00001aa7983 */ /* 0x000ee80000300a00 */
[----:B------:R-:W-:Y:S01]  /*85a30*/  @P4 STG.E.U8 desc[UR6][R176.64], R4 ;  /* 0x00000004b0004986 */ /* 0x000fe2000c101106 */
[----:B------:R-:W-:Y:S02]  /*85a40*/  LOP3.LUT P4, RZ, R2, 0x8000000, RZ, 0xc0, !PT ;  /* 0x0800000002ff7812 */ /* 0x000fe4000788c0ff */
[----:B------:R-:W-:Y:S01]  /*85a50*/  PRMT R134, R134, 0x7773, RZ ;  /* 0x0000777386867816 */ /* 0x000fe200000000ff */
[----:B------:R-:W4:Y:S10]  /*85a60*/  LDL.LU.64 R172, [R1+0x4e8] ;  /* 0x0004e80001ac7983 */ /* 0x000f340000300a00 */
[----:B------:R0:W-:Y:S04]  /*85a70*/  @P4 STG.E.U8 desc[UR6][R128.64], R134 ;  /* 0x0000008680004986 */ /* 0x0001e8000c101106 */
[----:B0-----:R-:W2:Y:S01]  /*85a80*/  LDL.LU.64 R128, [R1+0x1e98] ;  /* 0x001e980001807983 */ /* 0x001ea20000300a00 */
[----:B------:R-:W-:-:S02]  /*85a90*/  LOP3.LUT P4, RZ, R2, 0x4000000, RZ, 0xc0, !PT ;  /* 0x0400000002ff7812 */ /* 0x000fc4000788c0ff */
[C---:B------:R-:W-:Y:S01]  /*85aa0*/  PRMT R4, R135.reuse, 0x7772, RZ ;  /* 0x0000777287047816 */ /* 0x040fe200000000ff */
[----:B------:R-:W4:Y:S01]  /*85ab0*/  LDL.LU.64 R174, [R1+0x4e0] ;  /* 0x0004e00001ae7983 */ /* 0x000f220000300a00 */
[----:B------:R-:W-:-:S03]  /*85ac0*/  PRMT R135, R135, 0x7773, RZ ;  /* 0x0000777387877816 */ /* 0x000fc600000000ff */
[----:B------:R-:W4:Y:S06]  /*85ad0*/  LDL.LU.64 R176, [R1+0x4d8] ;  /* 0x0004d80001b07983 */ /* 0x000f2c0000300a00 */
[----:B------:R0:W-:Y:S01]  /*85ae0*/  @P4 STG.E.U8 desc[UR6][R178.64], R4 ;  /* 0x00000004b2004986 */ /* 0x0001e2000c101106 */
[----:B------:R-:W-:-:S03]  /*85af0*/  LOP3.LUT P4, RZ, R2, 0x2000000, RZ, 0xc0, !PT ;  /* 0x0200000002ff7812 */ /* 0x000fc6000788c0ff */
[----:B0-----:R-:W4:Y:S10]  /*85b00*/  LDL.LU.64 R178, [R1+0x4d0] ;  /* 0x0004d00001b27983 */ /* 0x001f340000300a00 */
[----:B------:R-:W-:Y:S01]  /*85b10*/  @P4 STG.E.U8 desc[UR6][R158.64], R135 ;  /* 0x000000879e004986 */ /* 0x000fe2000c101106 */
[----:B------:R-:W-:-:S02]  /*85b20*/  LOP3.LUT P4, RZ, R2, 0x1000000, RZ, 0xc0, !PT ;  /* 0x0100000002ff7812 */ /* 0x000fc4000788c0ff */
[----:B--2---:R-:W-:-:S11]  /*85b30*/  PRMT R4, R128, 0x7770, RZ ;  /* 0x0000777080047816 */ /* 0x004fd600000000ff */
[----:B------:R0:W-:Y:S04]  /*85b40*/  @P4 STG.E.U8 desc[UR6][R130.64], R4 ;  /* 0x0000000482004986 */ /* 0x0001e8000c101106 */
[----:B0-----:R-:W2:Y:S01]  /*85b50*/  LDL.LU.64 R130, [R1+0x1e90] ;  /* 0x001e900001827983 */ /* 0x001ea20000300a00 */
[----:B------:R-:W-:Y:S02]  /*85b60*/  LOP3.LUT P4, RZ, R2, 0x800000, RZ, 0xc0, !PT ;  /* 0x0080000002ff7812 */ /* 0x000fe4000788c0ff */
[----:B------:R-:W-:-:S11]  /*85b70*/  PRMT R4, R128, 0x7771, RZ ;  /* 0x0000777180047816 */ /* 0x000fd600000000ff */
        /* <DEDUP_REMOVED lines=15> */
[----:B------:R0:W-:Y:S02]  /*85c70*/  @P4 STG.E.U8 desc[UR6][R166.64], R4 ;  /* 0x00000004a6004986 */ /* 0x0001e4000c101106 */
[----:B0-----:R-:W-:-:S05]  /*85c80*/  PRMT R4, R130, 0x7771, RZ ;  /* 0x0000777182047816 */ /* 0x001fca00000000ff */
[----:B------:R0:W-:Y:S02]  /*85c90*/  @P5 STG.E.U8 desc[UR6][R168.64], R4 ;  /* 0x00000004a8005986 */ /* 0x0001e4000c101106 */
[----:B0-----:R-:W-:-:S05]  /*85ca0*/  PRMT R4, R131, 0x7770, RZ ;  /* 0x0000777083047816 */ /* 0x001fca00000000ff */
[----:B---3--:R0:W-:Y:S02]  /*85cb0*/  @P6 STG.E.U8 desc[UR6][R170.64], R4 ;  /* 0x00000004aa006986 */ /* 0x0081e4000c101106 */
[----:B0-----:R-:W-:-:S05]  /*85cc0*/  PRMT R4, R131, 0x7771, RZ ;  /* 0x0000777183047816 */ /* 0x001fca00000000ff */
[----:B----4-:R0:W-:Y:S02]  /*85cd0*/  @P0 STG.E.U8 desc[UR6][R172.64], R4 ;  /* 0x00000004ac000986 */ /* 0x0101e4000c101106 */
[C---:B0-----:R-:W-:Y:S02]  /*85ce0*/  PRMT R4, R128.reuse, 0x7772, RZ ;  /* 0x0000777280047816 */ /* 0x041fe400000000ff */
[----:B------:R-:W-:-:S03]  /*85cf0*/  PRMT R128, R128, 0x7773, RZ ;  /* 0x0000777380807816 */ /* 0x000fc600000000ff */
[----:B------:R0:W-:Y:S04]  /*85d00*/  @P1 STG.E.U8 desc[UR6][R174.64], R4 ;  /* 0x00000004ae001986 */ /* 0x0001e8000c101106 */
[----:B------:R-:W-:Y:S01]  /*85d10*/  @P2 STG.E.U8 desc[UR6][R176.64], R128 ;  /* 0x00000080b0002986 */ /* 0x000fe2000c101106 */
[----:B0-----:R-:W-:-:S05]  /*85d20*/  PRMT R4, R129, 0x7772, RZ ;  /* 0x0000777281047816 */ /* 0x001fca00000000ff */
[----:B------:R0:W-:Y:S04]  /*85d30*/  @P3 STG.E.U8 desc[UR6][R178.64], R4 ;  /* 0x00000004b2003986 */ /* 0x0001e8000c101106 */
[----:B0-----:R-:W2:Y:S04]  /*85d40*/  LDL.LU.64 R178, [R1+0x4c8] ;  /* 0x0004c80001b27983 */ /* 0x001ea80000300a00 */
[----:B------:R-:W3:Y:S01]  /*85d50*/  LDL.LU.64 R172, [R1+0x4c0] ;  /* 0x0004c00001ac7983 */ /* 0x000ee20000300a00 */
[C---:B------:R-:W-:Y:S02]  /*85d60*/  LOP3.LUT P0, RZ, R244.reuse, 0x80000, RZ, 0xc0, !PT ;  /* 0x00080000f4ff7812 */ /* 0x040fe4000780c0ff */
[C---:B------:R-:W-:Y:S01]  /*85d70*/  LOP3.LUT P1, RZ, R244.reuse, 0x40000, RZ, 0xc0, !PT ;  /* 0x00040000f4ff7812 */ /* 0x040fe2000782c0ff */
[----:B------:R-:W4:Y:S01]  /*85d80*/  LDL.LU.64 R174, [R1+0x4b0] ;  /* 0x0004b00001ae7983 */ /* 0x000f220000300a00 */
[----:B------:R-:W-:-:S02]  /*85d90*/  LOP3.LUT P2, RZ, R244, 0x20000, RZ, 0xc0, !PT ;  /* 0x00020000f4ff7812 */ /* 0x000fc4000784c0ff */
[----:B------:R-:W-:Y:S01]  /*85da0*/  PRMT R129, R129, 0x7773, RZ ;  /* 0x0000777381817816 */ /* 0x000fe200000000ff */
[----:B------:R-:W4:Y:S01]  /*85db0*/  LDL.LU.64 R176, [R1+0x4a8] ;  /* 0x0004a80001b07983 */ /* 0x000f220000300a00 */
[C---:B------:R-:W-:Y:S02]  /*85dc0*/  PRMT R4, R130.reuse, 0x7772, RZ ;  /* 0x0000777282047816 */ /* 0x040fe400000000ff */
        /* <DEDUP_REMOVED lines=12> */
[----:B--2---:R0:W-:Y:S04]  /*85e90*/  @P0 STG.E.U8 desc[UR6][R178.64], R129 ;  /* 0x00000081b2000986 */ /* 0x0041e8000c101106 */
[----:B---3--:R-:W-:Y:S04]  /*85ea0*/  @P1 STG.E.U8 desc[UR6][R172.64], R4 ;  /* 0x00000004ac001986 */ /* 0x008fe8000c101106 */
[----:B------:R1:W-:Y:S04]  /*85eb0*/  @P2 STG.E.U8 desc[UR6][R124.64], R130 ;  /* 0x000000827c002986 */ /* 0x0003e8000c101106 */
[----:B0-----:R-:W2:Y:S04]  /*85ec0*/  LDL.LU.64 R178, [R1+0x498] ;  /* 0x0004980001b27983 */ /* 0x001ea80000300a00 */
[----:B------:R-:W3:Y:S04]  /*85ed0*/  LDL.LU.64 R156, [R1+0x490] ;  /* 0x00049000019c7983 */ /* 0x000ee80000300a00 */
[----:B------:R-:W3:Y:S04]  /*85ee0*/  LDL.LU.64 R158, [R1+0x488] ;  /* 0x00048800019e7983 */ /* 0x000ee80000300a00 */
[----:B------:R-:W3:Y:S04]  /*85ef0*/  LDL.LU.64 R160, [R1+0x480] ;  /* 0x0004800001a07983 */ /* 0x000ee80000300a00 */
[----:B-1----:R-:W2:Y:S01]  /*85f00*/  LDL.LU.64 R124, [R1+0x1e88] ;  /* 0x001e8800017c7983 */ /* 0x002ea20000300a00 */
[----:B------:R-:W-:-:S02]  /*85f10*/  @P4 LOP3.LUT R2, R2, 0x8000, RZ, 0xfc, !PT ;  /* 0x0000800002024812 */ /* 0x000fc400078efcff */
[----:B------:R-:W-:Y:S01]  /*85f20*/  LOP3.LUT P4, RZ, R244, 0x800, RZ, 0xc0, !PT ;  /* 0x00000800f4ff7812 */ /* 0x000fe2000788c0ff */
[----:B------:R-:W3:Y:S01]  /*85f30*/  LDL.LU.64 R162, [R1+0x478] ;  /* 0x0004780001a27983 */ /* 0x000ee20000300a00 */
[----:B------:R-:W-:Y:S02]  /*85f40*/  LOP3.LUT R2, R2, 0xfffeffff, RZ, 0xc0, !PT ;  /* 0xfffeffff02027812 */ /* 0x000fe400078ec0ff */
[----:B------:R-:W-:Y:S01]  /*85f50*/  LOP3.LUT P3, RZ, R244, 0x10000, RZ, 0xc0, !PT ;  /* 0x00010000f4ff7812 */ /* 0x000fe2000786c0ff */
[----:B------:R-:W3:Y:S01]  /*85f60*/  LDL.LU.64 R164, [R1+0x470] ;  /* 0x0004700001a47983 */ /* 0x000ee20000300a00 */
[----:B------:R-:W-:-:S07]  /*85f70*/  PRMT R4, R131, 0x7772, RZ ;  /* 0x0000777283047816 */ /* 0x000fce00000000ff */
[----:B------:R-:W-:Y:S01]  /*85f80*/  @P4 LOP3.LUT R2, R2, 0x10000, RZ, 0xfc, !PT ;  /* 0x0001000002024812 */ /* 0x000fe200078efcff */
[----:B------:R-:W3:Y:S01]  /*85f90*/  LDL.LU.64 R166, [R1+0x468] ;  /* 0x0004680001a67983 */ /* 0x000ee20000300a00 */
[----:B------:R-:W-:Y:S02]  /*85fa0*/  LOP3.LUT P4, RZ, R244, 0x1000, RZ, 0xc0, !PT ;  /* 0x00001000f4ff7812 */ /* 0x000fe4000788c0ff */
[----:B------:R-:W-:Y:S02]  /*85fb0*/  LOP3.LUT R2, R2, 0xfffdffff, RZ, 0xc0, !PT ;  /* 0xfffdffff02027812 */ /* 0x000fe400078ec0ff */
[----:B------:R-:W-:Y:S01]  /*85fc0*/  PRMT R131, R131, 0x7773, RZ ;  /* 0x0000777383837816 */ /* 0x000fe200000000ff */
[----:B----4-:R2:W-:Y:S04]  /*85fd0*/  @P3 STG.E.U8 desc[UR6][R174.64], R4 ;  /* 0x00000004ae003986 */ /* 0x0105e8000c101106 */
[----:B------:R-:W4:Y:S04]  /*85fe0*/  LDL.LU.64 R168, [R1+0x460] ;  /* 0x0004600001a87983 */ /* 0x000f280000300a00 */
[----:B------:R-:W-:Y:S01]  /*85ff0*/  @P4 LOP3.LUT R2, R2, 0x20000, RZ, 0xfc, !PT ;  /* 0x0002000002024812 */ /* 0x000fe200078efcff */
        /* <DEDUP_REMOVED lines=8> */
[----:B------:R-:W-:-:S13]  /*86080*/  LOP3.LUT P4, RZ, R244, 0x8000, RZ, 0xc0, !PT ;  /* 0x00008000f4ff7812 */ /* 0x000fda000788c0ff */
[----:B------:R-:W-:Y:S01]  /*86090*/  @P4 STG.E.U8 desc[UR6][R176.64], R131 ;  /* 0x00000083b0004986 */ /* 0x000fe2000c101106 */
[----:B------:R-:W-:Y:S02]  /*860a0*/  LOP3.LUT P4, RZ, R2, 0x80000, RZ, 0xc0, !PT ;  /* 0x0008000002ff7812 */ /* 0x000fe4000788c0ff */
[----:B--2---:R-:W-:-:S11]  /*860b0*/  PRMT R4, R124, 0x7770, RZ ;  /* 0x000077707c047816 */ /* 0x004fd600000000ff */
[----:B------:R0:W-:Y:S04]  /*860c0*/  @P4 STG.E.U8 desc[UR6][R126.64], R4 ;  /* 0x000000047e004986 */ /* 0x0001e8000c101106 */
[----:B0-----:R-:W2:Y:S01]  /*860d0*/  LDL.LU.64 R126, [R1+0x1e80] ;  /* 0x001e8000017e7983 */ /* 0x001ea20000300a00 */
[----:B------:R-:W-:Y:S02]  /*860e0*/  LOP3.LUT P4, RZ, R2, 0x40000, RZ, 0xc0, !PT ;  /* 0x0004000002ff7812 */ /* 0x000fe4000788c0ff */
[----:B------:R-:W-:Y:S01]  /*860f0*/  PRMT R4, R124, 0x7771, RZ ;  /* 0x000077717c047816 */ /* 0x000fe200000000ff */
[----:B------:R-:W4:Y:S04]  /*86100*/  LDL.LU.64 R174, [R1+0x448] ;  /* 0x0004480001ae7983 */ /* 0x000f280000300a00 */
[----:B------:R-:W4:Y:S06]  /*86110*/  LDL.LU.64 R176, [R1+0x440] ;  /* 0x0004400001b07983 */ /* 0x000f2c0000300a00 */
[----:B------:R0:W-:Y:S04]  /*86120*/  @P4 STG.E.U8 desc[UR6][R178.64], R4 ;  /* 0x00000004b2004986 */ /* 0x0001e8000c101106 */
[----:B0-----:R-:W4:Y:S01]  /*86130*/  LDL.LU.64 R178, [R1+0x438] ;  /* 0x0004380001b27983 */ /* 0x001f220000300a00 */
[----:B------:R-:W-:-:S02]  /*86140*/  LOP3.LUT P4, RZ, R2, 0x20000, RZ, 0xc0, !PT ;  /* 0x0002000002ff7812 */ /* 0x000fc4000788c0ff */
[----:B------:R-:W-:-:S11]  /*86150*/  PRMT R4, R125, 0x7770, RZ ;  /* 0x000077707d047816 */ /* 0x000fd600000000ff */
[----:B---3--:R0:W-:Y:S01]  /*86160*/  @P4 STG.E.U8 desc[UR6][R156.64], R4 ;  /* 0x000000049c004986 */ /* 0x0081e2000c101106 */
        /* <DEDUP_REMOVED lines=20> */
[----:B------:R0:W-:Y:S02]  /*862b0*/  @P4 STG.E.U8 desc[UR6][R166.64], R4 ;  /* 0x00000004a6004986 */ /* 0x0001e4000c101106 */
[C---:B0-----:R-:W-:Y:S02]  /*862c0*/  PRMT R4, R124.reuse, 0x7772, RZ ;  /* 0x000077727c047816 */ /* 0x041fe400000000ff */
[----:B------:R-:W-:-:S03]  /*862d0*/  PRMT R124, R124, 0x7773, RZ ;  /* 0x000077737c7c7816 */ /* 0x000fc600000000ff */
[----:B----4-:R0:W-:Y:S04]  /*862e0*/  @P5 STG.E.U8 desc[UR6][R168.64], R4 ;  /* 0x00000004a8005986 */ /* 0x0101e8000c101106 */
[----:B------:R-:W-:Y:S01]  /*862f0*/  @P6 STG.E.U8 desc[UR6][R170.64], R124 ;  /* 0x0000007caa006986 */ /* 0x000fe2000c101106 */
[C---:B0-----:R-:W-:Y:S02]  /*86300*/  PRMT R4, R125.reuse, 0x7772, RZ ;  /* 0x000077727d047816 */ /* 0x041fe400000000ff */
[----:B------:R-:W-:-:S03]  /*86310*/  PRMT R125, R125, 0x7773, RZ ;  /* 0x000077737d7d7816 */ /* 0x000fc600000000ff */
[----:B------:R0:W-:Y:S01]  /*86320*/  @P0 STG.E.U8 desc[UR6][R172.64], R4 ;  /* 0x00000004ac000986 */ /* 0x0001e2000c101106 */
[----:B------:R-:W-:-:S03]  /*86330*/  LOP3.LUT P0, RZ, R244, 0x1, RZ, 0xc0, !PT ;  /* 0x00000001f4ff7812 */ /* 0x000fc6000780c0ff */
[----:B------:R1:W-:Y:S01]  /*86340*/  @P1 STG.E.U8 desc[UR6][R174.64], R125 ;  /* 0x0000007dae001986 */ /* 0x0003e2000c101106 */
[----:B0-----:R-:W-:-:S03]  /*86350*/  PRMT R4, R126, 0x7772, RZ ;  /* 0x000077727e047816 */ /* 0x001fc600000000ff */
[----:B------:R-:W2:Y:S01]  /*86360*/  LDL.LU.64 R172, [R1+0x428] ;  /* 0x0004280001ac7983 */ /* 0x000ea20000300a00 */
[----:B------:R-:W-:-:S03]  /*86370*/  PRMT R126, R126, 0x7773, RZ ;  /* 0x000077737e7e7816 */ /* 0x000fc600000000ff */
[----:B------:R0:W-:Y:S04]  /*86380*/  @P2 STG.E.U8 desc[UR6][R176.64], R4 ;  /* 0x00000004b0002986 */ /* 0x0001e8000c101106 */
[----:B-1----:R-:W3:Y:S04]  /*86390*/  LDL.LU.64 R174, [R1+0x420] ;  /* 0x0004200001ae7983 */ /* 0x002ee80000300a00 */
[----:B------:R1:W-:Y:S01]  /*863a0*/  @P3 STG.E.U8 desc[UR6][R178.64], R126 ;  /* 0x0000007eb2003986 */ /* 0x0003e2000c101106 */
[----:B0-----:R-:W-:-:S03]  /*863b0*/  PRMT R4, R127, 0x7772, RZ ;  /* 0x000077727f047816 */ /* 0x001fc600000000ff */
[----:B------:R-:W4:Y:S04]  /*863c0*/  LDL.LU.64 R176, [R1+0x410] ;  /* 0x0004100001b07983 */ /* 0x000f280000300a00 */
[----:B------:R0:W-:Y:S04]  /*863d0*/  @P0 STG.E.U8 desc[UR6][R120.64], R4 ;  /* 0x0000000478000986 */ /* 0x0001e8000c101106 */
[----:B-1----:R-:W4:Y:S04]  /*863e0*/  LDL.LU.64 R178, [R1+0x408] ;  /* 0x0004080001b27983 */ /* 0x002f280000300a00 */
[----:B------:R-:W4:Y:S04]  /*863f0*/  LDL.LU.64 R158, [R1+0x400] ;  /* 0x00040000019e7983 */ /* 0x000f280000300a00 */
[----:B0-----:R-:W3:Y:S01]  /*86400*/  LDL.LU.64 R120, [R1+0x1e78] ;  /* 0x001e780001787983 */ /* 0x001ee20000300a00 */
[----:B------:R-:W-:-:S02]  /*86410*/  LOP3.LUT P1, RZ, R245, 0x80000000, RZ, 0xc0, !PT ;  /* 0x80000000f5ff7812 */ /* 0x000fc4000782c0ff */
[C---:B------:R-:W-:Y:S01]  /*86420*/  LOP3.LUT P2, RZ, R245.reuse, 0x40000000, RZ, 0xc0, !PT ;  /* 0x40000000f5ff7812 */ /* 0x040fe2000784c0ff */
[----:B------:R-:W4:Y:S01]  /*86430*/  LDL.LU.64 R160, [R1+0x3f8] ;  /* 0x0003f80001a07983 */ /* 0x000f220000300a00 */
[----:B------:R-:W-:Y:S02]  /*86440*/  LOP3.LUT P3, RZ, R245, 0x20000000, RZ, 0xc0, !PT ;  /* 0x20000000f5ff7812 */ /* 0x000fe4000786c0ff */
[----:B------:R-:W-:Y:S01]  /*86450*/  PRMT R127, R127, 0x7773, RZ ;  /* 0x000077737f7f7816 */ /* 0x000fe200000000ff */
        /* <DEDUP_REMOVED lines=11> */
[----:B------:R-:W-:-:S11]  /*86510*/  LOP3.LUT R2, R2, 0xffffffbf, RZ, 0xc0, !PT ;  /* 0xffffffbf02027812 */ /* 0x000fd600078ec0ff */
[----:B------:R-:W-:Y:S01]  /*86520*/  @P4 LOP3.LUT R2, R2, 0x40, RZ, 0xfc, !PT ;  /* 0x0000004002024812 */ /* 0x000fe200078efcff */
[----:B--2---:R-:W-:Y:S01]  /*86530*/  @P1 STG.E.U8 desc[UR6][R172.64], R127 ;  /* 0x0000007fac001986 */ /* 0x004fe2000c101106 */
[----:B---3--:R-:W-:-:S05]  /*86540*/  PRMT R4, R120, 0x7770, RZ ;  /* 0x0000777078047816 */ /* 0x008fca00000000ff */
[----:B------:R0:W-:Y:S02]  /*86550*/  @P2 STG.E.U8 desc[UR6][R174.64], R4 ;  /* 0x00000004ae002986 */ /* 0x0001e4000c101106 */
[----:B0-----:R-:W-:-:S05]  /*86560*/  PRMT R4, R120, 0x7771, RZ ;  /* 0x0000777178047816 */ /* 0x001fca00000000ff */
[----:B------:R0:W-:Y:S04]  /*86570*/  @P3 STG.E.U8 desc[UR6][R122.64], R4 ;  /* 0x000000047a003986 */ /* 0x0001e8000c101106 */
[----:B0-----:R-:W2:Y:S01]  /*86580*/  LDL.LU.64 R122, [R1+0x1e70] ;  /* 0x001e7000017a7983 */ /* 0x001ea20000300a00 */
[----:B------:R-:W-:Y:S02]  /*86590*/  LOP3.LUT P4, RZ, R245, 0x800000, RZ, 0xc0, !PT ;  /* 0x00800000f5ff7812 */ /* 0x000fe4000788c0ff */
[----:B------:R-:W-:Y:S01]  /*865a0*/  LOP3.LUT R2, R2, 0xffffff7f, RZ, 0xc0, !PT ;  /* 0xffffff7f02027812 */ /* 0x000fe200078ec0ff */
[----:B------:R-:W3:Y:S01]  /*865b0*/  LDL.LU.64 R170, [R1+0x3c8] ;  /* 0x0003c80001aa7983 */ /* 0x000ee20000300a00 */
[----:B------:R-:W-:-:S03]  /*865c0*/  PRMT R4, R121, 0x7770, RZ ;  /* 0x0000777079047816 */ /* 0x000fc600000000ff */
[----:B------:R-:W3:Y:S04]  /*865d0*/  LDL.LU.64 R172, [R1+0x3c0] ;  /* 0x0003c00001ac7983 */ /* 0x000ee80000300a00 */
[----:B------:R-:W3:Y:S02]  /*865e0*/  LDL.LU.64 R174, [R1+0x3b8] ;  /* 0x0003b80001ae7983 */ /* 0x000ee40000300a00 */
        /* <DEDUP_REMOVED lines=14> */
[----:B----4-:R0:W-:Y:S01]  /*866d0*/  @P4 STG.E.U8 desc[UR6][R176.64], R4 ;  /* 0x00000004b0004986 */ /* 0x0101e2000c101106 */
[C---:B------:R-:W-:Y:S02]  /*866e0*/  LOP3.LUT P4, RZ, R2.reuse, 0x800, RZ, 0xc0, !PT ;  /* 0x0000080002ff7812 */ /* 0x040fe4000788c0ff */
[----:B0-----:R-:W-:Y:S01]  /*866f0*/  PRMT R4, R121, 0x7771, RZ ;  /* 0x0000777179047816 */ /* 0x001fe200000000ff */
[----:B------:R-:W4:Y:S10]  /*86700*/  LDL.LU.64 R176, [R1+0x3b0] ;  /* 0x0003b00001b07983 */ /* 0x000f340000300a00 */
[----:B------:R0:W-:Y:S01]  /*86710*/  @P4 STG.E.U8 desc[UR6][R178.64], R4 ;  /* 0x00000004b2004986 */ /* 0x0001e2000c101106 */
[----:B------:R-:W-:-:S03]  /*86720*/  LOP3.LUT P4, RZ, R2, 0x400, RZ, 0xc0, !PT ;  /* 0x0000040002ff7812 */ /* 0x000fc6000788c0ff */
[----:B0-----:R-:W4:Y:S01]  /*86730*/  LDL.LU.64 R178, [R1+0x3a8] ;  /* 0x0003a80001b27983 */ /* 0x001f220000300a00 */
[----:B--2---:R-:W-:-:S09]  /*86740*/  PRMT R4, R122, 0x7770, RZ ;  /* 0x000077707a047816 */ /* 0x004fd200000000ff */
        /* <DEDUP_REMOVED lines=20> */
[C---:B------:R-:W-:Y:S02]  /*86890*/  LOP3.LUT P5, RZ, R245.reuse, 0x80000, RZ, 0xc0, !PT ;  /* 0x00080000f5ff7812 */ /* 0x040fe400078ac0ff */
[C---:B------:R-:W-:Y:S02]  /*868a0*/  LOP3.LUT P6, RZ, R245.reuse, 0x40000, RZ, 0xc0, !PT ;  /* 0x00040000f5ff7812 */ /* 0x040fe400078cc0ff */
[C---:B------:R-:W-:Y:S02]  /*868b0*/  LOP3.LUT P0, RZ, R245.reuse, 0x20000, RZ, 0xc0, !PT ;  /* 0x00020000f5ff7812 */ /* 0x040fe4000780c0ff */
[----:B------:R-:W-:-:S02]  /*868c0*/  LOP3.LUT P1, RZ, R245, 0x10000, RZ, 0xc0, !PT ;  /* 0x00010000f5ff7812 */ /* 0x000fc4000782c0ff */
[----:B------:R-:W-:Y:S02]  /*868d0*/  PRMT R121, R121, 0x7773, RZ ;  /* 0x0000777379797816 */ /* 0x000fe400000000ff */
[C---:B------:R-:W-:Y:S02]  /*868e0*/  PRMT R4, R122.reuse, 0x7772, RZ ;  /* 0x000077727a047816 */ /* 0x040fe400000000ff */
[C---:B------:R-:W-:Y:S01]  /*868f0*/  LOP3.LUT P2, RZ, R245.reuse, 0x8000, RZ, 0xc0, !PT ;  /* 0x00008000f5ff7812 */ /* 0x040fe2000784c0ff */
[----:B---3--:R-:W-:Y:S01]  /*86900*/  @P5 STG.E.U8 desc[UR6][R170.64], R121 ;  /* 0x00000079aa005986 */ /* 0x008fe2000c101106 */
[C---:B------:R-:W-:Y:S02]  /*86910*/  LOP3.LUT P3, RZ, R245.reuse, 0x4000, RZ, 0xc0, !PT ;  /* 0x00004000f5ff7812 */ /* 0x040fe4000786c0ff */
[----:B------:R-:W-:Y:S01]  /*86920*/  PRMT R122, R122, 0x7773, RZ ;  /* 0x000077737a7a7816 */ /* 0x000fe200000000ff */
[----:B------:R0:W-:Y:S04]  /*86930*/  @P6 STG.E.U8 desc[UR6][R172.64], R4 ;  /* 0x00000004ac006986 */ /* 0x0001e8000c101106 */
[----:B------:R-:W-:Y:S01]  /*86940*/  @P0 STG.E.U8 desc[UR6][R174.64], R122 ;  /* 0x0000007aae000986 */ /* 0x000fe2000c101106 */
[----:B------:R-:W-:-:S02]  /*86950*/  LOP3.LUT P0, RZ, R245, 0x2000, RZ, 0xc0, !PT ;  /* 0x00002000f5ff7812 */ /* 0x000fc4000780c0ff */
[C---:B0-----:R-:W-:Y:S02]  /*86960*/  PRMT R4, R123.reuse, 0x7772, RZ ;  /* 0x000077727b047816 */ /* 0x041fe400000000ff */
[----:B------:R-:W-:-:S03]  /*86970*/  PRMT R123, R123, 0x7773, RZ ;  /* 0x000077737b7b7816 */ /* 0x000fc600000000ff */
[----:B----4-:R2:W-:Y:S04]  /*86980*/  @P1 STG.E.U8 desc[UR6][R176.64], R4 ;  /* 0x00000004b0001986 */ /* 0x0105e8000c101106 */
[----:B------:R-:W-:Y:S01]  /*86990*/  @P2 STG.E.U8 desc[UR6][R178.64], R123 ;  /* 0x0000007bb2002986 */ /* 0x000fe2000c101106 */
[----:B------:R-:W-:Y:S02]  /*869a0*/  LOP3.LUT P4, RZ, R245, 0x2, RZ, 0xc0, !PT ;  /* 0x00000002f5ff7812 */ /* 0x000fe4000788c0ff */
[----:B------:R-:W-:-:S11]  /*869b0*/  LOP3.LUT R3, R3, 0xefffffff, RZ, 0xc0, !PT ;  /* 0xefffffff03037812 */ /* 0x000fd600078ec0ff */
[----:B------:R-:W-:Y:S02]  /*869c0*/  @P4 LOP3.LUT R3, R3, 0x10000000, RZ, 0xfc, !PT ;  /* 0x1000000003034812 */ /* 0x000fe400078efcff */
[----:B------:R-:W-:Y:S02]  /*869d0*/  LOP3.LUT P4, RZ, R245, 0x4, RZ, 0xc0, !PT ;  /* 0x00000004f5ff7812 */ /* 0x000fe4000788c0ff */
[----:B------:R-:W-:-:S11]  /*869e0*/  LOP3.LUT R3, R3, 0xdfffffff, RZ, 0xc0, !PT ;  /* 0xdfffffff03037812 */ /* 0x000fd600078ec0ff */
[----:B------:R-:W-:Y:S02]  /*869f0*/  @P4 LOP3.LUT R3, R3, 0x20000000, RZ, 0xfc, !PT ;  /* 0x2000000003034812 */ /* 0x000fe400078efcff */
[----:B------:R-:W-:Y:S02]  /*86a00*/  LOP3.LUT P4, RZ, R245, 0x8, RZ, 0xc0, !PT ;  /* 0x00000008f5ff7812 */ /* 0x000fe4000788c0ff */
[----:B--2---:R-:W-:-:S05]  /*86a10*/  PRMT R4, R116, 0x7770, RZ ;  /* 0x0000777074047816 */ /* 0x004fca00000000ff */
[----:B------:R0:W-:Y:S04]  /*86a20*/  @P3 STG.E.U8 desc[UR6][R246.64], R4 ;  /* 0x00000004f6003986 */ /* 0x0001e8000c101106 */
[----:B0-----:R-:W2:Y:S01]  /*86a30*/  LDL.LU.64 R246, [R1+0x1e60] ;  /* 0x001e600001f67983 */ /* 0x001ea20000300a00 */
[----:B------:R-:W-:-:S03]  /*86a40*/  PRMT R4, R116, 0x7771, RZ ;  /* 0x0000777174047816 */ /* 0x000fc600000000ff */
[----:B------:R-:W3:Y:S04]  /*86a50*/  LDL.LU.64 R170, [R1+0x390] ;  /* 0x0003900001aa7983 */ /* 0x000ee80000300a00 */
[----:B------:R-:W4:Y:S04]  /*86a60*/  LDL.LU.64 R172, [R1+0x388] ;  /* 0x0003880001ac7983 */ /* 0x000f280000300a00 */
[----:B------:R-:W2:Y:S04]  /*86a70*/  LDL.LU.64 R174, [R1+0x380] ;  /* 0x0003800001ae7983 */ /* 0x000ea80000300a00 */
[----:B------:R-:W2:Y:S04]  /*86a80*/  LDL.LU.64 R176, [R1+0x378] ;  /* 0x0003780001b07983 */ /* 0x000ea80000300a00 */
[----:B------:R-:W2:Y:S04]  /*86a90*/  LDL.LU.64 R178, [R1+0x370] ;  /* 0x0003700001b27983 */ /* 0x000ea80000300a00 */
[----:B------:R-:W2:Y:S04]  /*86aa0*/  LDL.LU.64 R158, [R1+0x368] ;  /* 0x00036800019e7983 */ /* 0x000ea80000300a00 */
[----:B------:R0:W-:Y:S04]  /*86ab0*/  @P0 STG.E.U8 desc[UR6][R118.64], R4 ;  /* 0x0000000476000986 */ /* 0x0001e8000c101106 */
[----:B0-----:R-:W2:Y:S04]  /*86ac0*/  LDL.LU.64 R118, [R1+0x1e58] ;  /* 0x001e580001767983 */ /* 0x001ea80000300a00 */
[----:B------:R-:W2:Y:S04]  /*86ad0*/  LDL.LU.64 R160, [R1+0x360] ;  /* 0x0003600001a07983 */ /* 0x000ea80000300a00 */
[----:B------:R-:W2:Y:S04]  /*86ae0*/  LDL.LU.64 R162, [R1+0x358] ;  /* 0x0003580001a27983 */ /* 0x000ea80000300a00 */
[----:B------:R-:W2:Y:S01]  /*86af0*/  LDL.LU.64 R164, [R1+0x350] ;  /* 0x0003500001a47983 */ /* 0x000ea20000300a00 */
[----:B------:R-:W-:-:S02]  /*86b00*/  LOP3.LUT R3, R3, 0xbfffffff, RZ, 0xc0, !PT ;  /* 0xbfffffff03037812 */ /* 0x000fc400078ec0ff */
[----:B------:R-:W-:Y:S01]  /*86b10*/  LOP3.LUT R2, R2, 0xfffffffe, RZ, 0xc0, !PT ;  /* 0xfffffffe02027812 */ /* 0x000fe200078ec0ff */
[----:B------:R-:W2:Y:S01]  /*86b20*/  LDL.LU.64 R166, [R1+0x340] ;  /* 0x0003400001a67983 */ /* 0x000ea20000300a00 */
[----:B------:R-:W-:Y:S02]  /*86b30*/  @P4 LOP3.LUT R3, R3, 0x40000000, RZ, 0xfc, !PT ;  /* 0x4000000003034812 */ /* 0x000fe400078efcff */
[----:B------:R-:W-:Y:S01]  /*86b40*/  LOP3.LUT P4, RZ, R245, 0x10, RZ, 0xc0, !PT ;  /* 0x00000010f5ff7812 */ /* 0x000fe2000788c0ff */
[----:B------:R-:W2:Y:S01]  /*86b50*/  LDL.LU.64 R168, [R1+0x338] ;  /* 0x0003380001a87983 */ /* 0x000ea20000300a00 */
[----:B------:R-:W-:-:S11]  /*86b60*/  LOP3.LUT R3, R3, 0x7fffffff, RZ, 0xc0, !PT ;  /* 0x7fffffff03037812 */ /* 0x000fd600078ec0ff */
[----:B------:R-:W-:Y:S02]  /*86b70*/  @P4 LOP3.LUT R3, R3, 0x80000000, RZ, 0xfc, !PT ;  /* 0x8000000003034812 */ /* 0x000fe400078efcff */
[----:B------:R-:W-:-:S13]  /*86b80*/  LOP3.LUT P4, RZ, R245, 0x20, RZ, 0xc0, !PT ;  /* 0x00000020f5ff7812 */ /* 0x000fda000788c0ff */
[----:B------:R-:W-:Y:S02]  /*86b90*/  @P4 LOP3.LUT R2, R2, 0x1, RZ, 0xfc, !PT ;  /* 0x0000000102024812 */ /* 0x000fe400078efcff */
[----:B------:R-:W-:Y:S02]  /*86ba0*/  LOP3.LUT P4, RZ, R245, 0x40, RZ, 0xc0, !PT ;  /* 0x00000040f5ff7812 */ /* 0x000fe4000788c0ff */
[----:B------:R-:W-:-:S11]  /*86bb0*/  LOP3.LUT R2, R2, 0xfffffffd, RZ, 0xc0, !PT ;  /* 0xfffffffd02027812 */ /* 0x000fd600078ec0ff */
[----:B------:R-:W-:Y:S02]  /*86bc0*/  @P4 LOP3.LUT R2, R2, 0x2, RZ, 0xfc, !PT ;  /* 0x0000000202024812 */ /* 0x000fe400078efcff */
[C---:B------:R-:W-:Y:S02]  /*86bd0*/  LOP3.LUT P4, RZ, R245.reuse, 0x80, RZ, 0xc0, !PT ;  /* 0x00000080f5ff7812 */ /* 0x040fe4000788c0ff */
[----:B------:R-:W-:Y:S02]  /*86be0*/  LOP3.LUT R2, R2, 0xfffffffb, RZ, 0xc0, !PT ;  /* 0xfffffffb02027812 */ /* 0x000fe400078ec0ff */
[C---:B------:R-:W-:Y:S02]  /*86bf0*/  LOP3.LUT P1, RZ, R245.reuse, 0x1000, RZ, 0xc0, !PT ;  /* 0x00001000f5ff7812 */ /* 0x040fe4000782c0ff */
[----:B------:R-:W-:Y:S02]  /*86c00*/  LOP3.LUT P2, RZ, R245, 0x800, RZ, 0xc0, !PT ;  /* 0x00000800f5ff7812 */ /* 0x000fe4000784c0ff */
[----:B------:R-:W-:-:S05]  /*86c10*/  PRMT R4, R117, 0x7770, RZ ;  /* 0x0000777075047816 */ /* 0x000fca00000000ff */
[----:B------:R-:W-:Y:S02]  /*86c20*/  @P4 LOP3.LUT R2, R2, 0x4, RZ, 0xfc, !PT ;  /* 0x0000000402024812 */ /* 0x000fe400078efcff */
[C---:B------:R-:W-:Y:S02]  /*86c30*/  LOP3.LUT P4, RZ, R245.reuse, 0x100, RZ, 0xc0, !PT ;  /* 0x00000100f5ff7812 */ /* 0x040fe4000788c0ff */
[----:B------:R-:W-:Y:S02]  /*86c40*/  LOP3.LUT P3, RZ, R245, 0x400, RZ, 0xc0, !PT ;  /* 0x00000400f5ff7812 */ /* 0x000fe4000786c0ff */
[----:B------:R-:W-:-:S09]  /*86c50*/  LOP3.LUT R2, R2, 0xfffffff7, RZ, 0xc0, !PT ;  /* 0xfffffff702027812 */ /* 0x000fd200078ec0ff */
[----:B------:R-:W-:Y:S02]  /*86c60*/  @P4 LOP3.LUT R2, R2, 0x8, RZ, 0xfc, !PT ;  /* 0x0000000802024812 */ /* 0x000fe400078efcff */
[----:B------:R-:W-:Y:S01]  /*86c70*/  LOP3.LUT P4, RZ, R245, 0x200, RZ, 0xc0, !PT ;  /* 0x00000200f5ff7812 */ /* 0x000fe2000788c0ff */
[----:B---3--:R0:W-:Y:S02]  /*86c80*/  @P1 STG.E.U8 desc[UR6][R170.64], R4 ;  /* 0x00000004aa001986 */ /* 0x0081e4000c101106 */
[----:B0-----:R-:W-:Y:S02]  /*86c90*/  PRMT R4, R117, 0x7771, RZ ;  /* 0x0000777175047816 */ /* 0x001fe400000000ff */
[----:B------:R-:W3:Y:S04]  /*86ca0*/  LDL.LU.64 R170, [R1+0x330] ;  /* 0x0003300001aa7983 */ /* 0x000ee80000300a00 */
[----:B----4-:R0:W-:Y:S04]  /*86cb0*/  @P2 STG.E.U8 desc[UR6][R172.64], R4 ;  /* 0x00000004ac002986 */ /* 0x0101e8000c101106 */
[----:B0-----:R-:W4:Y:S01]  /*86cc0*/  LDL.LU.64 R172, [R1+0x328] ;  /* 0x0003280001ac7983 */ /* 0x001f220000300a00 */
[----:B--2---:R-:W-:-:S05]  /*86cd0*/  PRMT R4, R118, 0x7770, RZ ;  /* 0x0000777076047816 */ /* 0x004fca00000000ff */
[----:B------:R0:W-:Y:S02]  /*86ce0*/  @P3 STG.E.U8 desc[UR6][R174.64], R4 ;  /* 0x00000004ae003986 */ /* 0x0001e4000c101106 */
[----:B0-----:R-:W-:Y:S02]  /*86cf0*/  PRMT R4, R118, 0x7771, RZ ;  /* 0x0000777176047816 */ /* 0x001fe400000000ff */
[----:B------:R-:W2:Y:S04]  /*86d00*/  LDL.LU.64 R174, [R1+0x320] ;  /* 0x0003200001ae7983 */ /* 0x000ea80000300a00 */
        /* <DEDUP_REMOVED lines=10> */
[----:B0-----:R-:W-:-:S11]  /*86db0*/  PRMT R4, R116, 0x7772, RZ ;  /* 0x0000777274047816 */ /* 0x001fd600000000ff */
[----:B------:R-:W-:Y:S01]  /*86dc0*/  @P4 STG.E.U8 desc[UR6][R160.64], R4 ;  /* 0x00000004a0004986 */ /* 0x000fe2000c101106 */
[----:B------:R-:W-:Y:S02]  /*86dd0*/  LOP3.LUT P4, RZ, R2, 0x1, RZ, 0xc0, !PT ;  /* 0x0000000102ff7812 */ /* 0x000fe4000788c0ff */
[----:B------:R-:W-:Y:S02]  /*86de0*/  PRMT R116, R116, 0x7773, RZ ;  /* 0x0000777374747816 */ /* 0x000fe400000000ff */
[----:B------:R-:W-:-:S09]  /*86df0*/  PRMT R2, R117, 0x7772, RZ ;  /* 0x0000777275027816 */ /* 0x000fd200000000ff */
[----:B------:R-:W-:Y:S01]  /*86e00*/  @P4 STG.E.U8 desc[UR6][R162.64], R116 ;  /* 0x00000074a2004986 */ /* 0x000fe2000c101106 */
[----:B------:R-:W-:Y:S02]  /*86e10*/  LOP3.LUT P4, RZ, R3, 0x80000000, RZ, 0xc0, !PT ;  /* 0x8000000003ff7812 */ /* 0x000fe4000788c0ff */
[----:B------:R-:W-:-:S11]  /*86e20*/  PRMT R117, R117, 0x7773, RZ ;  /* 0x0000777375757816 */ /* 0x000fd600000000ff */
[----:B------:R-:W-:Y:S01]  /*86e30*/  @P4 STG.E.U8 desc[UR6][R164.64], R2 ;  /* 0x00000002a4004986 */ /* 0x000fe2000c101106 */
[----:B------:R-:W-:-:S13]  /*86e40*/  LOP3.LUT P4, RZ, R3, 0x40000000, RZ, 0xc0, !PT ;  /* 0x4000000003ff7812 */ /* 0x000fda000788c0ff */
[----:B------:R0:W-:Y:S04]  /*86e50*/  @P4 STG.E.U8 desc[UR6][R112.64], R117 ;  /* 0x0000007570004986 */ /* 0x0001e8000c101106 */
[----:B0-----:R-:W2:Y:S01]  /*86e60*/  LDL.LU.64 R112, [R1+0x1e50] ;  /* 0x001e500001707983 */ /* 0x001ea20000300a00 */
[----:B------:R-:W-:Y:S02]  /*86e70*/  LOP3.LUT P4, RZ, R3, 0x20000000, RZ, 0xc0, !PT ;  /* 0x2000000003ff7812 */ /* 0x000fe4000788c0ff */
[----:B------:R-:W-:Y:S02]  /*86e80*/  PRMT R2, R118, 0x7772, RZ ;  /* 0x0000777276027816 */ /* 0x000fe400000000ff */
[----:B------:R-:W-:Y:S02]  /*86e90*/  LOP3.LUT P5, RZ, R245, 0x1, RZ, 0xc0, !PT ;  /* 0x00000001f5ff7812 */ /* 0x000fe400078ac0ff */
[----:B------:R-:W-:-:S07]  /*86ea0*/  LOP3.LUT P6, RZ, R246, 0x80000000, RZ, 0xc0, !PT ;  /* 0x80000000f6ff7812 */ /* 0x000fce00078cc0ff */
[----:B------:R0:W-:Y:S01]  /*86eb0*/  @P4 STG.E.U8 desc[UR6][R166.64], R2 ;  /* 0x00000002a6004986 */ /* 0x0001e2000c101106 */
[----:B------:R-:W-:Y:S02]  /*86ec0*/  LOP3.LUT P4, RZ, R3, 0x10000000, RZ, 0xc0, !PT ;  /* 0x1000000003ff7812 */ /* 0x000fe4000788c0ff */
[----:B------:R-:W-:Y:S02]  /*86ed0*/  LOP3.LUT P0, RZ, R246, 0x40000000, RZ, 0xc0, !PT ;  /* 0x40000000f6ff7812 */ /* 0x000fe4000780c0ff */
[----:B------:R-:W-:Y:S02]  /*86ee0*/  PRMT R118, R118, 0x7773, RZ ;  /* 0x0000777376767816 */ /* 0x000fe400000000ff */
[----:B------:R-:W-:Y:S02]  /*86ef0*/  LOP3.LUT P1, RZ, R246, 0x20000000, RZ, 0xc0, !PT ;  /* 0x20000000f6ff7812 */ /* 0x000fe4000782c0ff */
[----:B0-----:R-:W-:-:S05]  /*86f00*/  PRMT R2, R119, 0x7772, RZ ;  /* 0x0000777277027816 */ /* 0x001fca00000000ff */
[----:B------:R-:W-:Y:S01]  /*86f10*/  @P4 STG.E.U8 desc[UR6][R168.64], R118 ;  /* 0x00000076a8004986 */ /* 0x000fe2000c101106 */
[----:B------:R-:W-:Y:S02]  /*86f20*/  PRMT R119, R119, 0x7773, RZ ;  /* 0x0000777377777816 */ /* 0x000fe400000000ff */
[C---:B------:R-:W-:Y:S02]  /*86f30*/  LOP3.LUT P2, RZ, R246.reuse, 0x10000000, RZ, 0xc0, !PT ;  /* 0x10000000f6ff7812 */ /* 0x040fe4000784c0ff */
[----:B------:R-:W-:Y:S01]  /*86f40*/  LOP3.LUT P3, RZ, R246, 0x8000000, RZ, 0xc0, !PT ;  /* 0x08000000f6ff7812 */ /* 0x000fe2000786c0ff */
[----:B---3--:R2:W-:Y:S04]  /*86f50*/  @P5 STG.E.U8 desc[UR6][R170.64], R2 ;  /* 0x00000002aa005986 */ /* 0x0085e8000c101106 */
[----:B----4-:R-:W-:Y:S01]  /*86f60*/  @P6 STG.E.U8 desc[UR6][R172.64], R119 ;  /* 0x00000077ac006986 */ /* 0x010fe2000c101106 */
[----:B--2---:R-:W-:-:S05]  /*86f70*/  PRMT R2, R112, 0x7770, RZ ;  /* 0x0000777070027816 */ /* 0x004fca00000000ff */
[----:B------:R0:W-:Y:S02]  /*86f80*/  @P0 STG.E.U8 desc[UR6][R174.64], R2 ;  /* 0x00000002ae000986 */ /* 0x0001e4000c101106 */
[----:B0-----:R-:W-:-:S05]  /*86f90*/  PRMT R2, R112, 0x7771, RZ ;  /* 0x0000777170027816 */ /* 0x001fca00000000ff */
        /* <DEDUP_REMOVED lines=32> */
[----:B------:R-:W-:Y:S02]  /*871a0*/  LOP3.LUT R3, R3, 0xfdffffff, RZ, 0xc0, !PT ;  /* 0xfdffffff03037812 */ /* 0x000fe400078ec0ff */
[----:B------:R-:W-:-:S09]  /*871b0*/  LOP3.LUT P0, RZ, R246, 0x4000000, RZ, 0xc0, !PT ;  /* 0x04000000f6ff7812 */ /* 0x000fd2000780c0ff */
[----:B------:R-:W-:Y:S02]  /*871c0*/  @P4 LOP3.LUT R3, R3, 0x2000000, RZ, 0xfc, !PT ;  /* 0x0200000003034812 */ /* 0x000fe400078efcff */
[C---:B------:R-:W-:Y:S02]  /*871d0*/  LOP3.LUT P4, RZ, R246.reuse, 0x100000, RZ, 0xc0, !PT ;  /* 0x00100000f6ff7812 */ /* 0x040fe4000788c0ff */
[----:B------:R-:W-:Y:S02]  /*871e0*/  LOP3.LUT R3, R3, 0xfbffffff, RZ, 0xc0, !PT ;  /* 0xfbffffff03037812 */ /* 0x000fe400078ec0ff */
[C---:B------:R-:W-:Y:S02]  /*871f0*/  LOP3.LUT P1, RZ, R246.reuse, 0x2000000, RZ, 0xc0, !PT ;  /* 0x02000000f6ff7812 */ /* 0x040fe4000782c0ff */
[----:B------:R-:W-:-:S07]  /*87200*/  LOP3.LUT P2, RZ, R246, 0x1000000, RZ, 0xc0, !PT ;  /* 0x01000000f6ff7812 */ /* 0x000fce000784c0ff */
[----:B------:R-:W-:Y:S02]  /*87210*/  @P4 LOP3.LUT R3, R3, 0x4000000, RZ, 0xfc, !PT ;  /* 0x0400000003034812 */ /* 0x000fe400078efcff */
[C---:B------:R-:W-:Y:S02]  /*87220*/  LOP3.LUT P4, RZ, R246.reuse, 0x200000, RZ, 0xc0, !PT ;  /* 0x00200000f6ff7812 */ /* 0x040fe4000788c0ff */
[----:B------:R-:W-:Y:S02]  /*87230*/  LOP3.LUT P3, RZ, R246, 0x800000, RZ, 0xc0, !PT ;  /* 0x00800000f6ff7812 */ /* 0x000fe4000786c0ff */
[----:B------:R-:W-:-:S09]  /*87240*/  LOP3.LUT R3, R3, 0xf7ffffff, RZ, 0xc0, !PT ;  /* 0xf7ffffff03037812 */ /* 0x000fd200078ec0ff */
[----:B------:R-:W-:Y:S02]  /*87250*/  @P4 LOP3.LUT R3, R3, 0x8000000, RZ, 0xfc, !PT ;  /* 0x0800000003034812 */ /* 0x000fe400078efcff */
[----:B------:R-:W-:Y:S02]  /*87260*/  LOP3.LUT P4, RZ, R246, 0x400000, RZ, 0xc0, !PT ;  /* 0x00400000f6ff7812 */ /* 0x000fe4000788c0ff */
[----:B--2---:R-:W-:-:S05]  /*87270*/  PRMT R2, R114, 0x7770, RZ ;  /* 0x0000777072027816 */ /* 0x004fca00000000ff */
[----:B---3--:R0:W-:Y:S02]  /*87280*/  @P0 STG.E.U8 desc[UR6][R166.64], R2 ;  /* 0x00000002a6000986 */ /* 0x0081e4000c101106 */
[----:B0-----:R-:W-:Y:S02]  /*87290*/  PRMT R2, R114, 0x7771, RZ ;  /* 0x0000777172027816 */ /* 0x001fe400000000ff */
[----:B------:R-:W2:Y:S04]  /*872a0*/  LDL.LU.64 R166, [R1+0x2a0] ;  /* 0x0002a00001a67983 */ /* 0x000ea80000300a00 */
[----:B----4-:R0:W-:Y:S02]  /*872b0*/  @P1 STG.E.U8 desc[UR6][R168.64], R2 ;  /* 0x00000002a8001986 */ /* 0x0101e4000c101106 */
[----:B0-----:R-:W-:-:S02]  /*872c0*/  PRMT R2, R115, 0x7770, RZ ;  /* 0x0000777073027816 */ /* 0x001fc400000000ff */
[----:B------:R-:W3:Y:S04]  /*872d0*/  LDL.LU.64 R168, [R1+0x298] ;  /* 0x0002980001a87983 */ /* 0x000ee80000300a00 */
[----:B------:R0:W-:Y:S02]  /*872e0*/  @P2 STG.E.U8 desc[UR6][R170.64], R2 ;  /* 0x00000002aa002986 */ /* 0x0001e4000c101106 */
[----:B0-----:R-:W-:Y:S02]  /*872f0*/  PRMT R2, R115, 0x7771, RZ ;  /* 0x0000777173027816 */ /* 0x001fe400000000ff */
[----:B------:R-:W4:Y:S04]  /*87300*/  LDL.LU.64 R170, [R1+0x290] ;  /* 0x0002900001aa7983 */ /* 0x000f280000300a00 */
[----:B------:R0:W-:Y:S02]  /*87310*/  @P3 STG.E.U8 desc[UR6][R172.64], R2 ;  /* 0x00000002ac003986 */ /* 0x0001e4000c101106 */
[----:B0-----:R-:W-:-:S02]  /*87320*/  PRMT R2, R112, 0x7772, RZ ;  /* 0x0000777270027816 */ /* 0x001fc400000000ff */
[----:B------:R-:W4:Y:S04]  /*87330*/  LDL.LU.64 R172, [R1+0x288] ;  /* 0x0002880001ac7983 */ /* 0x000f280000300a00 */
[----:B------:R0:W-:Y:S01]  /*87340*/  @P4 STG.E.U8 desc[UR6][R174.64], R2 ;  /* 0x00000002ae004986 */ /* 0x0001e2000c101106 */
[----:B------:R-:W-:Y:S02]  /*87350*/  LOP3.LUT P4, RZ, R3, 0x8000000, RZ, 0xc0, !PT ;  /* 0x0800000003ff7812 */ /* 0x000fe4000788c0ff */
[----:B------:R-:W-:Y:S02]  /*87360*/  PRMT R112, R112, 0x7773, RZ ;  /* 0x0000777370707816 */ /* 0x000fe400000000ff */
[----:B0-----:R-:W-:Y:S01]  /*87370*/  PRMT R2, R113, 0x7772, RZ ;  /* 0x0000777271027816 */ /* 0x001fe200000000ff */
[----:B------:R-:W4:Y:S08]  /*87380*/  LDL.LU.64 R174, [R1+0x280] ;  /* 0x0002800001ae7983 */ /* 0x000f300000300a00 */
[----:B------:R0:W-:Y:S01]  /*87390*/  @P4 STG.E.U8 desc[UR6][R176.64], R112 ;  /* 0x00000070b0004986 */ /* 0x0001e2000c101106 */
[----:B------:R-:W-:-:S02]  /*873a0*/  LOP3.LUT P4, RZ, R3, 0x4000000, RZ, 0xc0, !PT ;  /* 0x0400000003ff7812 */ /* 0x000fc4000788c0ff */
[----:B------:R-:W-:Y:S01]  /*873b0*/  PRMT R113, R113, 0x7773, RZ ;  /* 0x0000777371717816 */ /* 0x000fe200000000ff */
[----:B0-----:R-:W4:Y:S10]  /*873c0*/  LDL.LU.64 R176, [R1+0x278] ;  /* 0x0002780001b07983 */ /* 0x001f340000300a00 */
[----:B------:R0:W-:Y:S01]  /*873d0*/  @P4 STG.E.U8 desc[UR6][R178.64], R2 ;  /* 0x00000002b2004986 */ /* 0x0001e2000c101106 */
[----:B------:R-:W-:-:S02]  /*873e0*/  LOP3.LUT P4, RZ, R3, 0x2000000, RZ, 0xc0, !PT ;  /* 0x0200000003ff7812 */ /* 0x000fc4000788c0ff */
[----:B0-----:R-:W-:Y:S01]  /*873f0*/  PRMT R2, R114, 0x7772, RZ ;  /* 0x0000777272027816 */ /* 0x001fe200000000ff */
[----:B------:R-:W4:Y:S10]  /*87400*/  LDL.LU.64 R178, [R1+0x270] ;  /* 0x0002700001b27983 */ /* 0x000f340000300a00 */
[----:B------:R-:W-:Y:S01]  /*87410*/  @P4 STG.E.U8 desc[UR6][R160.64], R113 ;  /* 0x00000071a0004986 */ /* 0x000fe2000c101106 */
[----:B------:R-:W-:-:S02]  /*87420*/  LOP3.LUT P4, RZ, R3, 0x1000000, RZ, 0xc0, !PT ;  /* 0x0100000003ff7812 */ /* 0x000fc4000788c0ff */
[----:B------:R-:W-:-:S11]  /*87430*/  PRMT R114, R114, 0x7773, RZ ;  /* 0x0000777372727816 */ /* 0x000fd600000000ff */
[----:B------:R0:W-:Y:S01]  /*87440*/  @P4 STG.E.U8 desc[UR6][R108.64], R2 ;  /* 0x000000026c004986 */ /* 0x0001e2000c101106 */
[----:B------:R-:W-:-:S03]  /*87450*/  LOP3.LUT P4, RZ, R3, 0x800000, RZ, 0xc0, !PT ;  /* 0x0080000003ff7812 */ /* 0x000fc6000788c0ff */
[----:B0-----:R-:W2:Y:S10]  /*87460*/  LDL.LU.64 R108, [R1+0x1e40] ;  /* 0x001e4000016c7983 */ /* 0x001eb40000300a00 */
[----:B------:R-:W-:Y:S01]  /*87470*/  @P4 STG.E.U8 desc[UR6][R162.64], R114 ;  /* 0x00000072a2004986 */ /* 0x000fe2000c101106 */
[----:B------:R-:W-:-:S02]  /*87480*/  LOP3.LUT P4, RZ, R3, 0x400000, RZ, 0xc0, !PT ;  /* 0x0040000003ff7812 */ /* 0x000fc4000788c0ff */
[----:B------:R-:W-:-:S11]  /*87490*/  PRMT R2, R115, 0x7772, RZ ;  /* 0x0000777273027816 */ /* 0x000fd600000000ff */
[----:B------:R0:W-:Y:S04]  /*874a0*/  @P4 STG.E.U8 desc[UR6][R110.64], R2 ;  /* 0x000000026e004986 */ /* 0x0001e8000c101106 */
[----:B0-----:R-:W4:Y:S01]  /*874b0*/  LDL.LU.64 R110, [R1+0x1e38] ;  /* 0x001e3800016e7983 */ /* 0x001f220000300a00 */
[----:B------:R-:W-:Y:S02]  /*874c0*/  LOP3.LUT P4, RZ, R3, 0x200000, RZ, 0xc0, !PT ;  /* 0x0020000003ff7812 */ /* 0x000fe4000788c0ff */
[----:B------:R-:W-:Y:S02]  /*874d0*/  PRMT R115, R115, 0x7773, RZ ;  /* 0x0000777373737816 */ /* 0x000fe400000000ff */
[----:B------:R-:W-:-:S09]  /*874e0*/  LOP3.LUT P5, RZ, R246, 0x2000, RZ, 0xc0, !PT ;  /* 0x00002000f6ff7812 */ /* 0x000fd200078ac0ff */
[----:B------:R-:W-:Y:S01]  /*874f0*/  @P4 STG.E.U8 desc[UR6][R164.64], R115 ;  /* 0x00000073a4004986 */ /* 0x000fe2000c101106 */
[----:B------:R-:W-:Y:S02]  /*87500*/  LOP3.LUT P4, RZ, R3, 0x100000, RZ, 0xc0, !PT ;  /* 0x0010000003ff7812 */ /* 0x000fe4000788c0ff */
[C---:B------:R-:W-:Y:S02]  /*87510*/  LOP3.LUT P6, RZ, R246.reuse, 0x1000, RZ, 0xc0, !PT ;  /* 0x00001000f6ff7812 */ /* 0x040fe400078cc0ff */
[C---:B------:R-:W-:Y:S02]  /*87520*/  LOP3.LUT P0, RZ, R246.reuse, 0x800, RZ, 0xc0, !PT ;  /* 0x00000800f6ff7812 */ /* 0x040fe4000780c0ff */
[C---:B------:R-:W-:Y:S02]  /*87530*/  LOP3.LUT P1, RZ, R246.reuse, 0x400, RZ, 0xc0, !PT ;  /* 0x00000400f6ff7812 */ /* 0x040fe4000782c0ff */
[C---:B------:R-:W-:Y:S02]  /*87540*/  LOP3.LUT P2, RZ, R246.reuse, 0x200, RZ, 0xc0, !PT ;  /* 0x00000200f6ff7812 */ /* 0x040fe4000784c0ff */
[----:B------:R-:W-:-:S02]  /*87550*/  LOP3.LUT P3, RZ, R246, 0x100, RZ, 0xc0, !PT ;  /* 0x00000100f6ff7812 */ /* 0x000fc4000786c0ff */
[----:B------:R-:W-:Y:S02]  /*87560*/  LOP3.LUT R3, R3, 0xffffefff, RZ, 0xc0, !PT ;  /* 0xffffefff03037812 */ /* 0x000fe400078ec0ff */
[----:B--2---:R-:W-:-:S05]  /*87570*/  PRMT R2, R108, 0x7770, RZ ;  /* 0x000077706c027816 */ /* 0x004fca00000000ff */
[----:B------:R0:W-:Y:S02]  /*87580*/  @P4 STG.E.U8 desc[UR6][R166.64], R2 ;  /* 0x00000002a6004986 */ /* 0x0001e4000c101106 */
[----:B0-----:R-:W-:-:S05]  /*87590*/  PRMT R2, R108, 0x7771, RZ ;  /* 0x000077716c027816 */ /* 0x001fca00000000ff */
[----:B---3--:R0:W-:Y:S02]  /*875a0*/  @P5 STG.E.U8 desc[UR6][R168.64], R2 ;  /* 0x00000002a8005986 */ /* 0x0081e4000c101106 */
[C---:B0-----:R-:W-:Y:S02]  /*875b0*/  PRMT R2, R109.reuse, 0x7770, RZ ;  /* 0x000077706d027816 */ /* 0x041fe400000000ff */
[----:B------:R-:W2:Y:S04]  /*875c0*/  LDL.LU.64 R168, [R1+0x268] ;  /* 0x0002680001a87983 */ /* 0x000ea80000300a00 */
[----:B----4-:R0:W-:Y:S02]  /*875d0*/  @P6 STG.E.U8 desc[UR6][R170.64], R2 ;  /* 0x00000002aa006986 */ /* 0x0101e4000c101106 */
[----:B0-----:R-:W-:-:S02]  /*875e0*/  PRMT R2, R109, 0x7771, RZ ;  /* 0x000077716d027816 */ /* 0x001fc400000000ff */
[----:B------:R-:W3:Y:S04]  /*875f0*/  LDL.LU.64 R170, [R1+0x260] ;  /* 0x0002600001aa7983 */ /* 0x000ee80000300a00 */
        /* <DEDUP_REMOVED lines=8> */
[----:B------:R-:W-:-:S05]  /*87680*/  PRMT R2, R111, 0x7770, RZ ;  /* 0x000077706f027816 */ /* 0x000fca00000000ff */
[----:B------:R0:W-:Y:S04]  /*87690*/  @P3 STG.E.U8 desc[UR6][R178.64], R2 ;  /* 0x00000002b2003986 */ /* 0x0001e8000c101106 */
[----:B0-----:R-:W4:Y:S04]  /*876a0*/  LDL.LU.64 R178, [R1+0x238] ;  /* 0x0002380001b27983 */ /* 0x001f280000300a00 */
[----:B------:R-:W4:Y:S01]  /*876b0*/  LDL.LU.64 R158, [R1+0x230] ;  /* 0x00023000019e7983 */ /* 0x000f220000300a00 */
[----:B------:R-:W-:Y:S02]  /*876c0*/  LOP3.LUT P4, RZ, R247, 0x8000000, RZ, 0xc0, !PT ;  /* 0x08000000f7ff7812 */ /* 0x000fe4000788c0ff */
[C---:B------:R-:W-:Y:S01]  /*876d0*/  LOP3.LUT P0, RZ, R246.reuse, 0x80, RZ, 0xc0, !PT ;  /* 0x00000080f6ff7812 */ /* 0x040fe2000780c0ff */
[----:B------:R-:W4:Y:S01]  /*876e0*/  LDL.LU.64 R160, [R1+0x220] ;  /* 0x0002200001a07983 */ /* 0x000f220000300a00 */
[----:B------:R-:W-:-:S02]  /*876f0*/  LOP3.LUT P1, RZ, R246, 0x40, RZ, 0xc0, !PT ;  /* 0x00000040f6ff7812 */ /* 0x000fc4000782c0ff */
[----:B------:R-:W-:Y:S01]  /*87700*/  PRMT R2, R111, 0x7771, RZ ;  /* 0x000077716f027816 */ /* 0x000fe200000000ff */
[----:B------:R-:W4:Y:S01]  /*87710*/  LDL.LU.64 R162, [R1+0x218] ;  /* 0x0002180001a27983 */ /* 0x000f220000300a00 */
[C---:B------:R-:W-:Y:S02]  /*87720*/  LOP3.LUT P2, RZ, R246.reuse, 0x20, RZ, 0xc0, !PT ;  /* 0x00000020f6ff7812 */ /* 0x040fe4000784c0ff */
[----:B------:R-:W-:Y:S01]  /*87730*/  LOP3.LUT P3, RZ, R246, 0x10, RZ, 0xc0, !PT ;  /* 0x00000010f6ff7812 */ /* 0x000fe2000786c0ff */
[----:B------:R-:W4:Y:S02]  /*87740*/  LDL.LU.64 R164, [R1+0x210] ;  /* 0x0002100001a47983 */ /* 0x000f240000300a00 */
[----:B------:R-:W-:Y:S02]  /*87750*/  @P4 LOP3.LUT R3, R3, 0x1000, RZ, 0xfc, !PT ;  /* 0x0000100003034812 */ /* 0x000fe400078efcff */
[----:B------:R-:W-:Y:S01]  /*87760*/  LOP3.LUT P4, RZ, R247, 0x10000000, RZ, 0xc0, !PT ;  /* 0x10000000f7ff7812 */ /* 0x000fe2000788c0ff */
[----:B------:R-:W4:Y:S01]  /*87770*/  LDL.LU.64 R166, [R1+0x208] ;  /* 0x0002080001a67983 */ /* 0x000f220000300a00 */
        /* <DEDUP_REMOVED lines=21> */
[----:B--2---:R0:W-:Y:S02]  /*878d0*/  @P0 STG.E.U8 desc[UR6][R168.64], R2 ;  /* 0x00000002a8000986 */ /* 0x0041e4000c101106 */
[C---:B0-----:R-:W-:Y:S02]  /*878e0*/  PRMT R2, R108.reuse, 0x7772, RZ ;  /* 0x000077726c027816 */ /* 0x041fe400000000ff */
[----:B------:R-:W2:Y:S01]  /*878f0*/  LDL.LU.64 R168, [R1+0x200] ;  /* 0x0002000001a87983 */ /* 0x000ea20000300a00 */
[----:B------:R-:W-:-:S03]  /*87900*/  PRMT R108, R108, 0x7773, RZ ;  /* 0x000077736c6c7816 */ /* 0x000fc600000000ff */
[----:B---3--:R0:W-:Y:S02]  /*87910*/  @P1 STG.E.U8 desc[UR6][R170.64], R2 ;  /* 0x00000002aa001986 */ /* 0x0081e4000c101106 */
[C---:B0-----:R-:W-:Y:S02]  /*87920*/  PRMT R2, R109.reuse, 0x7772, RZ ;  /* 0x000077726d027816 */ /* 0x041fe400000000ff */
[----:B------:R-:W3:Y:S01]  /*87930*/  LDL.LU.64 R170, [R1+0x1f8] ;  /* 0x0001f80001aa7983 */ /* 0x000ee20000300a00 */
[----:B------:R-:W-:-:S03]  /*87940*/  PRMT R109, R109, 0x7773, RZ ;  /* 0x000077736d6d7816 */ /* 0x000fc600000000ff */
[----:B----4-:R0:W-:Y:S04]  /*87950*/  @P2 STG.E.U8 desc[UR6][R172.64], R108 ;  /* 0x0000006cac002986 */ /* 0x0101e8000c101106 */
[----:B0-----:R-:W4:Y:S04]  /*87960*/  LDL.LU.64 R172, [R1+0x1f0] ;  /* 0x0001f00001ac7983 */ /* 0x001f280000300a00 */
[----:B------:R0:W-:Y:S04]  /*87970*/  @P3 STG.E.U8 desc[UR6][R174.64], R2 ;  /* 0x00000002ae003986 */ /* 0x0001e8000c101106 */
[----:B------:R-:W-:Y:S01]  /*87980*/  @P4 STG.E.U8 desc[UR6][R176.64], R109 ;  /* 0x0000006db0004986 */ /* 0x000fe2000c101106 */
[----:B------:R-:W-:-:S02]  /*87990*/  LOP3.LUT P4, RZ, R3, 0x80000, RZ, 0xc0, !PT ;  /* 0x0008000003ff7812 */ /* 0x000fc4000788c0ff */
[----:B0-----:R-:W-:-:S11]  /*879a0*/  PRMT R2, R110, 0x7772, RZ ;  /* 0x000077726e027816 */ /* 0x001fd600000000ff */
[----:B------:R0:W-:Y:S01]  /*879b0*/  @P4 STG.E.U8 desc[UR6][R104.64], R2 ;  /* 0x0000000268004986 */ /* 0x0001e2000c101106 */
[----:B------:R-:W-:-:S03]  /*879c0*/  LOP3.LUT P4, RZ, R3, 0x40000, RZ, 0xc0, !PT ;  /* 0x0004000003ff7812 */ /* 0x000fc6000788c0ff */
[----:B0-----:R-:W2:Y:S01]  /*879d0*/  LDL.LU.64 R104, [R1+0x1e30] ;  /* 0x001e300001687983 */ /* 0x001ea20000300a00 */
[----:B------:R-:W-:Y:S02]  /*879e0*/  PRMT R110, R110, 0x7773, RZ ;  /* 0x000077736e6e7816 */ /* 0x000fe400000000ff */
[----:B------:R-:W-:Y:S01]  /*879f0*/  PRMT R2, R111, 0x7772, RZ ;  /* 0x000077726f027816 */ /* 0x000fe200000000ff */
[----:B------:R-:W4:Y:S06]  /*87a00*/  LDL.LU.64 R174, [R1+0x1e8] ;  /* 0x0001e80001ae7983 */ /* 0x000f2c0000300a00 */
[----:B------:R0:W-:Y:S01]  /*87a10*/  @P4 STG.E.U8 desc[UR6][R178.64], R110 ;  /* 0x0000006eb2004986 */ /* 0x0001e2000c101106 */
[----:B------:R-:W-:-:S02]  /*87a20*/  LOP3.LUT P4, RZ, R3, 0x20000, RZ, 0xc0, !PT ;  /* 0x0002000003ff7812 */ /* 0x000fc4000788c0ff */
[----:B------:R-:W-:Y:S01]  /*87a30*/  PRMT R111, R111, 0x7773, RZ ;  /* 0x000077736f6f7816 */ /* 0x000fe200000000ff */
[----:B------:R-:W4:Y:S04]  /*87a40*/  LDL.LU.64 R176, [R1+0x1e0] ;  /* 0x0001e00001b07983 */ /* 0x000f280000300a00 */
[----:B0-----:R-:W4:Y:S06]  /*87a50*/  LDL.LU.64 R178, [R1+0x1d8] ;  /* 0x0001d80001b27983 */ /* 0x001f2c0000300a00 */
        /* <DEDUP_REMOVED lines=20> */
[----:B---3--:R-:W-:-:S05]  /*87ba0*/  PRMT R2, R106, 0x7770, RZ ;  /* 0x000077706a027816 */ /* 0x008fca00000000ff */
[----:B------:R0:W-:Y:S02]  /*87bb0*/  @P5 STG.E.U8 desc[UR6][R168.64], R2 ;  /* 0x00000002a8005986 */ /* 0x0001e4000c101106 */
[----:B0-----:R-:W-:-:S05]  /*87bc0*/  PRMT R2, R106, 0x7771, RZ ;  /* 0x000077716a027816 */ /* 0x001fca00000000ff */
[----:B------:R0:W-:Y:S02]  /*87bd0*/  @P6 STG.E.U8 desc[UR6][R170.64], R2 ;  /* 0x00000002aa006986 */ /* 0x0001e4000c101106 */
[C---:B0-----:R-:W-:Y:S02]  /*87be0*/  PRMT R2, R107.reuse, 0x7770, RZ ;  /* 0x000077706b027816 */ /* 0x041fe400000000ff */
[----:B------:R-:W2:Y:S04]  /*87bf0*/  LDL.LU.64 R170, [R1+0x1d0] ;  /* 0x0001d00001aa7983 */ /* 0x000ea80000300a00 */
[----:B----4-:R0:W-:Y:S02]  /*87c00*/  @P0 STG.E.U8 desc[UR6][R172.64], R2 ;  /* 0x00000002ac000986 */ /* 0x0101e4000c101106 */
[----:B0-----:R-:W-:-:S02]  /*87c10*/  PRMT R2, R107, 0x7771, RZ ;  /* 0x000077716b027816 */ /* 0x001fc400000000ff */
[----:B------:R-:W3:Y:S04]  /*87c20*/  LDL.LU.64 R172, [R1+0x1c8] ;  /* 0x0001c80001ac7983 */ /* 0x000ee80000300a00 */
[----:B------:R0:W-:Y:S04]  /*87c30*/  @P1 STG.E.U8 desc[UR6][R174.64], R2 ;  /* 0x00000002ae001986 */ /* 0x0001e8000c101106 */
[----:B0-----:R-:W4:Y:S01]  /*87c40*/  LDL.LU.64 R174, [R1+0x1c0] ;  /* 0x0001c00001ae7983 */ /* 0x001f220000300a00 */
[----:B------:R-:W-:Y:S02]  /*87c50*/  LOP3.LUT P2, RZ, R247, 0x400000, RZ, 0xc0, !PT ;  /* 0x00400000f7ff7812 */ /* 0x000fe4000784c0ff */
[----:B------:R-:W-:-:S02]  /*87c60*/  PRMT R2, R104, 0x7772, RZ ;  /* 0x0000777268027816 */ /* 0x000fc400000000ff */
[C---:B------:R-:W-:Y:S02]  /*87c70*/  LOP3.LUT P3, RZ, R247.reuse, 0x200000, RZ, 0xc0, !PT ;  /* 0x00200000f7ff7812 */ /* 0x040fe4000786c0ff */
[----:B------:R-:W-:Y:S02]  /*87c80*/  LOP3.LUT P0, RZ, R247, 0x100000, RZ, 0xc0, !PT ;  /* 0x00100000f7ff7812 */ /* 0x000fe4000780c0ff */
[----:B------:R-:W-:-:S05]  /*87c90*/  PRMT R104, R104, 0x7773, RZ ;  /* 0x0000777368687816 */ /* 0x000fca00000000ff */
[----:B------:R0:W-:Y:S01]  /*87ca0*/  @P2 STG.E.U8 desc[UR6][R176.64], R2 ;  /* 0x00000002b0002986 */ /* 0x0001e2000c101106 */
[C---:B------:R-:W-:Y:S02]  /*87cb0*/  LOP3.LUT P1, RZ, R247.reuse, 0x80000, RZ, 0xc0, !PT ;  /* 0x00080000f7ff7812 */ /* 0x040fe4000782c0ff */
[C---:B------:R-:W-:Y:S01]  /*87cc0*/  LOP3.LUT P2, RZ, R247.reuse, 0x40000, RZ, 0xc0, !PT ;  /* 0x00040000f7ff7812 */ /* 0x040fe2000784c0ff */
[----:B------:R1:W-:Y:S04]  /*87cd0*/  @P3 STG.E.U8 desc[UR6][R178.64], R104 ;  /* 0x00000068b2003986 */ /* 0x0003e8000c101106 */
[----:B0-----:R-:W4:Y:S01]  /*87ce0*/  LDL.LU.64 R176, [R1+0x1b0] ;  /* 0x0001b00001b07983 */ /* 0x001f220000300a00 */
[----:B------:R-:W-:Y:S02]  /*87cf0*/  LOP3.LUT P3, RZ, R247, 0x20000, RZ, 0xc0, !PT ;  /* 0x00020000f7ff7812 */ /* 0x000fe4000786c0ff */
[C---:B------:R-:W-:Y:S01]  /*87d00*/  PRMT R2, R105.reuse, 0x7772, RZ ;  /* 0x0000777269027816 */ /* 0x040fe200000000ff */
[----:B-1----:R-:W4:Y:S01]  /*87d10*/  LDL.LU.64 R178, [R1+0x1a8] ;  /* 0x0001a80001b27983 */ /* 0x002f220000300a00 */
[----:B------:R-:W-:-:S03]  /*87d20*/  PRMT R105, R105, 0x7773, RZ ;  /* 0x0000777369697816 */ /* 0x000fc600000000ff */
        /* <DEDUP_REMOVED lines=10> */
[----:B------:R-:W-:Y:S01]  /*87dd0*/  @P4 LOP3.LUT R3, R3, 0x20, RZ, 0xfc, !PT ;  /* 0x0000002003034812 */ /* 0x000fe200078efcff */
[----:B--2---:R0:W-:Y:S02]  /*87de0*/  @P0 STG.E.U8 desc[UR6][R170.64], R2 ;  /* 0x00000002aa000986 */ /* 0x0041e4000c101106 */
[C---:B0-----:R-:W-:Y:S02]  /*87df0*/  PRMT R2, R106.reuse, 0x7772, RZ ;  /* 0x000077726a027816 */ /* 0x041fe400000000ff */
[----:B------:R-:W-:Y:S01]  /*87e00*/  PRMT R106, R106, 0x7773, RZ ;  /* 0x000077736a6a7816 */ /* 0x000fe200000000ff */
[----:B---3--:R-:W-:Y:S04]  /*87e10*/  @P1 STG.E.U8 desc[UR6][R172.64], R105 ;  /* 0x00000069ac001986 */ /* 0x008fe8000c101106 */
[----:B----4-:R-:W-:Y:S04]  /*87e20*/  @P2 STG.E.U8 desc[UR6][R174.64], R2 ;  /* 0x00000002ae002986 */ /* 0x010fe8000c101106 */
[----:B------:R0:W-:Y:S04]  /*87e30*/  @P3 STG.E.U8 desc[UR6][R100.64], R106 ;  /* 0x0000006a64003986 */ /* 0x0001e8000c101106 */
[----:B0-----:R-:W2:Y:S01]  /*87e40*/  LDL.LU.64 R100, [R1+0x1e20] ;  /* 0x001e200001647983 */ /* 0x001ea20000300a00 */
[----:B------:R-:W-:-:S02]  /*87e50*/  LOP3.LUT P4, RZ, R247, 0x400, RZ, 0xc0, !PT ;  /* 0x00000400f7ff7812 */ /* 0x000fc4000788c0ff */
[----:B------:R-:W-:Y:S01]  /*87e60*/  LOP3.LUT R3, R3, 0xffffffbf, RZ, 0xc0, !PT ;  /* 0xffffffbf03037812 */ /* 0x000fe200078ec0ff */
[----:B------:R-:W3:Y:S01]  /*87e70*/  LDL.LU.64 R168, [R1+0x170] ;  /* 0x0001700001a87983 */ /* 0x000ee20000300a00 */
[----:B------:R-:W-:-:S09]  /*87e80*/  PRMT R2, R107, 0x7772, RZ ;  /* 0x000077726b027816 */ /* 0x000fd200000000ff */
[----:B------:R-:W-:Y:S01]  /*87e90*/  @P4 LOP3.LUT R3, R3, 0x40, RZ, 0xfc, !PT ;  /* 0x0000004003034812 */ /* 0x000fe200078efcff */
[----:B------:R-:W4:Y:S01]  /*87ea0*/  LDL.LU.64 R170, [R1+0x168] ;  /* 0x0001680001aa7983 */ /* 0x000f220000300a00 */
[----:B------:R-:W-:Y:S02]  /*87eb0*/  LOP3.LUT P4, RZ, R247, 0x800, RZ, 0xc0, !PT ;  /* 0x00000800f7ff7812 */ /* 0x000fe4000788c0ff */
[----:B------:R-:W-:Y:S01]  /*87ec0*/  LOP3.LUT R3, R3, 0xffffff7f, RZ, 0xc0, !PT ;  /* 0xffffff7f03037812 */ /* 0x000fe200078ec0ff */
[----:B------:R-:W4:Y:S01]  /*87ed0*/  LDL.LU.64 R172, [R1+0x160] ;  /* 0x0001600001ac7983 */ /* 0x000f220000300a00 */
[----:B------:R-:W-:-:S03]  /*87ee0*/  PRMT R107, R107, 0x7773, RZ ;  /* 0x000077736b6b7816 */ /* 0x000fc600000000ff */
[----:B------:R-:W4:Y:S06]  /*87ef0*/  LDL.LU.64 R174, [R1+0x158] ;  /* 0x0001580001ae7983 */ /* 0x000f2c0000300a00 */
        /* <DEDUP_REMOVED lines=14> */
[----:B------:R0:W-:Y:S01]  /*87fe0*/  @P4 STG.E.U8 desc[UR6][R176.64], R2 ;  /* 0x00000002b0004986 */ /* 0x0001e2000c101106 */
[----:B------:R-:W-:-:S03]  /*87ff0*/  LOP3.LUT P4, RZ, R3, 0x800, RZ, 0xc0, !PT ;  /* 0x0000080003ff7812 */ /* 0x000fc6000788c0ff */
[----:B0-----:R-:W4:Y:S10]  /*88000*/  LDL.LU.64 R176, [R1+0xaf8] ;  /* 0x000af80001b07983 */ /* 0x001f340000300a00 */
[----:B------:R-:W-:Y:S01]  /*88010*/  @P4 STG.E.U8 desc[UR6][R178.64], R107 ;  /* 0x0000006bb2004986 */ /* 0x000fe2000c101106 */
[----:B------:R-:W-:-:S02]  /*88020*/  LOP3.LUT P4, RZ, R3, 0x400, RZ, 0xc0, !PT ;  /* 0x0000040003ff7812 */ /* 0x000fc4000788c0ff */
[----:B--2---:R-:W-:-:S11]  /*88030*/  PRMT R2, R100, 0x7770, RZ ;  /* 0x0000777064027816 */ /* 0x004fd600000000ff */
[----:B------:R0:W-:Y:S04]  /*88040*/  @P4 STG.E.U8 desc[UR6][R102.64], R2 ;  /* 0x0000000266004986 */ /* 0x0001e8000c101106 */
[----:B0-----:R-:W2:Y:S04]  /*88050*/  LDL.LU.64 R102, [R1+0x1e18] ;  /* 0x001e180001667983 */ /* 0x001ea80000300a00 */
[----:B------:R-:W4:Y:S01]  /*88060*/  LDL.LU.64 R178, [R1+0xb08] ;  /* 0x000b080001b27983 */ /* 0x000f220000300a00 */
        /* <DEDUP_REMOVED lines=32> */
[----:B0-----:R-:W2:Y:S01]  /*88270*/  LDL.LU.64 R248, [R1+0x1e10] ;  /* 0x001e100001f87983 */ /* 0x001ea20000300a00 */
[----:B------:R-:W-:Y:S02]  /*88280*/  LOP3.LUT P0, RZ, R247, 0x2, RZ, 0xc0, !PT ;  /* 0x00000002f7ff7812 */ /* 0x000fe4000780c0ff */
[----:B------:R-:W-:Y:S01]  /*88290*/  PRMT R101, R101, 0x7773, RZ ;  /* 0x0000777365657816 */ /* 0x000fe200000000ff */
[----:B------:R-:W3:Y:S01]  /*882a0*/  LDL.LU.64 R172, [R1+0xb18] ;  /* 0x000b180001ac7983 */ /* 0x000ee20000300a00 */
[C---:B------:R-:W-:Y:S02]  /*882b0*/  PRMT R2, R102.reuse, 0x7772, RZ ;  /* 0x0000777266027816 */ /* 0x040fe400000000ff */
[----:B------:R-:W-:Y:S01]  /*882c0*/  PRMT R102, R102, 0x7773, RZ ;  /* 0x0000777366667816 */ /* 0x000fe200000000ff */
[----:B------:R0:W-:Y:S04]  /*882d0*/  @P2 STG.E.U8 desc[UR6][R176.64], R101 ;  /* 0x00000065b0002986 */ /* 0x0001e8000c101106 */
[----:B------:R-:W4:Y:S04]  /*882e0*/  LDL.LU.64 R174, [R1+0xb20] ;  /* 0x000b200001ae7983 */ /* 0x000f280000300a00 */
[----:B------:R1:W-:Y:S04]  /*882f0*/  @P3 STG.E.U8 desc[UR6][R178.64], R2 ;  /* 0x00000002b2003986 */ /* 0x0003e8000c101106 */
[----:B0-----:R-:W4:Y:S04]  /*88300*/  LDL.LU.64 R176, [R1+0xb28] ;  /* 0x000b280001b07983 */ /* 0x001f280000300a00 */
[----:B------:R0:W-:Y:S04]  /*88310*/  @P0 STG.E.U8 desc[UR6][R96.64], R102 ;  /* 0x0000006660000986 */ /* 0x0001e8000c101106 */
[----:B-1----:R-:W4:Y:S04]  /*88320*/  LDL.LU.64 R178, [R1+0xb38] ;  /* 0x000b380001b27983 */ /* 0x002f280000300a00 */
[----:B0-----:R-:W4:Y:S01]  /*88330*/  LDL.LU.64 R96, [R1+0x1e08] ;  /* 0x001e080001607983 */ /* 0x001f220000300a00 */
[----:B------:R-:W-:-:S02]  /*88340*/  LOP3.LUT R5, R5, 0xefffffff, RZ, 0xc0, !PT ;  /* 0xefffffff05057812 */ /* 0x000fc400078ec0ff */
[----:B------:R-:W-:Y:S01]  /*88350*/  LOP3.LUT R3, R3, 0xfffffffe, RZ, 0xc0, !PT ;  /* 0xfffffffe03037812 */ /* 0x000fe200078ec0ff */
[----:B------:R-:W4:Y:S01]  /*88360*/  LDL.LU.64 R156, [R1+0xb40] ;  /* 0x000b4000019c7983 */ /* 0x000f220000300a00 */
[----:B------:R-:W-:Y:S02]  /*88370*/  LOP3.LUT P1, RZ, R247, 0x1, RZ, 0xc0, !PT ;  /* 0x00000001f7ff7812 */ /* 0x000fe4000782c0ff */
[C---:B------:R-:W-:Y:S01]  /*88380*/  PRMT R2, R103.reuse, 0x7772, RZ ;  /* 0x0000777267027816 */ /* 0x040fe200000000ff */
[----:B------:R-:W4:Y:S01]  /*88390*/  LDL.LU.64 R158, [R1+0xb50] ;  /* 0x000b5000019e7983 */ /* 0x000f220000300a00 */
[----:B------:R-:W-:-:S03]  /*883a0*/  PRMT R103, R103, 0x7773, RZ ;  /* 0x0000777367677816 */ /* 0x000fc600000000ff */
[----:B------:R-:W4:Y:S04]  /*883b0*/  LDL.LU.64 R160, [R1+0xb58] ;  /* 0x000b580001a07983 */ /* 0x000f280000300a00 */
        /* <DEDUP_REMOVED lines=26> */
[----:B------:R-:W-:Y:S02]  /*88560*/  LOP3.LUT P3, RZ, R248, 0x40000000, RZ, 0xc0, !PT ;  /* 0x40000000f8ff7812 */ /* 0x000fe4000786c0ff */
[----:B------:R-:W-:Y:S01]  /*88570*/  LOP3.LUT R3, R3, 0xfffffff7, RZ, 0xc0, !PT ;  /* 0xfffffff703037812 */ /* 0x000fe200078ec0ff */
[----:B---3--:R4:W-:Y:S08]  /*88580*/  @P1 STG.E.U8 desc[UR6][R172.64], R2 ;  /* 0x00000002ac001986 */ /* 0x0089f0000c101106 */
[----:B------:R-:W-:-:S02]  /*88590*/  @P4 LOP3.LUT R3, R3, 0x8, RZ, 0xfc, !PT ;  /* 0x0000000803034812 */ /* 0x000fc400078efcff */
[----:B------:R-:W-:Y:S02]  /*885a0*/  LOP3.LUT P4, RZ, R248, 0x20000000, RZ, 0xc0, !PT ;  /* 0x20000000f8ff7812 */ /* 0x000fe4000788c0ff */
[C---:B----4-:R-:W-:Y:S01]  /*885b0*/  PRMT R2, R96.reuse, 0x7770, RZ ;  /* 0x0000777060027816 */ /* 0x050fe200000000ff */
[----:B------:R-:W-:Y:S04]  /*885c0*/  @P2 STG.E.U8 desc[UR6][R174.64], R103 ;  /* 0x00000067ae002986 */ /* 0x000fe8000c101106 */
[----:B------:R0:W-:Y:S02]  /*885d0*/  @P3 STG.E.U8 desc[UR6][R176.64], R2 ;  /* 0x00000002b0003986 */ /* 0x0001e4000c101106 */
[----:B0-----:R-:W-:-:S05]  /*885e0*/  PRMT R2, R96, 0x7771, RZ ;  /* 0x0000777160027816 */ /* 0x001fca00000000ff */
[----:B------:R0:W-:Y:S04]  /*885f0*/  @P4 STG.E.U8 desc[UR6][R98.64], R2 ;  /* 0x0000000262004986 */ /* 0x0001e8000c101106 */
[----:B0-----:R-:W2:Y:S01]  /*88600*/  LDL.LU.64 R98, [R1+0x1e00] ;  /* 0x001e000001627983 */ /* 0x001ea20000300a00 */
[----:B------:R-:W-:Y:S02]  /*88610*/  LOP3.LUT P4, RZ, R3, 0x8, RZ, 0xc0, !PT ;  /* 0x0000000803ff7812 */ /* 0x000fe4000788c0ff */
[----:B------:R-:W-:Y:S01]  /*88620*/  PRMT R2, R97, 0x7770, RZ ;  /* 0x0000777061027816 */ /* 0x000fe200000000ff */
[----:B------:R-:W3:Y:S04]  /*88630*/  LDL.LU.64 R172, [R1+0xb90] ;  /* 0x000b900001ac7983 */ /* 0x000ee80000300a00 */
[----:B------:R-:W4:Y:S04]  /*88640*/  LDL.LU.64 R174, [R1+0xb98] ;  /* 0x000b980001ae7983 */ /* 0x000f280000300a00 */
[----:B------:R-:W4:Y:S04]  /*88650*/  LDL.LU.64 R176, [R1+0xba0] ;  /* 0x000ba00001b07983 */ /* 0x000f280000300a00 */
[----:B------:R0:W-:Y:S04]  /*88660*/  @P4 STG.E.U8 desc[UR6][R178.64], R2 ;  /* 0x00000002b2004986 */ /* 0x0001e8000c101106 */
[----:B0-----:R-:W4:Y:S01]  /*88670*/  LDL.LU.64 R178, [R1+0xbb0] ;  /* 0x000bb00001b27983 */ /* 0x001f220000300a00 */
[----:B------:R-:W-:-:S02]  /*88680*/  LOP3.LUT P4, RZ, R3, 0x4, RZ, 0xc0, !PT ;  /* 0x0000000403ff7812 */ /* 0x000fc4000788c0ff */
[----:B------:R-:W-:-:S11]  /*88690*/  PRMT R2, R97, 0x7771, RZ ;  /* 0x0000777161027816 */ /* 0x000fd600000000ff */
        /* <DEDUP_REMOVED lines=23> */
[----:B------:R-:W-:Y:S02]  /*88810*/  PRMT R96, R96, 0x7773, RZ ;  /* 0x0000777360607816 */ /* 0x000fe400000000ff */
[----:B0-----:R-:W-:-:S09]  /*88820*/  PRMT R2, R97, 0x7772, RZ ;  /* 0x0000777261027816 */ /* 0x001fd200000000ff */
[----:B------:R-:W-:Y:S01]  /*88830*/  @P4 STG.E.U8 desc[UR6][R168.64], R96 ;  /* 0x00000060a8004986 */ /* 0x000fe2000c101106 */
[----:B------:R-:W-:-:S03]  /*88840*/  PRMT R97, R97, 0x7773, RZ ;  /* 0x0000777361617816 */ /* 0x000fc600000000ff */
[----:B------:R0:W-:Y:S04]  /*88850*/  @P5 STG.E.U8 desc[UR6][R170.64], R2 ;  /* 0x00000002aa005986 */ /* 0x0001e8000c101106 */
[----:B---3--:R-:W-:Y:S01]  /*88860*/  @P6 STG.E.U8 desc[UR6][R172.64], R97 ;  /* 0x00000061ac006986 */ /* 0x008fe2000c101106 */
        /* <DEDUP_REMOVED lines=37> */
[C---:B------:R-:W-:Y:S01]  /*88ac0*/  LOP3.LUT P2, RZ, R248.reuse, 0x1000, RZ, 0xc0, !PT ;  /* 0x00001000f8ff7812 */ /* 0x040fe2000784c0ff */
[----:B------:R-:W3:Y:S01]  /*88ad0*/  LDL.LU.64 R168, [R1+0xc30] ;  /* 0x000c300001a87983 */ /* 0x000ee20000300a00 */
[C---:B------:R-:W-:Y:S02]  /*88ae0*/  LOP3.LUT P3, RZ, R248.reuse, 0x800, RZ, 0xc0, !PT ;  /* 0x00000800f8ff7812 */ /* 0x040fe4000786c0ff */
[----:B------:R-:W-:Y:S01]  /*88af0*/  PRMT R2, R93, 0x7770, RZ ;  /* 0x000077705d027816 */ /* 0x000fe200000000ff */
[----:B------:R-:W3:Y:S04]  /*88b00*/  LDL.LU.64 R170, [R1+0xc38] ;  /* 0x000c380001aa7983 */ /* 0x000ee80000300a00 */
        /* <DEDUP_REMOVED lines=12> */
[----:B----4-:R0:W-:Y:S10]  /*88bd0*/  @P2 STG.E.U8 desc[UR6][R172.64], R2 ;  /* 0x00000002ac002986 */ /* 0x0101f4000c101106 */
[----:B------:R-:W-:-:S02]  /*88be0*/  @P4 LOP3.LUT R5, R5, 0x8000000, RZ, 0xfc, !PT ;  /* 0x0800000005054812 */ /* 0x000fc400078efcff */
[----:B------:R-:W-:Y:S01]  /*88bf0*/  LOP3.LUT P4, RZ, R248, 0x400, RZ, 0xc0, !PT ;  /* 0x00000400f8ff7812 */ /* 0x000fe2000788c0ff */
[----:B0-----:R-:W4:Y:S01]  /*88c00*/  LDL.LU.64 R172, [R1+0xc40] ;  /* 0x000c400001ac7983 */ /* 0x001f220000300a00 */
[----:B------:R-:W-:-:S05]  /*88c10*/  PRMT R2, R93, 0x7771, RZ ;  /* 0x000077715d027816 */ /* 0x000fca00000000ff */
        /* <DEDUP_REMOVED lines=19> */
[----:B------:R-:W-:-:S11]  /*88d50*/  PRMT R92, R92, 0x7773, RZ ;  /* 0x000077735c5c7816 */ /* 0x000fd600000000ff */
[----:B---3--:R-:W-:Y:S01]  /*88d60*/  @P4 STG.E.U8 desc[UR6][R164.64], R92 ;  /* 0x0000005ca4004986 */ /* 0x008fe2000c101106 */
[----:B------:R-:W-:Y:S02]  /*88d70*/  LOP3.LUT P4, RZ, R5, 0x400000, RZ, 0xc0, !PT ;  /* 0x0040000005ff7812 */ /* 0x000fe4000788c0ff */
[----:B0-----:R-:W-:-:S11]  /*88d80*/  PRMT R2, R93, 0x7772, RZ ;  /* 0x000077725d027816 */ /* 0x001fd600000000ff */
[----:B------:R0:W-:Y:S04]  /*88d90*/  @P4 STG.E.U8 desc[UR6][R88.64], R2 ;  /* 0x0000000258004986 */ /* 0x0001e8000c101106 */
[----:B0-----:R-:W3:Y:S01]  /*88da0*/  LDL.LU.64 R88, [R1+0x1de8] ;  /* 0x001de80001587983 */ /* 0x001ee20000300a00 */
[----:B------:R-:W-:Y:S02]  /*88db0*/  LOP3.LUT P4, RZ, R5, 0x200000, RZ, 0xc0, !PT ;  /* 0x0020000005ff7812 */ /* 0x000fe4000788c0ff */
[----:B------:R-:W-:Y:S02]  /*88dc0*/  PRMT R93, R93, 0x7773, RZ ;  /* 0x000077735d5d7816 */ /* 0x000fe400000000ff */
[C---:B------:R-:W-:Y:S02]  /*88dd0*/  LOP3.LUT P5, RZ, R248.reuse, 0x2, RZ, 0xc0, !PT ;  /* 0x00000002f8ff7812 */ /* 0x040fe400078ac0ff */
[----:B------:R-:W-:-:S07]  /*88de0*/  LOP3.LUT P6, RZ, R248, 0x1, RZ, 0xc0, !PT ;  /* 0x00000001f8ff7812 */ /* 0x000fce00078cc0ff */
[----:B------:R-:W-:Y:S01]  /*88df0*/  @P4 STG.E.U8 desc[UR6][R166.64], R93 ;  /* 0x0000005da6004986 */ /* 0x000fe2000c101106 */
[----:B------:R-:W-:Y:S02]  /*88e00*/  LOP3.LUT P4, RZ, R5, 0x100000, RZ, 0xc0, !PT ;  /* 0x0010000005ff7812 */ /* 0x000fe4000788c0ff */
[C---:B------:R-:W-:Y:S02]  /*88e10*/  PRMT R2, R94.reuse, 0x7772, RZ ;  /* 0x000077725e027816 */ /* 0x040fe400000000ff */
[C---:B------:R-:W-:Y:S02]  /*88e20*/  LOP3.LUT P0, RZ, R249.reuse, 0x80000000, RZ, 0xc0, !PT ;  /* 0x80000000f9ff7812 */ /* 0x040fe4000780c0ff */
[----:B------:R-:W-:Y:S02]  /*88e30*/  LOP3.LUT P1, RZ, R249, 0x40000000, RZ, 0xc0, !PT ;  /* 0x40000000f9ff7812 */ /* 0x000fe4000782c0ff */
[----:B------:R-:W-:-:S05]  /*88e40*/  PRMT R94, R94, 0x7773, RZ ;  /* 0x000077735e5e7816 */ /* 0x000fca00000000ff */
[----:B------:R0:W-:Y:S01]  /*88e50*/  @P4 STG.E.U8 desc[UR6][R168.64], R2 ;  /* 0x00000002a8004986 */ /* 0x0001e2000c101106 */
[----:B------:R-:W-:-:S03]  /*88e60*/  LOP3.LUT P2, RZ, R249, 0x20000000, RZ, 0xc0, !PT ;  /* 0x20000000f9ff7812 */ /* 0x000fc6000784c0ff */
[----:B------:R-:W-:Y:S01]  /*88e70*/  @P5 STG.E.U8 desc[UR6][R170.64], R94 ;  /* 0x0000005eaa005986 */ /* 0x000fe2000c101106 */
[C---:B0-----:R-:W-:Y:S02]  /*88e80*/  PRMT R2, R95.reuse, 0x7772, RZ ;  /* 0x000077725f027816 */ /* 0x041fe400000000ff */
[----:B------:R-:W-:-:S03]  /*88e90*/  PRMT R95, R95, 0x7773, RZ ;  /* 0x000077735f5f7816 */ /* 0x000fc600000000ff */
[----:B----4-:R3:W-:Y:S01]  /*88ea0*/  @P6 STG.E.U8 desc[UR6][R172.64], R2 ;  /* 0x00000002ac006986 */ /* 0x0107e2000c101106 */
[----:B------:R-:W-:-:S03]  /*88eb0*/  LOP3.LUT P3, RZ, R249, 0x10000000, RZ, 0xc0, !PT ;  /* 0x10000000f9ff7812 */ /* 0x000fc6000786c0ff */
[----:B------:R-:W-:Y:S01]  /*88ec0*/  @P0 STG.E.U8 desc[UR6][R174.64], R95 ;  /* 0x0000005fae000986 */ /* 0x000fe2000c101106 */
[----:B------:R-:W-:Y:S02]  /*88ed0*/  LOP3.LUT P4, RZ, R249, 0x8000, RZ, 0xc0, !PT ;  /* 0x00008000f9ff7812 */ /* 0x000fe4000788c0ff */
[----:B------:R-:W-:-:S11]  /*88ee0*/  LOP3.LUT R5, R5, 0xffffefff, RZ, 0xc0, !PT ;  /* 0xffffefff05057812 */ /* 0x000fd600078ec0ff */
[----:B------:R-:W-:Y:S02]  /*88ef0*/  @P4 LOP3.LUT R5, R5, 0x1000, RZ, 0xfc, !PT ;  /* 0x0000100005054812 */ /* 0x000fe400078efcff */
[----:B------:R-:W-:Y:S02]  /*88f00*/  LOP3.LUT P4, RZ, R249, 0x10000, RZ, 0xc0, !PT ;  /* 0x00010000f9ff7812 */ /* 0x000fe4000788c0ff */
        /* <DEDUP_REMOVED lines=17> */
[----:B------:R-:W-:-:S04]  /*89020*/  LOP3.LUT R5, R5, 0xffffdfff, RZ, 0xc0, !PT ;  /* 0xffffdfff05057812 */ /* 0x000fc800078ec0ff */
        /* <DEDUP_REMOVED lines=16> */
[----:B------:R-:W-:Y:S02]  /*89130*/  LOP3.LUT P1, RZ, R249, 0x4000000, RZ, 0xc0, !PT ;  /* 0x04000000f9ff7812 */ /* 0x000fe4000782c0ff */
[----:B------:R-:W-:Y:S02]  /*89140*/  PRMT R2, R89, 0x7771, RZ ;  /* 0x0000777159027816 */ /* 0x000fe400000000ff */
[----:B------:R-:W-:-:S05]  /*89150*/  LOP3.LUT P2, RZ, R249, 0x2000000, RZ, 0xc0, !PT ;  /* 0x02000000f9ff7812 */ /* 0x000fca000784c0ff */
[----:B------:R-:W-:Y:S02]  /*89160*/  @P4 LOP3.LUT R5, R5, 0x40000, RZ, 0xfc, !PT ;  /* 0x0004000005054812 */ /* 0x000fe400078efcff */
[C---:B------:R-:W-:Y:S02]  /*89170*/  LOP3.LUT P4, RZ, R249.reuse, 0x400000, RZ, 0xc0, !PT ;  /* 0x00400000f9ff7812 */ /* 0x040fe4000788c0ff */
[----:B------:R-:W-:Y:S02]  /*89180*/  LOP3.LUT P3, RZ, R249, 0x1000000, RZ, 0xc0, !PT ;  /* 0x01000000f9ff7812 */ /* 0x000fe4000786c0ff */
[----:B------:R-:W-:-:S09]  /*89190*/  LOP3.LUT R5, R5, 0xfff7ffff, RZ, 0xc0, !PT ;  /* 0xfff7ffff05057812 */ /* 0x000fd200078ec0ff */
[----:B------:R-:W-:Y:S02]  /*891a0*/  @P4 LOP3.LUT R5, R5, 0x80000, RZ, 0xfc, !PT ;  /* 0x0008000005054812 */ /* 0x000fe400078efcff */
[----:B------:R-:W-:Y:S01]  /*891b0*/  LOP3.LUT P4, RZ, R249, 0x800000, RZ, 0xc0, !PT ;  /* 0x00800000f9ff7812 */ /* 0x000fe2000788c0ff */
[----:B---3--:R2:W-:Y:S02]  /*891c0*/  @P0 STG.E.U8 desc[UR6][R168.64], R2 ;  /* 0x00000002a8000986 */ /* 0x0085e4000c101106 */
[C---:B--2---:R-:W-:Y:S02]  /*891d0*/  PRMT R2, R90.reuse, 0x7770, RZ ;  /* 0x000077705a027816 */ /* 0x044fe400000000ff */
        /* <DEDUP_REMOVED lines=22> */
[----:B------:R0:W-:Y:S01]  /*89340*/  @P4 STG.E.U8 desc[UR6][R162.64], R2 ;  /* 0x00000002a2004986 */ /* 0x0001e2000c101106 */
[----:B------:R-:W-:-:S13]  /*89350*/  LOP3.LUT P4, RZ, R5, 0x10000, RZ, 0xc0, !PT ;  /* 0x0001000005ff7812 */ /* 0x000fda000788c0ff */
[----:B------:R-:W-:Y:S01]  /*89360*/  @P4 STG.E.U8 desc[UR6][R164.64], R89 ;  /* 0x00000059a4004986 */ /* 0x000fe2000c101106 */
[----:B------:R-:W-:Y:S02]  /*89370*/  LOP3.LUT P4, RZ, R5, 0x8000, RZ, 0xc0, !PT ;  /* 0x0000800005ff7812 */ /* 0x000fe4000788c0ff */
[C---:B0-----:R-:W-:Y:S02]  /*89380*/  PRMT R2, R90.reuse, 0x7772, RZ ;  /* 0x000077725a027816 */ /* 0x041fe400000000ff */
[----:B------:R-:W-:-:S09]  /*89390*/  PRMT R90, R90, 0x7773, RZ ;  /* 0x000077735a5a7816 */ /* 0x000fd200000000ff */
[----:B------:R0:W-:Y:S01]  /*893a0*/  @P4 STG.E.U8 desc[UR6][R84.64], R2 ;  /* 0x0000000254004986 */ /* 0x0001e2000c101106 */
[----:B------:R-:W-:-:S03]  /*893b0*/  LOP3.LUT P4, RZ, R5, 0x4000, RZ, 0xc0, !PT ;  /* 0x0000400005ff7812 */ /* 0x000fc6000788c0ff */
[----:B0-----:R-:W3:Y:S10]  /*893c0*/  LDL.LU.64 R84, [R1+0x1dd8] ;  /* 0x001dd80001547983 */ /* 0x001ef40000300a00 */
[----:B------:R-:W-:Y:S01]  /*893d0*/  @P4 STG.E.U8 desc[UR6][R166.64], R90 ;  /* 0x0000005aa6004986 */ /* 0x000fe2000c101106 */
[----:B------:R-:W-:-:S02]  /*893e0*/  LOP3.LUT P4, RZ, R5, 0x2000, RZ, 0xc0, !PT ;  /* 0x0000200005ff7812 */ /* 0x000fc4000788c0ff */
[----:B------:R-:W-:-:S11]  /*893f0*/  PRMT R2, R91, 0x7772, RZ ;  /* 0x000077725b027816 */ /* 0x000fd600000000ff */
[----:B------:R0:W-:Y:S04]  /*89400*/  @P4 STG.E.U8 desc[UR6][R86.64], R2 ;  /* 0x0000000256004986 */ /* 0x0001e8000c101106 */
[----:B0-----:R-:W4:Y:S01]  /*89410*/  LDL.LU.64 R86, [R1+0x1dd0] ;  /* 0x001dd00001567983 */ /* 0x001f220000300a00 */
[----:B------:R-:W-:Y:S02]  /*89420*/  LOP3.LUT P4, RZ, R5, 0x1000, RZ, 0xc0, !PT ;  /* 0x0000100005ff7812 */ /* 0x000fe4000788c0ff */
[C---:B------:R-:W-:Y:S02]  /*89430*/  LOP3.LUT P5, RZ, R249.reuse, 0x4000, RZ, 0xc0, !PT ;  /* 0x00004000f9ff7812 */ /* 0x040fe400078ac0ff */
[----:B------:R-:W-:Y:S02]  /*89440*/  LOP3.LUT P6, RZ, R249, 0x2000, RZ, 0xc0, !PT ;  /* 0x00002000f9ff7812 */ /* 0x000fe400078cc0ff */
[----:B------:R-:W-:-:S02]  /*89450*/  PRMT R91, R91, 0x7773, RZ ;  /* 0x000077735b5b7816 */ /* 0x000fc400000000ff */
[C---:B------:R-:W-:Y:S02]  /*89460*/  LOP3.LUT P0, RZ, R249.reuse, 0x1000, RZ, 0xc0, !PT ;  /* 0x00001000f9ff7812 */ /* 0x040fe4000780c0ff */
[C---:B------:R-:W-:Y:S02]  /*89470*/  LOP3.LUT P1, RZ, R249.reuse, 0x800, RZ, 0xc0, !PT ;  /* 0x00000800f9ff7812 */ /* 0x040fe4000782c0ff */
[C---:B------:R-:W-:Y:S02]  /*89480*/  LOP3.LUT P2, RZ, R249.reuse, 0x400, RZ, 0xc0, !PT ;  /* 0x00000400f9ff7812 */ /* 0x040fe4000784c0ff */
[----:B------:R-:W-:Y:S01]  /*89490*/  LOP3.LUT P3, RZ, R249, 0x200, RZ, 0xc0, !PT ;  /* 0x00000200f9ff7812 */ /* 0x000fe2000786c0ff */
[----:B--2---:R-:W-:Y:S01]  /*894a0*/  @P4 STG.E.U8 desc[UR6][R168.64], R91 ;  /* 0x0000005ba8004986 */ /* 0x004fe2000c101106 */
[----:B---3--:R-:W-:-:S05]  /*894b0*/  PRMT R2, R84, 0x7770, RZ ;  /* 0x0000777054027816 */ /* 0x008fca00000000ff */
[----:B------:R0:W-:Y:S02]  /*894c0*/  @P5 STG.E.U8 desc[UR6][R170.64], R2 ;  /* 0x00000002aa005986 */ /* 0x0001e4000c101106 */
[----:B0-----:R-:W-:-:S05]  /*894d0*/  PRMT R2, R84, 0x7771, RZ ;  /* 0x0000777154027816 */ /* 0x001fca00000000ff */
[----:B----4-:R0:W-:Y:S02]  /*894e0*/  @P6 STG.E.U8 desc[UR6][R172.64], R2 ;  /* 0x00000002ac006986 */ /* 0x0101e4000c101106 */
[----:B0-----:R-:W-:-:S05]  /*894f0*/  PRMT R2, R85, 0x7770, RZ ;  /* 0x0000777055027816 */ /* 0x001fca00000000ff */
        /* <DEDUP_REMOVED lines=13> */
[----:B------:R-:W4:Y:S01]  /*895d0*/  LDL.LU.64 R176, [R1+0xd48] ;  /* 0x000d480001b07983 */ /* 0x000f220000300a00 */
[----:B------:R-:W-:-:S02]  /*895e0*/  LOP3.LUT P6, RZ, R249, 0x100, RZ, 0xc0, !PT ;  /* 0x00000100f9ff7812 */ /* 0x000fc400078cc0ff */
[----:B------:R-:W-:Y:S02]  /*895f0*/  PRMT R2, R87, 0x7770, RZ ;  /* 0x0000777057027816 */ /* 0x000fe400000000ff */
[----:B------:R-:W-:Y:S02]  /*89600*/  LOP3.LUT R5, R5, 0xffffffdf, RZ, 0xc0, !PT ;  /* 0xffffffdf05057812 */ /* 0x000fe400078ec0ff */
[C---:B------:R-:W-:Y:S02]  /*89610*/  LOP3.LUT P2, RZ, R249.reuse, 0x80, RZ, 0xc0, !PT ;  /* 0x00000080f9ff7812 */ /* 0x040fe4000784c0ff */
[C---:B------:R-:W-:Y:S02]  /*89620*/  LOP3.LUT P3, RZ, R249.reuse, 0x40, RZ, 0xc0, !PT ;  /* 0x00000040f9ff7812 */ /* 0x040fe4000786c0ff */
[C---:B------:R-:W-:Y:S02]  /*89630*/  LOP3.LUT P0, RZ, R249.reuse, 0x20, RZ, 0xc0, !PT ;  /* 0x00000020f9ff7812 */ /* 0x040fe4000780c0ff */
[----:B------:R-:W-:Y:S01]  /*89640*/  LOP3.LUT P1, RZ, R249, 0x10, RZ, 0xc0, !PT ;  /* 0x00000010f9ff7812 */ /* 0x000fe2000782c0ff */
[----:B---3--:R0:W-:Y:S04]  /*89650*/  @P6 STG.E.U8 desc[UR6][R178.64], R2 ;  /* 0x00000002b2006986 */ /* 0x0081e8000c101106 */
[----:B0-----:R-:W3:Y:S04]  /*89660*/  LDL.LU.64 R178, [R1+0xd58] ;  /* 0x000d580001b27983 */ /* 0x001ee80000300a00 */
[----:B------:R-:W3:Y:S01]  /*89670*/  LDL.LU.64 R160, [R1+0xd68] ;  /* 0x000d680001a07983 */ /* 0x000ee20000300a00 */
[----:B--2---:R-:W-:-:S02]  /*89680*/  LOP3.LUT P4, RZ, R250, 0x10000000, RZ, 0xc0, !PT ;  /* 0x10000000faff7812 */ /* 0x004fc4000788c0ff */
[----:B------:R-:W-:Y:S01]  /*89690*/  PRMT R2, R87, 0x7771, RZ ;  /* 0x0000777157027816 */ /* 0x000fe200000000ff */
[----:B------:R-:W2:Y:S10]  /*896a0*/  LDL.LU.64 R162, [R1+0xd78] ;  /* 0x000d780001a27983 */ /* 0x000eb40000300a00 */
[----:B------:R-:W-:Y:S01]  /*896b0*/  @P4 LOP3.LUT R5, R5, 0x20, RZ, 0xfc, !PT ;  /* 0x0000002005054812 */ /* 0x000fe200078efcff */
[----:B----4-:R0:W-:Y:S01]  /*896c0*/  @P2 STG.E.U8 desc[UR6][R168.64], R2 ;  /* 0x00000002a8002986 */ /* 0x0101e2000c101106 */
[----:B------:R-:W-:-:S02]  /*896d0*/  LOP3.LUT P4, RZ, R250, 0x20000000, RZ, 0xc0, !PT ;  /* 0x20000000faff7812 */ /* 0x000fc4000788c0ff */
[----:B------:R-:W-:Y:S01]  /*896e0*/  LOP3.LUT R5, R5, 0xffffffbf, RZ, 0xc0, !PT ;  /* 0xffffffbf05057812 */ /* 0x000fe200078ec0ff */
[----:B------:R-:W4:Y:S04]  /*896f0*/  LDL.LU.64 R164, [R1+0xd80] ;  /* 0x000d800001a47983 */ /* 0x000f280000300a00 */
[----:B------:R-:W4:Y:S01]  /*89700*/  LDL.LU.64 R166, [R1+0xd88] ;  /* 0x000d880001a67983 */ /* 0x000f220000300a00 */
[----:B0-----:R-:W-:-:S03]  /*89710*/  PRMT R2, R84, 0x7772, RZ ;  /* 0x0000777254027816 */ /* 0x001fc600000000ff */
[----:B------:R-:W4:Y:S02]  /*89720*/  LDL.LU.64 R168, [R1+0xd90] ;  /* 0x000d900001a87983 */ /* 0x000f240000300a00 */
        /* <DEDUP_REMOVED lines=15> */
[----:B------:R0:W-:Y:S01]  /*89820*/  @P3 STG.E.U8 desc[UR6][R170.64], R2 ;  /* 0x00000002aa003986 */ /* 0x0001e2000c101106 */
[----:B------:R-:W-:-:S09]  /*89830*/  PRMT R84, R84, 0x7773, RZ ;  /* 0x0000777354547816 */ /* 0x000fd200000000ff */
[----:B------:R-:W-:Y:S02]  /*89840*/  @P4 LOP3.LUT R5, R5, 0x800, RZ, 0xfc, !PT ;  /* 0x0000080005054812 */ /* 0x000fe400078efcff */
[----:B------:R-:W-:Y:S02]  /*89850*/  LOP3.LUT P4, RZ, R249, 0x8, RZ, 0xc0, !PT ;  /* 0x00000008f9ff7812 */ /* 0x000fe4000788c0ff */
[C---:B0-----:R-:W-:Y:S01]  /*89860*/  PRMT R2, R85.reuse, 0x7772, RZ ;  /* 0x0000777255027816 */ /* 0x041fe200000000ff */
[----:B------:R-:W4:Y:S01]  /*89870*/  LDL.LU.64 R170, [R1+0xd98] ;  /* 0x000d980001aa7983 */ /* 0x000f220000300a00 */
[----:B------:R-:W-:-:S03]  /*89880*/  PRMT R85, R85, 0x7773, RZ ;  /* 0x0000777355557816 */ /* 0x000fc600000000ff */
[----:B------:R0:W-:Y:S04]  /*89890*/  @P0 STG.E.U8 desc[UR6][R172.64], R84 ;  /* 0x00000054ac000986 */ /* 0x0001e8000c101106 */
[----:B------:R1:W-:Y:S04]  /*898a0*/  @P1 STG.E.U8 desc[UR6][R174.64], R2 ;  /* 0x00000002ae001986 */ /* 0x0003e8000c101106 */
[----:B------:R-:W-:Y:S01]  /*898b0*/  @P4 STG.E.U8 desc[UR6][R176.64], R85 ;  /* 0x00000055b0004986 */ /* 0x000fe2000c101106 */
[----:B------:R-:W-:-:S03]  /*898c0*/  LOP3.LUT P4, RZ, R5, 0x800, RZ, 0xc0, !PT ;  /* 0x0000080005ff7812 */ /* 0x000fc6000788c0ff */
[----:B0-----:R-:W4:Y:S01]  /*898d0*/  LDL.LU.64 R172, [R1+0xda0] ;  /* 0x000da00001ac7983 */ /* 0x001f220000300a00 */
[----:B-1----:R-:W-:-:S03]  /*898e0*/  PRMT R2, R86, 0x7772, RZ ;  /* 0x0000777256027816 */ /* 0x002fc600000000ff */
[----:B------:R-:W4:Y:S06]  /*898f0*/  LDL.LU.64 R174, [R1+0xda8] ;  /* 0x000da80001ae7983 */ /* 0x000f2c0000300a00 */
[----:B------:R0:W-:Y:S01]  /*89900*/  @P4 STG.E.U8 desc[UR6][R80.64], R2 ;  /* 0x0000000250004986 */ /* 0x0001e2000c101106 */
[----:B------:R-:W-:Y:S02]  /*89910*/  LOP3.LUT P4, RZ, R5, 0x400, RZ, 0xc0, !PT ;  /* 0x0000040005ff7812 */ /* 0x000fe4000788c0ff */
[----:B------:R-:W-:Y:S01]  /*89920*/  PRMT R86, R86, 0x7773, RZ ;  /* 0x0000777356567816 */ /* 0x000fe200000000ff */
[----:B0-----:R-:W2:Y:S01]  /*89930*/  LDL.LU.64 R80, [R1+0x1dc0] ;  /* 0x001dc00001507983 */ /* 0x001ea20000300a00 */
[----:B------:R-:W-:-:S02]  /*89940*/  PRMT R2, R87, 0x7772, RZ ;  /* 0x0000777257027816 */ /* 0x000fc400000000ff */
[----:B------:R-:W-:Y:S01]  /*89950*/  PRMT R87, R87, 0x7773, RZ ;  /* 0x0000777357577816 */ /* 0x000fe200000000ff */
[----:B------:R-:W4:Y:S06]  /*89960*/  LDL.LU.64 R176, [R1+0xdb0] ;  /* 0x000db00001b07983 */ /* 0x000f2c0000300a00 */
[----:B---3--:R0:W-:Y:S01]  /*89970*/  @P4 STG.E.U8 desc[UR6][R178.64], R86 ;  /* 0x00000056b2004986 */ /* 0x0081e2000c101106 */
[----:B------:R-:W-:-:S03]  /*89980*/  LOP3.LUT P4, RZ, R5, 0x200, RZ, 0xc0, !PT ;  /* 0x0000020005ff7812 */ /* 0x000fc6000788c0ff */
[----:B0-----:R-:W3:Y:S10]  /*89990*/  LDL.LU.64 R178, [R1+0xdb8] ;  /* 0x000db80001b27983 */ /* 0x001ef40000300a00 */
        /* <DEDUP_REMOVED lines=14> */
[----:B----4-:R0:W-:Y:S01]  /*89a80*/  @P4 STG.E.U8 desc[UR6][R164.64], R2 ;  /* 0x00000002a4004986 */ /* 0x0101e2000c101106 */
[----:B------:R-:W-:Y:S02]  /*89a90*/  LOP3.LUT P4, RZ, R5, 0x20, RZ, 0xc0, !PT ;  /* 0x0000002005ff7812 */ /* 0x000fe4000788c0ff */
[----:B0-----:R-:W-:-:S11]  /*89aa0*/  PRMT R2, R81, 0x7770, RZ ;  /* 0x0000777051027816 */ /* 0x001fd600000000ff */
[----:B------:R0:W-:Y:S02]  /*89ab0*/  @P4 STG.E.U8 desc[UR6][R166.64], R2 ;  /* 0x00000002a6004986 */ /* 0x0001e4000c101106 */
[----:B0-----:R-:W-:-:S05]  /*89ac0*/  PRMT R2, R81, 0x7771, RZ ;  /* 0x0000777151027816 */ /* 0x001fca00000000ff */
[----:B------:R3:W-:Y:S02]  /*89ad0*/  @P5 STG.E.U8 desc[UR6][R168.64], R2 ;  /* 0x00000002a8005986 */ /* 0x0007e4000c101106 */
[----:B---3--:R-:W-:-:S05]  /*89ae0*/  PRMT R2, R82, 0x7770, RZ ;  /* 0x0000777052027816 */ /* 0x008fca00000000ff */
[----:B------:R0:W-:Y:S02]  /*89af0*/  @P6 STG.E.U8 desc[UR6][R170.64], R2 ;  /* 0x00000002aa006986 */ /* 0x0001e4000c101106 */
[----:B0-----:R-:W-:-:S05]  /*89b00*/  PRMT R2, R82, 0x7771, RZ ;  /* 0x0000777152027816 */ /* 0x001fca00000000ff */
[----:B------:R0:W-:Y:S02]  /*89b10*/  @P2 STG.E.U8 desc[UR6][R172.64], R2 ;  /* 0x00000002ac002986 */ /* 0x0001e4000c101106 */
[----:B0-----:R-:W-:-:S05]  /*89b20*/  PRMT R2, R83, 0x7770, RZ ;  /* 0x0000777053027816 */ /* 0x001fca00000000ff */
[----:B------:R0:W-:Y:S02]  /*89b30*/  @P3 STG.E.U8 desc[UR6][R174.64], R2 ;  /* 0x00000002ae003986 */ /* 0x0001e4000c101106 */
[----:B0-----:R-:W-:Y:S02]  /*89b40*/  PRMT R2, R83, 0x7771, RZ ;  /* 0x0000777153027816 */ /* 0x001fe400000000ff */
[----:B------:R-:W2:Y:S04]  /*89b50*/  LDL.LU.64 R174, [R1+0xdc0] ;  /* 0x000dc00001ae7983 */ /* 0x000ea80000300a00 */
[----:B------:R0:W-:Y:S04]  /*89b60*/  @P0 STG.E.U8 desc[UR6][R176.64], R2 ;  /* 0x00000002b0000986 */ /* 0x0001e8000c101106 */
[----:B0-----:R-:W3:Y:S04]  /*89b70*/  LDL.LU.64 R176, [R1+0xdd0] ;  /* 0x000dd00001b07983 */ /* 0x001ee80000300a00 */
[----:B------:R-:W4:Y:S04]  /*89b80*/  LDL.LU.64 R168, [R1+0xdd8] ;  /* 0x000dd80001a87983 */ /* 0x000f280000300a00 */
[----:B------:R-:W4:Y:S01]  /*89b90*/  LDL.LU.64 R170, [R1+0xde0] ;  /* 0x000de00001aa7983 */ /* 0x000f220000300a00 */
[----:B------:R-:W-:-:S02]  /*89ba0*/  LOP3.LUT P1, RZ, R250, 0x400000, RZ, 0xc0, !PT ;  /* 0x00400000faff7812 */ /* 0x000fc4000782c0ff */
[----:B------:R-:W-:-:S11]  /*89bb0*/  PRMT R2, R80, 0x7772, RZ ;  /* 0x0000777250027816 */ /* 0x000fd600000000ff */
[----:B------:R0:W-:Y:S01]  /*89bc0*/  @P1 STG.E.U8 desc[UR6][R178.64], R2 ;  /* 0x00000002b2001986 */ /* 0x0001e2000c101106 */
[C---:B------:R-:W-:Y:S02]  /*89bd0*/  LOP3.LUT P1, RZ, R250.reuse, 0x4000, RZ, 0xc0, !PT ;  /* 0x00004000faff7812 */ /* 0x040fe4000782c0ff */
[----:B------:R-:W-:Y:S02]  /*89be0*/  LOP3.LUT R5, R5, 0xfffffffb, RZ, 0xc0, !PT ;  /* 0xfffffffb05057812 */ /* 0x000fe400078ec0ff */
[C---:B------:R-:W-:Y:S02]  /*89bf0*/  LOP3.LUT P2, RZ, R250.reuse, 0x200000, RZ, 0xc0, !PT ;  /* 0x00200000faff7812 */ /* 0x040fe4000784c0ff */
[----:B------:R-:W-:Y:S01]  /*89c00*/  LOP3.LUT P3, RZ, R250, 0x100000, RZ, 0xc0, !PT ;  /* 0x00100000faff7812 */ /* 0x000fe2000786c0ff */
[----:B0-----:R-:W4:Y:S06]  /*89c10*/  LDL.LU.64 R178, [R1+0xdf8] ;  /* 0x000df80001b27983 */ /* 0x001f2c0000300a00 */
[----:B------:R-:W-:-:S02]  /*89c20*/  @P1 LOP3.LUT R5, R5, 0x4, RZ, 0xfc, !PT ;  /* 0x0000000405051812 */ /* 0x000fc400078efcff */
[C---:B------:R-:W-:Y:S01]  /*89c30*/  LOP3.LUT P1, RZ, R250.reuse, 0x8000, RZ, 0xc0, !PT ;  /* 0x00008000faff7812 */ /* 0x040fe2000782c0ff */
[----:B------:R-:W4:Y:S01]  /*89c40*/  LDL.LU.64 R172, [R1+0xe00] ;  /* 0x000e000001ac7983 */ /* 0x000f220000300a00 */
[----:B------:R-:W-:Y:S02]  /*89c50*/  LOP3.LUT R5, R5, 0xfffffff7, RZ, 0xc0, !PT ;  /* 0xfffffff705057812 */ /* 0x000fe400078ec0ff */
[----:B------:R-:W-:Y:S01]  /*89c60*/  LOP3.LUT P5, RZ, R250, 0x80000, RZ, 0xc0, !PT ;  /* 0x00080000faff7812 */ /* 0x000fe200078ac0ff */
[----:B------:R-:W4:Y:S08]  /*89c70*/  LDL.LU.64 R162, [R1+0xe10] ;  /* 0x000e100001a27983 */ /* 0x000f300000300a00 */
[----:B------:R-:W-:-:S02]  /*89c80*/  @P1 LOP3.LUT R5, R5, 0x8, RZ, 0xfc, !PT ;  /* 0x0000000805051812 */ /* 0x000fc400078efcff */
[C---:B------:R-:W-:Y:S02]  /*89c90*/  LOP3.LUT P1, RZ, R250.reuse, 0x10000, RZ, 0xc0, !PT ;  /* 0x00010000faff7812 */ /* 0x040fe4000782c0ff */
[----:B------:R-:W-:Y:S02]  /*89ca0*/  LOP3.LUT R5, R5, 0xffffffef, RZ, 0xc0, !PT ;  /* 0xffffffef05057812 */ /* 0x000fe400078ec0ff */
[----:B------:R-:W-:Y:S02]  /*89cb0*/  LOP3.LUT P4, RZ, R250, 0x40000, RZ, 0xc0, !PT ;  /* 0x00040000faff7812 */ /* 0x000fe4000788c0ff */
[----:B------:R-:W-:Y:S02]  /*89cc0*/  PRMT R80, R80, 0x7773, RZ ;  /* 0x0000777350507816 */ /* 0x000fe400000000ff */
[----:B------:R-:W-:-:S05]  /*89cd0*/  PRMT R2, R81, 0x7772, RZ ;  /* 0x0000777251027816 */ /* 0x000fca00000000ff */
[----:B------:R-:W-:Y:S02]  /*89ce0*/  @P1 LOP3.LUT R5, R5, 0x10, RZ, 0xfc, !PT ;  /* 0x0000001005051812 */ /* 0x000fe400078efcff */
[----:B------:R-:W-:Y:S02]  /*89cf0*/  LOP3.LUT P1, RZ, R250, 0x20000, RZ, 0xc0, !PT ;  /* 0x00020000faff7812 */ /* 0x000fe4000782c0ff */
[----:B------:R-:W-:Y:S01]  /*89d00*/  PRMT R81, R81, 0x7773, RZ ;  /* 0x0000777351517816 */ /* 0x000fe200000000ff */
[----:B--2---:R0:W-:Y:S04]  /*89d10*/  @P2 STG.E.U8 desc[UR6][R174.64], R80 ;  /* 0x00000050ae002986 */ /* 0x0041e8000c101106 */
[----:B0-----:R-:W2:Y:S04]  /*89d20*/  LDL.LU.64 R174, [R1+0xdf0] ;  /* 0x000df00001ae7983 */ /* 0x001ea80000300a00 */
[----:B---3--:R0:W-:Y:S04]  /*89d30*/  @P3 STG.E.U8 desc[UR6][R176.64], R2 ;  /* 0x00000002b0003986 */ /* 0x0081e8000c101106 */
[----:B----4-:R-:W-:Y:S01]  /*89d40*/  @P5 STG.E.U8 desc[UR6][R168.64], R81 ;  /* 0x00000051a8005986 */ /* 0x010fe2000c101106 */
[----:B0-----:R-:W-:-:S03]  /*89d50*/  PRMT R2, R82, 0x7772, RZ ;  /* 0x0000777252027816 */ /* 0x001fc600000000ff */
[----:B------:R-:W3:Y:S01]  /*89d60*/  LDL.LU.64 R176, [R1+0xdc8] ;  /* 0x000dc80001b07983 */ /* 0x000ee20000300a00 */
[----:B------:R-:W-:-:S03]  /*89d70*/  PRMT R82, R82, 0x7773, RZ ;  /* 0x0000777352527816 */ /* 0x000fc600000000ff */
[----:B------:R-:W-:Y:S04]  /*89d80*/  @P4 STG.E.U8 desc[UR6][R170.64], R2 ;  /* 0x00000002aa004986 */ /* 0x000fe8000c101106 */
[----:B------:R-:W4:Y:S04]  /*89d90*/  LDL.LU.64 R164, [R1+0xd60] ;  /* 0x000d600001a47983 */ /* 0x000f280000300a00 */
[----:B------:R-:W4:Y:S04]  /*89da0*/  LDL.LU.64 R166, [R1+0xd38] ;  /* 0x000d380001a67983 */ /* 0x000f280000300a00 */
[----:B------:R0:W-:Y:S04]  /*89db0*/  @P1 STG.E.U8 desc[UR6][R76.64], R82 ;  /* 0x000000524c001986 */ /* 0x0001e8000c101106 */
[----:B0-----:R-:W2:Y:S01]  /*89dc0*/  LDL.LU.64 R76, [R1+0x1db0] ;  /* 0x001db000014c7983 */ /* 0x001ea20000300a00 */
        /* <DEDUP_REMOVED lines=9> */
[----:B------:R-:W-:-:S04]  /*89e60*/  @P0 LOP3.LUT R5, R5, 0x2, RZ, 0xfc, !PT ;  /* 0x0000000205050812 */ /* 0x000fc800078efcff */
[----:B------:R-:W-:Y:S02]  /*89e70*/  LOP3.LUT P1, RZ, R5, 0x10, RZ, 0xc0, !PT ;  /* 0x0000001005ff7812 */ /* 0x000fe4000782c0ff */
[C---:B------:R-:W-:Y:S02]  /*89e80*/  PRMT R2, R83.reuse, 0x7772, RZ ;  /* 0x0000777253027816 */ /* 0x040fe400000000ff */
[----:B------:R-:W-:-:S09]  /*89e90*/  PRMT R83, R83, 0x7773, RZ ;  /* 0x0000777353537816 */ /* 0x000fd200000000ff */
[----:B------:R0:W-:Y:S01]  /*89ea0*/  @P1 STG.E.U8 desc[UR6][R178.64], R2 ;  /* 0x00000002b2001986 */ /* 0x0001e2000c101106 */
[----:B------:R-:W-:-:S03]  /*89eb0*/  LOP3.LUT P1, RZ, R5, 0x8, RZ, 0xc0, !PT ;  /* 0x0000000805ff7812 */ /* 0x000fc6000782c0ff */
[----:B0-----:R-:W4:Y:S10]  /*89ec0*/  LDL.LU.64 R178, [R1+0xcb8] ;  /* 0x000cb80001b27983 */ /* 0x001f340000300a00 */
[----:B------:R0:W-:Y:S01]  /*89ed0*/  @P1 STG.E.U8 desc[UR6][R172.64], R83 ;  /* 0x00000053ac001986 */ /* 0x0001e2000c101106 */
[----:B------:R-:W-:-:S03]  /*89ee0*/  LOP3.LUT P1, RZ, R5, 0x4, RZ, 0xc0, !PT ;  /* 0x0000000405ff7812 */ /* 0x000fc6000782c0ff */
[----:B------:R-:W4:Y:S04]  /*89ef0*/  LDL.LU.64 R170, [R1+0xc90] ;  /* 0x000c900001aa7983 */ /* 0x000f280000300a00 */
[----:B0-----:R-:W4:Y:S01]  /*89f00*/  LDL.LU.64 R172, [R1+0xc28] ;  /* 0x000c280001ac7983 */ /* 0x001f220000300a00 */
[----:B--2---:R-:W-:-:S05]  /*89f10*/  PRMT R2, R76, 0x7770, RZ ;  /* 0x000077704c027816 */ /* 0x004fca00000000ff */
[----:B------:R0:W-:Y:S04]  /*89f20*/  @P1 STG.E.U8 desc[UR6][R78.64], R2 ;  /* 0x000000024e001986 */ /* 0x0001e8000c101106 */
[----:B0-----:R-:W2:Y:S01]  /*89f30*/  LDL.LU.64 R78, [R1+0x1da8] ;  /* 0x001da800014e7983 */ /* 0x001ea20000300a00 */
[C---:B------:R-:W-:Y:S02]  /*89f40*/  LOP3.LUT P6, RZ, R250.reuse, 0x2000, RZ, 0xc0, !PT ;  /* 0x00002000faff7812 */ /* 0x040fe400078cc0ff */
[----:B------:R-:W-:Y:S02]  /*89f50*/  LOP3.LUT P0, RZ, R250, 0x1000, RZ, 0xc0, !PT ;  /* 0x00001000faff7812 */ /* 0x000fe4000780c0ff */
[----:B------:R-:W-:Y:S02]  /*89f60*/  PRMT R2, R76, 0x7771, RZ ;  /* 0x000077714c027816 */ /* 0x000fe400000000ff */
[----:B------:R-:W-:-:S07]  /*89f70*/  PRMT R3, R77, 0x7770, RZ ;  /* 0x000077704d037816 */ /* 0x000fce00000000ff */
[----:B------:R-:W-:Y:S04]  /*89f80*/  @P6 STG.E.U8 desc[UR6][R162.64], R2 ;  /* 0x00000002a2006986 */ /* 0x000fe8000c101106 */
[----:B------:R0:W-:Y:S01]  /*89f90*/  @P0 STG.E.U8 desc[UR6][R174.64], R3 ;  /* 0x00000003ae000986 */ /* 0x0001e2000c101106 */
[----:B------:R-:W-:Y:S02]  /*89fa0*/  LOP3.LUT P0, RZ, R5, 0x2, RZ, 0xc0, !PT ;  /* 0x0000000205ff7812 */ /* 0x000fe4000780c0ff */
[----:B------:R-:W-:Y:S02]  /*89fb0*/  PRMT R4, R77, 0x7771, RZ ;  /* 0x000077714d047816 */ /* 0x000fe400000000ff */
[C---:B------:R-:W-:Y:S02]  /*89fc0*/  LOP3.LUT P2, RZ, R250.reuse, 0x100, RZ, 0xc0, !PT ;  /* 0x00000100faff7812 */ /* 0x040fe4000784c0ff */
[----:B------:R-:W-:Y:S01]  /*89fd0*/  LOP3.LUT P3, RZ, R250, 0x80, RZ, 0xc0, !PT ;  /* 0x00000080faff7812 */ /* 0x000fe2000786c0ff */
[----:B0-----:R-:W4:Y:S06]  /*89fe0*/  LDL.LU.64 R174, [R1+0xc00] ;  /* 0x000c000001ae7983 */ /* 0x001f2c0000300a00 */
[----:B---3--:R0:W-:Y:S01]  /*89ff0*/  @P0 STG.E.U8 desc[UR6][R176.64], R4 ;  /* 0x00000004b0000986 */ /* 0x0081e2000c101106 */
[----:B------:R-:W-:-:S03]  /*8a000*/  LOP3.LUT P0, RZ, R5, 0x1, RZ, 0xc0, !PT ;  /* 0x0000000105ff7812 */ /* 0x000fc6000780c0ff */
[----:B0-----:R-:W3:Y:S01]  /*8a010*/  LDL.LU.64 R176, [R1+0xba8] ;  /* 0x000ba80001b07983 */ /* 0x001ee20000300a00 */
[----:B--2---:R-:W-:-:S09]  /*8a020*/  PRMT R5, R78, 0x7770, RZ ;  /* 0x000077704e057816 */ /* 0x004fd200000000ff */
[----:B----4-:R-:W-:Y:S01]  /*8a030*/  @P0 STG.E.U8 desc[UR6][R164.64], R5 ;  /* 0x00000005a4000986 */ /* 0x010fe2000c101106 */
[----:B------:R-:W-:Y:S02]  /*8a040*/  LOP3.LUT P0, RZ, R8, 0x80000000, RZ, 0xc0, !PT ;  /* 0x8000000008ff7812 */ /* 0x000fe4000780c0ff */
[----:B------:R-:W-:Y:S02]  /*8a050*/  PRMT R6, R78, 0x7771, RZ ;  /* 0x000077714e067816 */ /* 0x000fe400000000ff */
[C---:B------:R-:W-:Y:S02]  /*8a060*/  PRMT R9, R79.reuse, 0x7770, RZ ;  /* 0x000077704f097816 */ /* 0x040fe400000000ff */
[----:B------:R-:W-:-:S07]  /*8a070*/  PRMT R2, R79, 0x7771, RZ ;  /* 0x000077714f027816 */ /* 0x000fce00000000ff */
[----:B------:R-:W-:Y:S04]  /*8a080*/  @P0 STG.E.U8 desc[UR6][R166.64], R6 ;  /* 0x00000006a6000986 */ /* 0x000fe8000c101106 */
[----:B------:R-:W-:Y:S04]  /*8a090*/  @P2 STG.E.U8 desc[UR6][R168.64], R9 ;  /* 0x00000009a8002986 */ /* 0x000fe8000c101106 */
[----:B------:R0:W-:Y:S04]  /*8a0a0*/  @P3 STG.E.U8 desc[UR6][R178.64], R2 ;  /* 0x00000002b2003986 */ /* 0x0001e8000c101106 */
[----:B0-----:R-:W2:Y:S01]  /*8a0b0*/  LDL.LU.64 R178, [R1+0xb80] ;  /* 0x000b800001b27983 */ /* 0x001ea20000300a00 */
[----:B------:R-:W-:-:S02]  /*8a0c0*/  LOP3.LUT P5, RZ, R250, 0x40, RZ, 0xc0, !PT ;  /* 0x00000040faff7812 */ /* 0x000fc400078ac0ff */
[C---:B------:R-:W-:Y:S02]  /*8a0d0*/  LOP3.LUT P4, RZ, R250.reuse, 0x20, RZ, 0xc0, !PT ;  /* 0x00000020faff7812 */ /* 0x040fe4000788c0ff */
[C---:B------:R-:W-:Y:S02]  /*8a0e0*/  LOP3.LUT P1, RZ, R250.reuse, 0x10, RZ, 0xc0, !PT ;  /* 0x00000010faff7812 */ /* 0x040fe4000782c0ff */
[C---:B------:R-:W-:Y:S02]  /*8a0f0*/  LOP3.LUT P6, RZ, R250.reuse, 0x8, RZ, 0xc0, !PT ;  /* 0x00000008faff7812 */ /* 0x040fe400078cc0ff */
[C---:B------:R-:W-:Y:S02]  /*8a100*/  LOP3.LUT P0, RZ, R250.reuse, 0x4, RZ, 0xc0, !PT ;  /* 0x00000004faff7812 */ /* 0x040fe4000780c0ff */
[----:B------:R-:W-:Y:S02]  /*8a110*/  LOP3.LUT P2, RZ, R250, 0x2, RZ, 0xc0, !PT ;  /* 0x00000002faff7812 */ /* 0x000fe4000784c0ff */
[----:B------:R-:W-:-:S02]  /*8a120*/  PRMT R3, R76, 0x7772, RZ ;  /* 0x000077724c037816 */ /* 0x000fc400000000ff */
[----:B------:R-:W-:Y:S02]  /*8a130*/  PRMT R76, R76, 0x7773, RZ ;  /* 0x000077734c4c7816 */ /* 0x000fe400000000ff */
[C---:B------:R-:W-:Y:S02]  /*8a140*/  PRMT R4, R77.reuse, 0x7772, RZ ;  /* 0x000077724d047816 */ /* 0x040fe400000000ff */
[----:B------:R-:W-:Y:S01]  /*8a150*/  PRMT R77, R77, 0x7773, RZ ;  /* 0x000077734d4d7816 */ /* 0x000fe200000000ff */
[----:B------:R0:W-:Y:S01]  /*8a160*/  @P5 STG.E.U8 desc[UR6][R170.64], R3 ;  /* 0x00000003aa005986 */ /* 0x0001e2000c101106 */
[C---:B------:R-:W-:Y:S02]  /*8a170*/  PRMT R5, R78.reuse, 0x7772, RZ ;  /* 0x000077724e057816 */ /* 0x040fe400000000ff */
[----:B------:R-:W-:Y:S01]  /*8a180*/  PRMT R78, R78, 0x7773, RZ ;  /* 0x000077734e4e7816 */ /* 0x000fe200000000ff */
[----:B------:R1:W-:Y:S04]  /*8a190*/  @P4 STG.E.U8 desc[UR6][R172.64], R76 ;  /* 0x0000004cac004986 */ /* 0x0003e8000c101106 */
[----:B------:R4:W-:Y:S04]  /*8a1a0*/  @P1 STG.E.U8 desc[UR6][R174.64], R4 ;  /* 0x00000004ae001986 */ /* 0x0009e8000c101106 */
[----:B0-----:R-:W2:Y:S04]  /*8a1b0*/  LDL.LU.64 R170, [R1+0xb00] ;  /* 0x000b000001aa7983 */ /* 0x001ea80000300a00 */
[----:B-1----:R-:W2:Y:S04]  /*8a1c0*/  LDL.LU.64 R172, [R1+0x148] ;  /* 0x0001480001ac7983 */ /* 0x002ea80000300a00 */
[----:B---3--:R0:W-:Y:S04]  /*8a1d0*/  @P6 STG.E.U8 desc[UR6][R176.64], R77 ;  /* 0x0000004db0006986 */ /* 0x0081e8000c101106 */
[----:B----4-:R-:W3:Y:S04]  /*8a1e0*/  LDL.LU.64 R174, [R1+0x138] ;  /* 0x0001380001ae7983 */ /* 0x010ee80000300a00 */
[----:B0-----:R-:W4:Y:S04]  /*8a1f0*/  LDL.LU.64 R176, [R1+0x130] ;  /* 0x0001300001b07983 */ /* 0x001f280000300a00 */
[----:B------:R-:W4:Y:S04]  /*8a200*/  LDL.LU.64 R160, [R1+0x128] ;  /* 0x0001280001a07983 */ /* 0x000f280000300a00 */
[----:B------:R-:W4:Y:S04]  /*8a210*/  LDL.LU.64 R162, [R1+0x120] ;  /* 0x0001200001a27983 */ /* 0x000f280000300a00 */
[----:B--2---:R-:W-:Y:S04]  /*8a220*/  @P0 STG.E.U8 desc[UR6][R178.64], R5 ;  /* 0x00000005b2000986 */ /* 0x004fe8000c101106 */
[----:B------:R0:W-:Y:S04]  /*8a230*/  @P2 STG.E.U8 desc[UR6][R72.64], R78 ;  /* 0x0000004e48002986 */ /* 0x0001e8000c101106 */
[----:B0-----:R-:W2:Y:S01]  /*8a240*/  LDL.LU.64 R72, [R1+0x1da0] ;  /* 0x001da00001487983 */ /* 0x001ea20000300a00 */
[----:B------:R-:W-:-:S02]  /*8a250*/  LOP3.LUT P4, RZ, R251, 0x8000000, RZ, 0xc0, !PT ;  /* 0x08000000fbff7812 */ /* 0x000fc4000788c0ff */
[----:B------:R-:W-:Y:S01]  /*8a260*/  LOP3.LUT P3, RZ, R250, 0x1, RZ, 0xc0, !PT ;  /* 0x00000001faff7812 */ /* 0x000fe2000786c0ff */
[----:B------:R-:W4:Y:S01]  /*8a270*/  LDL.LU.64 R178, [R1+0x118] ;  /* 0x0001180001b27983 */ /* 0x000f220000300a00 */
[----:B------:R-:W-:Y:S02]  /*8a280*/  P2R R76, PR, RZ, 0x10 ;  /* 0x00000010ff4c7803 */ /* 0x000fe40000000000 */
[C---:B------:R-:W-:Y:S01]  /*8a290*/  LOP3.LUT P4, RZ, R251.reuse, 0x10000000, RZ, 0xc0, !PT ;  /* 0x10000000fbff7812 */ /* 0x040fe2000788c0ff */
[----:B------:R-:W4:Y:S03]  /*8a2a0*/  LDL.LU.64 R164, [R1+0x110] ;  /* 0x0001100001a47983 */ /* 0x000f260000300a00 */
[----:B------:R-:W-:Y:S01]  /*8a2b0*/  P2R R9, PR, RZ, 0x10 ;  /* 0x00000010ff097803 */ /* 0x000fe20000000000 */
[----:B------:R-:W4:Y:S01]  /*8a2c0*/  LDL.LU.64 R166, [R1+0x108] ;  /* 0x0001080001a67983 */ /* 0x000f220000300a00 */
[----:B------:R-:W-:-:S02]  /*8a2d0*/  LOP3.LUT P4, RZ, R251, 0x20000000, RZ, 0xc0, !PT ;  /* 0x20000000fbff7812 */ /* 0x000fc4000788c0ff */
[C---:B------:R-:W-:Y:S01]  /*8a2e0*/  LOP3.LUT P5, RZ, R251.reuse, 0x80000000, RZ, 0xc0, !PT ;  /* 0x80000000fbff7812 */ /* 0x040fe200078ac0ff */
[----:B------:R-:W4:Y:S01]  /*8a2f0*/  LDL.LU.64 R168, [R1+0x100] ;  /* 0x0001000001a87983 */ /* 0x000f220000300a00 */
[----:B------:R-:W-:Y:S02]  /*8a300*/  P2R R6, PR, RZ, 0x10 ;  /* 0x00000010ff067803 */ /* 0x000fe40000000000 */
[----:B------:R-:W-:Y:S02]  /*8a310*/  LOP3.LUT P4, RZ, R251, 0x40000000, RZ, 0xc0, !PT ;  /* 0x40000000fbff7812 */ /* 0x000fe4000788c0ff */
[C---:B------:R-:W-:Y:S02]  /*8a320*/  PRMT R2, R79.reuse, 0x7772, RZ ;  /* 0x000077724f027816 */ /* 0x040fe400000000ff */
[----:B------:R-:W-:-:S03]  /*8a330*/  PRMT R79, R79, 0x7773, RZ ;  /* 0x000077734f4f7816 */ /* 0x000fc600000000ff */
[----:B------:R-:W-:Y:S04]  /*8a340*/  @P3 STG.E.U8 desc[UR6][R170.64], R2 ;  /* 0x00000002aa003986 */ /* 0x000fe8000c101106 */
[----:B------:R-:W-:Y:S01]  /*8a350*/  @P5 STG.E.U8 desc[UR6][R172.64], R79 ;  /* 0x0000004fac005986 */ /* 0x000fe2000c101106 */
[----:B--2---:R-:W-:-:S05]  /*8a360*/  PRMT R3, R72, 0x7770, RZ ;  /* 0x0000777048037816 */ /* 0x004fca00000000ff */
[----:B------:R0:W-:Y:S04]  /*8a370*/  @P4 STG.E.U8 desc[UR6][R74.64], R3 ;  /* 0x000000034a004986 */ /* 0x0001e8000c101106 */
[----:B0-----:R-:W2:Y:S01]  /*8a380*/  LDL.LU.64 R74, [R1+0x1d98] ;  /* 0x001d9800014a7983 */ /* 0x001ea20000300a00 */
[----:B------:R-:W-:Y:S02]  /*8a390*/  ISETP.NE.AND P4, PT, R6, RZ, PT ;  /* 0x000000ff0600720c */ /* 0x000fe40003f85270 */
[----:B------:R-:W-:Y:S01]  /*8a3a0*/  PRMT R4, R72, 0x7771, RZ ;  /* 0x0000777148047816 */ /* 0x000fe200000000ff */
[----:B------:R-:W2:Y:S01]  /*8a3b0*/  LDL.LU.64 R170, [R1+0xf8] ;  /* 0x0000f80001aa7983 */ /* 0x000ea20000300a00 */
[----:B------:R-:W-:Y:S02]  /*8a3c0*/  LOP3.LUT P6, RZ, R251, 0x400000, RZ, 0xc0, !PT ;  /* 0x00400000fbff7812 */ /* 0x000fe400078cc0ff */
[----:B------:R-:W-:Y:S01]  /*8a3d0*/  PRMT R5, R73, 0x7770, RZ ;  /* 0x0000777049057816 */ /* 0x000fe200000000ff */
[----:B------:R-:W2:Y:S06]  /*8a3e0*/  LDL.LU.64 R172, [R1+0xf0] ;  /* 0x0000f00001ac7983 */ /* 0x000eac0000300a00 */
[----:B---3--:R0:W-:Y:S01]  /*8a3f0*/  @P4 STG.E.U8 desc[UR6][R174.64], R4 ;  /* 0x00000004ae004986 */ /* 0x0081e2000c101106 */
[----:B------:R-:W-:-:S02]  /*8a400*/  ISETP.NE.AND P4, PT, R9, RZ, PT ;  /* 0x000000ff0900720c */ /* 0x000fc40003f85270 */
[----:B------:R-:W-:Y:S02]  /*8a410*/  P2R R81, PR, RZ, 0x40 ;  /* 0x00000040ff517803 */ /* 0x000fe40000000000 */
[----:B------:R-:W-:-:S04]  /*8a420*/  LOP3.LUT P6, RZ, R251, 0x800000, RZ, 0xc0, !PT ;  /* 0x00800000fbff7812 */ /* 0x000fc800078cc0ff */
[----:B------:R-:W-:Y:S02]  /*8a430*/  P2R R80, PR, RZ, 0x40 ;  /* 0x00000040ff507803 */ /* 0x000fe40000000000 */
[C---:B------:R-:W-:Y:S01]  /*8a440*/  LOP3.LUT P6, RZ, R251.reuse, 0x1000000, RZ, 0xc0, !PT ;  /* 0x01000000fbff7812 */ /* 0x040fe200078cc0ff */
[----:B0-----:R-:W3:Y:S01]  /*8a450*/  LDL.LU.64 R174, [R1+0xe8] ;  /* 0x0000e80001ae7983 */ /* 0x001ee20000300a00 */
[----:B------:R-:W-:-:S03]  /*8a460*/  LOP3.LUT P1, RZ, R251, 0x4000000, RZ, 0xc0, !PT ;  /* 0x04000000fbff7812 */ /* 0x000fc6000782c0ff */
[----:B----4-:R0:W-:Y:S01]  /*8a470*/  @P4 STG.E.U8 desc[UR6][R176.64], R5 ;  /* 0x00000005b0004986 */ /* 0x0101e2000c101106 */
[----:B------:R-:W-:Y:S02]  /*8a480*/  ISETP.NE.AND P4, PT, R76, RZ, PT ;  /* 0x000000ff4c00720c */ /* 0x000fe40003f85270 */
[----:B------:R-:W-:Y:S02]  /*8a490*/  P2R R77, PR, RZ, 0x40 ;  /* 0x00000040ff4d7803 */ /* 0x000fe40000000000 */
[----:B------:R-:W-:Y:S02]  /*8a4a0*/  LOP3.LUT P6, RZ, R251, 0x2000000, RZ, 0xc0, !PT ;  /* 0x02000000fbff7812 */ /* 0x000fe400078cc0ff */
[----:B------:R-:W-:Y:S01]  /*8a4b0*/  PRMT R6, R73, 0x7771, RZ ;  /* 0x0000777149067816 */ /* 0x000fe200000000ff */
[----:B0-----:R-:W4:Y:S06]  /*8a4c0*/  LDL.LU.64 R176, [R1+0xe0] ;  /* 0x0000e00001b07983 */ /* 0x001f2c0000300a00 */
[----:B------:R-:W-:Y:S01]  /*8a4d0*/  @P4 STG.E.U8 desc[UR6][R160.64], R6 ;  /* 0x00000006a0004986 */ /* 0x000fe2000c101106 */
[----:B--2---:R-:W-:-:S02]  /*8a4e0*/  PRMT R2, R74, 0x7770, RZ ;  /* 0x000077704a027816 */ /* 0x004fc400000000ff */
[----:B------:R-:W-:-:S03]  /*8a4f0*/  PRMT R9, R74, 0x7771, RZ ;  /* 0x000077714a097816 */ /* 0x000fc600000000ff */
[----:B------:R-:W-:Y:S04]  /*8a500*/  @P1 STG.E.U8 desc[UR6][R162.64], R2 ;  /* 0x00000002a2001986 */ /* 0x000fe8000c101106 */
[----:B------:R0:W-:Y:S04]  /*8a510*/  @P6 STG.E.U8 desc[UR6][R178.64], R9 ;  /* 0x00000009b2006986 */ /* 0x0001e8000c101106 */
[----:B0-----:R-:W2:Y:S01]  /*8a520*/  LDL.LU.64 R178, [R1+0xd8] ;  /* 0x0000d80001b27983 */ /* 0x001ea20000300a00 */
[----:B------:R-:W-:Y:S02]  /*8a530*/  ISETP.NE.AND P6, PT, R77, RZ, PT ;  /* 0x000000ff4d00720c */ /* 0x000fe40003fc5270 */
[----:B------:R-:W-:-:S02]  /*8a540*/  PRMT R3, R75, 0x7770, RZ ;  /* 0x000077704b037816 */ /* 0x000fc400000000ff */
[----:B------:R-:W-:-:S09]  /*8a550*/  PRMT R4, R75, 0x7771, RZ ;  /* 0x000077714b047816 */ /* 0x000fd200000000ff */
[----:B------:R0:W-:Y:S01]  /*8a560*/  @P6 STG.E.U8 desc[UR6][R164.64], R3 ;  /* 0x00000003a4006986 */ /* 0x0001e2000c101106 */
[----:B------:R-:W-:Y:S02]  /*8a570*/  ISETP.NE.AND P6, PT, R80, RZ, PT ;  /* 0x000000ff5000720c */ /* 0x000fe40003fc5270 */
[C---:B------:R-:W-:Y:S02]  /*8a580*/  LOP3.LUT P0, RZ, R251.reuse, 0x200000, RZ, 0xc0, !PT ;  /* 0x00200000fbff7812 */ /* 0x040fe4000780c0ff */
[C---:B------:R-:W-:Y:S02]  /*8a590*/  LOP3.LUT P2, RZ, R251.reuse, 0x100000, RZ, 0xc0, !PT ;  /* 0x00100000fbff7812 */ /* 0x040fe4000784c0ff */
[C---:B------:R-:W-:Y:S02]  /*8a5a0*/  LOP3.LUT P3, RZ, R251.reuse, 0x80000, RZ, 0xc0, !PT ;  /* 0x00080000fbff7812 */ /* 0x040fe4000786c0ff */
[----:B------:R-:W-:-:S05]  /*8a5b0*/  LOP3.LUT P5, RZ, R251, 0x40000, RZ, 0xc0, !PT ;  /* 0x00040000fbff7812 */ /* 0x000fca00078ac0ff */
[----:B------:R1:W-:Y:S01]  /*8a5c0*/  @P6 STG.E.U8 desc[UR6][R166.64], R4 ;  /* 0x00000004a6006986 */ /* 0x0003e2000c101106 */
[----:B------:R-:W-:Y:S02]  /*8a5d0*/  ISETP.NE.AND P6, PT, R81, RZ, PT ;  /* 0x000000ff5100720c */ /* 0x000fe40003fc5270 */
[C---:B------:R-:W-:Y:S02]  /*8a5e0*/  LOP3.LUT P4, RZ, R251.reuse, 0x20000, RZ, 0xc0, !PT ;  /* 0x00020000fbff7812 */ /* 0x040fe4000788c0ff */
[----:B------:R-:W-:Y:S02]  /*8a5f0*/  LOP3.LUT P1, RZ, R251, 0x10000, RZ, 0xc0, !PT ;  /* 0x00010000fbff7812 */ /* 0x000fe4000782c0ff */
[C---:B------:R-:W-:Y:S02]  /*8a600*/  PRMT R5, R72.reuse, 0x7772, RZ ;  /* 0x0000777248057816 */ /* 0x040fe400000000ff */
[----:B------:R-:W-:Y:S02]  /*8a610*/  PRMT R72, R72, 0x7773, RZ ;  /* 0x0000777348487816 */ /* 0x000fe400000000ff */
[----:B------:R-:W-:-:S02]  /*8a620*/  PRMT R2, R73, 0x7772, RZ ;  /* 0x0000777249027816 */ /* 0x000fc400000000ff */
[----:B------:R-:W-:Y:S01]  /*8a630*/  PRMT R73, R73, 0x7773, RZ ;  /* 0x0000777349497816 */ /* 0x000fe200000000ff */
[----:B------:R-:W-:Y:S01]  /*8a640*/  @P6 STG.E.U8 desc[UR6][R168.64], R5 ;  /* 0x00000005a8006986 */ /* 0x000fe2000c101106 */
[C---:B0-----:R-:W-:Y:S02]  /*8a650*/  PRMT R3, R74.reuse, 0x7772, RZ ;  /* 0x000077724a037816 */ /* 0x041fe400000000ff */
[----:B------:R-:W-:Y:S01]  /*8a660*/  PRMT R74, R74, 0x7773, RZ ;  /* 0x000077734a4a7816 */ /* 0x000fe200000000ff */
[----:B------:R-:W-:Y:S01]  /*8a670*/  @P0 STG.E.U8 desc[UR6][R170.64], R72 ;  /* 0x00000048aa000986 */ /* 0x000fe2000c101106 */
[----:B-1----:R-:W-:-:S03]  /*8a680*/  PRMT R4, R75, 0x7772, RZ ;  /* 0x000077724b047816 */ /* 0x002fc600000000ff */
[----:B------:R0:W-:Y:S04]  /*8a690*/  @P2 STG.E.U8 desc[UR6][R172.64], R2 ;  /* 0x00000002ac002986 */ /* 0x0001e8000c101106 */
[----:B---3--:R1:W-:Y:S04]  /*8a6a0*/  @P3 STG.E.U8 desc[UR6][R174.64], R73 ;  /* 0x00000049ae003986 */ /* 0x0083e8000c101106 */
[----:B----4-:R3:W-:Y:S04]  /*8a6b0*/  @P5 STG.E.U8 desc[UR6][R176.64], R3 ;  /* 0x00000003b0005986 */ /* 0x0107e8000c101106 */
[----:B0-----:R-:W4:Y:S04]  /*8a6c0*/  LDL.LU.64 R172, [R1+0xc8] ;  /* 0x0000c80001ac7983 */ /* 0x001f280000300a00 */
[----:B-1----:R-:W4:Y:S04]  /*8a6d0*/  LDL.LU.64 R174, [R1+0xc0] ;  /* 0x0000c00001ae7983 */ /* 0x002f280000300a00 */
[----:B---3--:R-:W3:Y:S04]  /*8a6e0*/  LDL.LU.64 R176, [R1+0xb0] ;  /* 0x0000b00001b07983 */ /* 0x008ee80000300a00 */
[----:B--2---:R0:W-:Y:S04]  /*8a6f0*/  @P4 STG.E.U8 desc[UR6][R178.64], R74 ;  /* 0x0000004ab2004986 */ /* 0x0041e8000c101106 */
[----:B------:R1:W-:Y:S04]  /*8a700*/  @P1 STG.E.U8 desc[UR6][R68.64], R4 ;  /* 0x0000000444001986 */ /* 0x0003e8000c101106 */
[----:B0-----:R-:W2:Y:S04]  /*8a710*/  LDL.LU.64 R178, [R1+0xa8] ;  /* 0x0000a80001b27983 */ /* 0x001ea80000300a00 */
[----:B-1----:R-:W3:Y:S01]  /*8a720*/  LDL.LU.64 R68, [R1+0x1d90] ;  /* 0x001d900001447983 */ /* 0x002ee20000300a00 */
[----:B------:R-:W-:-:S02]  /*8a730*/  LOP3.LUT P6, RZ, R251, 0x8000, RZ, 0xc0, !PT ;  /* 0x00008000fbff7812 */ /* 0x000fc400078cc0ff */
[C---:B------:R-:W-:Y:S01]  /*8a740*/  LOP3.LUT P0, RZ, R251.reuse, 0x4000, RZ, 0xc0, !PT ;  /* 0x00004000fbff7812 */ /* 0x040fe2000780c0ff */
[----:B------:R-:W2:Y:S01]  /*8a750*/  LDL.LU.64 R160, [R1+0xa0] ;  /* 0x0000a00001a07983 */ /* 0x000ea20000300a00 */
[----:B------:R-:W-:Y:S02]  /*8a760*/  LOP3.LUT P2, RZ, R251, 0x2000, RZ, 0xc0, !PT ;  /* 0x00002000fbff7812 */ /* 0x000fe4000784c0ff */
[----:B------:R-:W-:Y:S01]  /*8a770*/  PRMT R75, R75, 0x7773, RZ ;  /* 0x000077734b4b7816 */ /* 0x000fe200000000ff */
[----:B------:R-:W2:Y:S04]  /*8a780*/  LDL.LU.64 R162, [R1+0x98] ;  /* 0x0000980001a27983 */ /* 0x000ea80000300a00 */
[----:B------:R-:W2:Y:S04]  /*8a790*/  LDL.LU.64 R170, [R1+0x90] ;  /* 0x0000900001aa7983 */ /* 0x000ea80000300a00 */
[----:B------:R-:W2:Y:S04]  /*8a7a0*/  LDL.LU.64 R164, [R1+0x88] ;  /* 0x0000880001a47983 */ /* 0x000ea80000300a00 */
[----:B----4-:R0:W-:Y:S04]  /*8a7b0*/  @P6 STG.E.U8 desc[UR6][R172.64], R75 ;  /* 0x0000004bac006986 */ /* 0x0101e8000c101106 */
[----:B0-----:R-:W4:Y:S04]  /*8a7c0*/  LDL.LU.64 R172, [R1+0x80] ;  /* 0x0000800001ac7983 */ /* 0x001f280000300a00 */
[----:B------:R-:W4:Y:S01]  /*8a7d0*/  LDL.LU.64 R166, [R1+0x78] ;  /* 0x0000780001a67983 */ /* 0x000f220000300a00 */
[----:B------:R-:W-:-:S04]  /*8a7e0*/  LOP3.LUT P5, RZ, R251, 0x100, RZ, 0xc0, !PT ;  /* 0x00000100fbff7812 */ /* 0x000fc800078ac0ff */
[----:B------:R-:W-:Y:S02]  /*8a7f0*/  P2R R73, PR, RZ, 0x20 ;  /* 0x00000020ff497803 */ /* 0x000fe40000000000 */
[----:B------:R-:W-:-:S04]  /*8a800*/  LOP3.LUT P5, RZ, R251, 0x200, RZ, 0xc0, !PT ;  /* 0x00000200fbff7812 */ /* 0x000fc800078ac0ff */
[----:B------:R-:W-:Y:S02]  /*8a810*/  P2R R72, PR, RZ, 0x20 ;  /* 0x00000020ff487803 */ /* 0x000fe40000000000 */
[C---:B------:R-:W-:Y:S02]  /*8a820*/  LOP3.LUT P5, RZ, R251.reuse, 0x400, RZ, 0xc0, !PT ;  /* 0x00000400fbff7812 */ /* 0x040fe400078ac0ff */
[C---:B------:R-:W-:Y:S02]  /*8a830*/  LOP3.LUT P3, RZ, R251.reuse, 0x1000, RZ, 0xc0, !PT ;  /* 0x00001000fbff7812 */ /* 0x040fe4000786c0ff */
[----:B------:R-:W-:Y:S02]  /*8a840*/  P2R R9, PR, RZ, 0x20 ;  /* 0x00000020ff097803 */ /* 0x000fe40000000000 */
[----:B------:R-:W-:Y:S02]  /*8a850*/  LOP3.LUT P5, RZ, R251, 0x800, RZ, 0xc0, !PT ;  /* 0x00000800fbff7812 */ /* 0x000fe400078ac0ff */
[----:B---3--:R-:W-:-:S02]  /*8a860*/  PRMT R2, R68, 0x7770, RZ ;  /* 0x0000777044027816 */ /* 0x008fc400000000ff */
[----:B------:R-:W-:-:S03]  /*8a870*/  PRMT R5, R68, 0x7771, RZ ;  /* 0x0000777144057816 */ /* 0x000fc600000000ff */
[----:B------:R-:W-:Y:S04]  /*8a880*/  @P0 STG.E.U8 desc[UR6][R174.64], R2 ;  /* 0x00000002ae000986 */ /* 0x000fe8000c101106 */
[----:B------:R0:W-:Y:S04]  /*8a890*/  @P2 STG.E.U8 desc[UR6][R70.64], R5 ;  /* 0x0000000546002986 */ /* 0x0001e8000c101106 */
[----:B0-----:R-:W3:Y:S04]  /*8a8a0*/  LDL.LU.64 R70, [R1+0x1d88] ;  /* 0x001d880001467983 */ /* 0x001ee80000300a00 */
[----:B------:R-:W4:Y:S01]  /*8a8b0*/  LDL.LU.64 R168, [R1+0x70] ;  /* 0x0000700001a87983 */ /* 0x000f220000300a00 */
[----:B------:R-:W-:-:S02]  /*8a8c0*/  PRMT R3, R69, 0x7770, RZ ;  /* 0x0000777045037816 */ /* 0x000fc400000000ff */
[----:B------:R-:W-:Y:S01]  /*8a8d0*/  PRMT R6, R69, 0x7771, RZ ;  /* 0x0000777145067816 */ /* 0x000fe200000000ff */
[----:B------:R-:W4:Y:S04]  /*8a8e0*/  LDL.LU.64 R174, [R1+0x68] ;  /* 0x0000680001ae7983 */ /* 0x000f280000300a00 */
[----:B------:R0:W-:Y:S04]  /*8a8f0*/  @P3 STG.E.U8 desc[UR6][R176.64], R3 ;  /* 0x00000003b0003986 */ /* 0x0001e8000c101106 */
[----:B--2---:R1:W-:Y:S04]  /*8a900*/  @P5 STG.E.U8 desc[UR6][R178.64], R6 ;  /* 0x00000006b2005986 */ /* 0x0043e8000c101106 */
[----:B0-----:R-:W2:Y:S04]  /*8a910*/  LDL.LU.64 R176, [R1+0x60] ;  /* 0x0000600001b07983 */ /* 0x001ea80000300a00 */
[----:B-1----:R-:W2:Y:S01]  /*8a920*/  LDL.LU.64 R178, [R1+0x58] ;  /* 0x0000580001b27983 */ /* 0x002ea20000300a00 */
[----:B------:R-:W-:-:S02]  /*8a930*/  ISETP.NE.AND P5, PT, R9, RZ, PT ;  /* 0x000000ff0900720c */ /* 0x000fc40003fa5270 */
        /* <DEDUP_REMOVED lines=8> */
[----:B------:R-:W-:-:S02]  /*8a9c0*/  PRMT R3, R68, 0x7772, RZ ;  /* 0x0000777244037816 */ /* 0x000fc400000000ff */
[----:B------:R-:W-:Y:S02]  /*8a9d0*/  PRMT R68, R68, 0x7773, RZ ;  /* 0x0000777344447816 */ /* 0x000fe400000000ff */
[C---:B------:R-:W-:Y:S02]  /*8a9e0*/  LOP3.LUT P6, RZ, R251.reuse, 0x4, RZ, 0xc0, !PT ;  /* 0x00000004fbff7812 */ /* 0x040fe400078cc0ff */
[C---:B------:R-:W-:Y:S02]  /*8a9f0*/  LOP3.LUT P0, RZ, R251.reuse, 0x2, RZ, 0xc0, !PT ;  /* 0x00000002fbff7812 */ /* 0x040fe4000780c0ff */
[----:B------:R-:W-:Y:S02]  /*8aa00*/  LOP3.LUT P2, RZ, R251, 0x1, RZ, 0xc0, !PT ;  /* 0x00000001fbff7812 */ /* 0x000fe4000784c0ff */
[----:B---3--:R-:W-:-:S05]  /*8aa10*/  PRMT R4, R70, 0x7770, RZ ;  /* 0x0000777046047816 */ /* 0x008fca00000000ff */
[----:B------:R0:W-:Y:S01]  /*8aa20*/  @P5 STG.E.U8 desc[UR6][R160.64], R4 ;  /* 0x00000004a0005986 */ /* 0x0001e2000c101106 */
[----:B------:R-:W-:Y:S02]  /*8aa30*/  ISETP.NE.AND P5, PT, R72, RZ, PT ;  /* 0x000000ff4800720c */ /* 0x000fe40003fa5270 */
[----:B------:R-:W-:Y:S02]  /*8aa40*/  PRMT R9, R70, 0x7771, RZ ;  /* 0x0000777146097816 */ /* 0x000fe400000000ff */
[----:B------:R-:W-:-:S09]  /*8aa50*/  PRMT R2, R71, 0x7770, RZ ;  /* 0x0000777047027816 */ /* 0x000fd200000000ff */
[----:B------:R-:W-:Y:S01]  /*8aa60*/  @P5 STG.E.U8 desc[UR6][R162.64], R9 ;  /* 0x00000009a2005986 */ /* 0x000fe2000c101106 */
[----:B------:R-:W-:Y:S02]  /*8aa70*/  ISETP.NE.AND P5, PT, R73, RZ, PT ;  /* 0x000000ff4900720c */ /* 0x000fe40003fa5270 */
[----:B------:R-:W-:-:S11]  /*8aa80*/  PRMT R5, R71, 0x7771, RZ ;  /* 0x0000777147057816 */ /* 0x000fd600000000ff */
[----:B------:R1:W-:Y:S04]  /*8aa90*/  @P5 STG.E.U8 desc[UR6][R170.64], R2 ;  /* 0x00000002aa005986 */ /* 0x0003e8000c101106 */
[----:B------:R-:W-:Y:S04]  /*8aaa0*/  @P4 STG.E.U8 desc[UR6][R164.64], R5 ;  /* 0x00000005a4004986 */ /* 0x000fe8000c101106 */
[----:B----4-:R3:W-:Y:S01]  /*8aab0*/  @P1 STG.E.U8 desc[UR6][R172.64], R3 ;  /* 0x00000003ac001986 */ /* 0x0107e2000c101106 */
[----:B------:R-:W-:Y:S02]  /*8aac0*/  ISETP.NE.AND P1, PT, R74, RZ, PT ;  /* 0x000000ff4a00720c */ /* 0x000fe40003f25270 */
[----:B0-----:R-:W-:Y:S01]  /*8aad0*/  PRMT R4, R69, 0x7772, RZ ;  /* 0x0000777245047816 */ /* 0x001fe200000000ff */
[----:B-1----:R-:W4:Y:S10]  /*8aae0*/  LDL.LU.64 R170, [R1+0x48] ;  /* 0x0000480001aa7983 */ /* 0x002f340000300a00 */
[----:B------:R-:W-:Y:S01]  /*8aaf0*/  @P1 STG.E.U8 desc[UR6][R166.64], R68 ;  /* 0x00000044a6001986 */ /* 0x000fe2000c101106 */
[----:B------:R-:W-:-:S02]  /*8ab00*/  ISETP.NE.AND P1, PT, R76, RZ, PT ;  /* 0x000000ff4c00720c */ /* 0x000fc40003f25270 */
[----:B------:R-:W-:Y:S01]  /*8ab10*/  PRMT R69, R69, 0x7773, RZ ;  /* 0x0000777345457816 */ /* 0x000fe200000000ff */
[----:B---3--:R-:W3:Y:S10]  /*8ab20*/  LDL.LU.64 R172, [R1+0x40] ;  /* 0x0000400001ac7983 */ /* 0x008ef40000300a00 */
[----:B------:R-:W-:Y:S01]  /*8ab30*/  @P1 STG.E.U8 desc[UR6][R168.64], R4 ;  /* 0x00000004a8001986 */ /* 0x000fe2000c101106 */
[----:B------:R-:W-:-:S02]  /*8ab40*/  ISETP.NE.AND P1, PT, R77, RZ, PT ;  /* 0x000000ff4d00720c */ /* 0x000fc40003f25270 */
[C---:B------:R-:W-:Y:S02]  /*8ab50*/  PRMT R2, R70.reuse, 0x7772, RZ ;  /* 0x0000777246027816 */ /* 0x040fe400000000ff */
[----:B------:R-:W-:Y:S02]  /*8ab60*/  PRMT R70, R70, 0x7773, RZ ;  /* 0x0000777346467816 */ /* 0x000fe400000000ff */
[----:B------:R-:W-:-:S07]  /*8ab70*/  PRMT R3, R71, 0x7772, RZ ;  /* 0x0000777247037816 */ /* 0x000fce00000000ff */
[----:B------:R0:W-:Y:S04]  /*8ab80*/  @P1 STG.E.U8 desc[UR6][R174.64], R69 ;  /* 0x00000045ae001986 */ /* 0x0001e8000c101106 */
[----:B--2---:R1:W-:Y:S04]  /*8ab90*/  @P6 STG.E.U8 desc[UR6][R176.64], R2 ;  /* 0x00000002b0006986 */ /* 0x0043e8000c101106 */
[----:B------:R2:W-:Y:S04]  /*8aba0*/  @P0 STG.E.U8 desc[UR6][R178.64], R70 ;  /* 0x00000046b2000986 */ /* 0x0005e8000c101106 */
[----:B0-----:R-:W3:Y:S04]  /*8abb0*/  LDL.LU.64 R174, [R1+0x30] ;  /* 0x0000300001ae7983 */ /* 0x001ee80000300a00 */
[----:B-1----:R-:W3:Y:S04]  /*8abc0*/  LDL.LU.64 R176, [R1+0x28] ;  /* 0x0000280001b07983 */ /* 0x002ee80000300a00 */
[----:B--2---:R-:W2:Y:S04]  /*8abd0*/  LDL.LU.64 R178, [R1+0x20] ;  /* 0x0000200001b27983 */ /* 0x004ea80000300a00 */
[----:B------:R0:W-:Y:S04]  /*8abe0*/  @P2 STG.E.U8 desc[UR6][R64.64], R3 ;  /* 0x0000000340002986 */ /* 0x0001e8000c101106 */
[----:B0-----:R-:W3:Y:S01]  /*8abf0*/  LDL.LU.64 R64, [R1+0x1d80] ;  /* 0x001d800001407983 */ /* 0x001ee20000300a00 */
[----:B------:R-:W-:-:S02]  /*8ac00*/  LOP3.LUT P3, RZ, R252, 0x80000000, RZ, 0xc0, !PT ;  /* 0x80000000fcff7812 */ /* 0x000fc4000786c0ff */
[C---:B------:R-:W-:Y:S02]  /*8ac10*/  LOP3.LUT P5, RZ, R252.reuse, 0x40000000, RZ, 0xc0, !PT ;  /* 0x40000000fcff7812 */ /* 0x040fe400078ac0ff */
[----:B------:R-:W-:Y:S02]  /*8ac20*/  LOP3.LUT P4, RZ, R252, 0x20000000, RZ, 0xc0, !PT ;  /* 0x20000000fcff7812 */ /* 0x000fe4000788c0ff */
[----:B------:R-:W-:-:S07]  /*8ac30*/  PRMT R71, R71, 0x7773, RZ ;  /* 0x0000777347477816 */ /* 0x000fce00000000ff */
[----:B----4-:R-:W-:Y:S01]  /*8ac40*/  @P3 STG.E.U8 desc[UR6][R170.64], R71 ;  /* 0x00000047aa003986 */ /* 0x010fe2000c101106 */
[C---:B---3--:R-:W-:Y:S02]  /*8ac50*/  PRMT R4, R64.reuse, 0x7770, RZ ;  /* 0x0000777040047816 */ /* 0x048fe400000000ff */
[----:B------:R-:W-:-:S03]  /*8ac60*/  PRMT R5, R64, 0x7771, RZ ;  /* 0x0000777140057816 */ /* 0x000fc600000000ff */
[----:B------:R-:W-:Y:S04]  /*8ac70*/  @P5 STG.E.U8 desc[UR6][R172.64], R4 ;  /* 0x00000004ac005986 */ /* 0x000fe8000c101106 */
[----:B------:R0:W-:Y:S04]  /*8ac80*/  @P4 STG.E.U8 desc[UR6][R66.64], R5 ;  /* 0x0000000542004986 */ /* 0x0001e8000c101106 */
[----:B0-----:R-:W3:Y:S01]  /*8ac90*/  LDL.LU.64 R66, [R1+0x1d78] ;  /* 0x001d780001427983 */ /* 0x001ee20000300a00 */
[----:B------:R-:W-:-:S04]  /*8aca0*/  LOP3.LUT P3, RZ, R252, 0x200000, RZ, 0xc0, !PT ;  /* 0x00200000fcff7812 */ /* 0x000fc8000786c0ff */
[----:B------:R-:W-:Y:S02]  /*8acb0*/  P2R R70, PR, RZ, 0x8 ;  /* 0x00000008ff467803 */ /* 0x000fe40000000000 */
[C---:B------:R-:W-:Y:S02]  /*8acc0*/  LOP3.LUT P3, RZ, R252.reuse, 0x400000, RZ, 0xc0, !PT ;  /* 0x00400000fcff7812 */ /* 0x040fe4000786c0ff */
[C---:B------:R-:W-:Y:S02]  /*8acd0*/  LOP3.LUT P1, RZ, R252.reuse, 0x10000000, RZ, 0xc0, !PT ;  /* 0x10000000fcff7812 */ /* 0x040fe4000782c0ff */
[----:B------:R-:W-:Y:S02]  /*8ace0*/  P2R R69, PR, RZ, 0x8 ;  /* 0x00000008ff457803 */ /* 0x000fe40000000000 */
[C---:B------:R-:W-:Y:S02]  /*8acf0*/  LOP3.LUT P3, RZ, R252.reuse, 0x800000, RZ, 0xc0, !PT ;  /* 0x00800000fcff7812 */ /* 0x040fe4000786c0ff */
[----:B------:R-:W-:-:S02]  /*8ad00*/  LOP3.LUT P6, RZ, R252, 0x8000000, RZ, 0xc0, !PT ;  /* 0x08000000fcff7812 */ /* 0x000fc400078cc0ff */
[C---:B------:R-:W-:Y:S02]  /*8ad10*/  LOP3.LUT P0, RZ, R252.reuse, 0x4000000, RZ, 0xc0, !PT ;  /* 0x04000000fcff7812 */ /* 0x040fe4000780c0ff */
[C---:B------:R-:W-:Y:S02]  /*8ad20*/  LOP3.LUT P2, RZ, R252.reuse, 0x2000000, RZ, 0xc0, !PT ;  /* 0x02000000fcff7812 */ /* 0x040fe4000784c0ff */
[----:B------:R-:W-:Y:S02]  /*8ad30*/  P2R R68, PR, RZ, 0x8 ;  /* 0x00000008ff447803 */ /* 0x000fe40000000000 */
[----:B------:R-:W-:Y:S02]  /*8ad40*/  LOP3.LUT P3, RZ, R252, 0x1000000, RZ, 0xc0, !PT ;  /* 0x01000000fcff7812 */ /* 0x000fe4000786c0ff */
[C---:B------:R-:W-:Y:S02]  /*8ad50*/  PRMT R2, R65.reuse, 0x7770, RZ ;  /* 0x0000777041027816 */ /* 0x040fe400000000ff */
[----:B------:R-:W-:-:S03]  /*8ad60*/  PRMT R6, R65, 0x7771, RZ ;  /* 0x0000777141067816 */ /* 0x000fc600000000ff */
[----:B------:R0:W-:Y:S04]  /*8ad70*/  @P1 STG.E.U8 desc[UR6][R174.64], R2 ;  /* 0x00000002ae001986 */ /* 0x0001e8000c101106 */
[----:B------:R-:W-:Y:S01]  /*8ad80*/  @P6 STG.E.U8 desc[UR6][R176.64], R6 ;  /* 0x00000006b0006986 */ /* 0x000fe2000c101106 */
[----:B0-----:R-:W-:Y:S02]  /*8ad90*/  PRMT R2, R64, 0x7772, RZ ;  /* 0x0000777240027816 */ /* 0x001fe400000000ff */
[----:B------:R-:W-:Y:S02]  /*8ada0*/  LOP3.LUT P4, RZ, R252, 0x10000, RZ, 0xc0, !PT ;  /* 0x00010000fcff7812 */ /* 0x000fe4000788c0ff */
[C---:B---3--:R-:W-:Y:S02]  /*8adb0*/  PRMT R3, R66.reuse, 0x7770, RZ ;  /* 0x0000777042037816 */ /* 0x048fe400000000ff */
[----:B------:R-:W-:-:S02]  /*8adc0*/  PRMT R9, R66, 0x7771, RZ ;  /* 0x0000777142097816 */ /* 0x000fc400000000ff */
[----:B------:R-:W-:Y:S01]  /*8add0*/  PRMT R4, R67, 0x7770, RZ ;  /* 0x0000777043047816 */ /* 0x000fe200000000ff */
[----:B--2---:R-:W-:Y:S04]  /*8ade0*/  @P0 STG.E.U8 desc[UR6][R178.64], R3 ;  /* 0x00000003b2000986 */ /* 0x004fe8000c101106 */
[----:B------:R0:W-:Y:S04]  /*8adf0*/  @P2 STG.E.U8 desc[UR6][R56.64], R9 ;  /* 0x0000000938002986 */ /* 0x0001e8000c101106 */
[----:B------:R1:W-:Y:S01]  /*8ae00*/  @P3 STG.E.U8 desc[UR6][R58.64], R4 ;  /* 0x000000043a003986 */ /* 0x0003e2000c101106 */
[----:B------:R-:W-:-:S02]  /*8ae10*/  ISETP.NE.AND P3, PT, R68, RZ, PT ;  /* 0x000000ff4400720c */ /* 0x000fc40003f65270 */
[----:B------:R-:W-:Y:S01]  /*8ae20*/  PRMT R5, R67, 0x7771, RZ ;  /* 0x0000777143057816 */ /* 0x000fe200000000ff */
[----:B0-----:R-:W2:Y:S04]  /*8ae30*/  LDL.LU.64 R56, [R1+0x1d70] ;  /* 0x001d700001387983 */ /* 0x001ea80000300a00 */
[----:B-1----:R-:W3:Y:S06]  /*8ae40*/  LDL.LU.64 R58, [R1+0x1d68] ;  /* 0x001d6800013a7983 */ /* 0x002eec0000300a00 */
[----:B------:R0:W-:Y:S04]  /*8ae50*/  @P3 STG.E.U8 desc[UR6][R60.64], R5 ;  /* 0x000000053c003986 */ /* 0x0001e8000c101106 */
[----:B0-----:R-:W4:Y:S01]  /*8ae60*/  LDL.LU.64 R60, [R1+0x1d60] ;  /* 0x001d6000013c7983 */ /* 0x001f220000300a00 */
[----:B------:R-:W-:-:S13]  /*8ae70*/  ISETP.NE.AND P3, PT, R69, RZ, PT ;  /* 0x000000ff4500720c */ /* 0x000fda0003f65270 */
[----:B------:R0:W-:Y:S04]  /*8ae80*/  @P3 STG.E.U8 desc[UR6][R62.64], R2 ;  /* 0x000000023e003986 */ /* 0x0001e8000c101106 */
[----:B0-----:R-:W2:Y:S01]  /*8ae90*/  LDL.LU.64 R62, [R1+0x1d58] ;  /* 0x001d5800013e7983 */ /* 0x001ea20000300a00 */
[----:B------:R-:W-:Y:S02]  /*8aea0*/  P2R R73, PR, RZ, 0x10 ;  /* 0x00000010ff497803 */ /* 0x000fe40000000000 */
[----:B------:R-:W-:-:S04]  /*8aeb0*/  LOP3.LUT P4, RZ, R252, 0x20000, RZ, 0xc0, !PT ;  /* 0x00020000fcff7812 */ /* 0x000fc8000788c0ff */
[----:B------:R-:W-:Y:S02]  /*8aec0*/  P2R R72, PR, RZ, 0x10 ;  /* 0x00000010ff487803 */ /* 0x000fe40000000000 */
[----:B------:R-:W-:Y:S02]  /*8aed0*/  LOP3.LUT P4, RZ, R252, 0x40000, RZ, 0xc0, !PT ;  /* 0x00040000fcff7812 */ /* 0x000fe4000788c0ff */
[----:B------:R-:W-:Y:S02]  /*8aee0*/  ISETP.NE.AND P3, PT, R70, RZ, PT ;  /* 0x000000ff4600720c */ /* 0x000fe40003f65270 */
[C---:B------:R-:W-:Y:S02]  /*8aef0*/  LOP3.LUT P5, RZ, R252.reuse, 0x100000, RZ, 0xc0, !PT ;  /* 0x00100000fcff7812 */ /* 0x040fe400078ac0ff */
[----:B------:R-:W-:Y:S02]  /*8af00*/  P2R R71, PR, RZ, 0x10 ;  /* 0x00000010ff477803 */ /* 0x000fe40000000000 */
[----:B------:R-:W-:-:S02]  /*8af10*/  LOP3.LUT P4, RZ, R252, 0x80000, RZ, 0xc0, !PT ;  /* 0x00080000fcff7812 */ /* 0x000fc4000788c0ff */
[----:B------:R-:W-:Y:S02]  /*8af20*/  PRMT R69, R64, 0x7773, RZ ;  /* 0x0000777340457816 */ /* 0x000fe400000000ff */
[C---:B------:R-:W-:Y:S02]  /*8af30*/  PRMT R3, R65.reuse, 0x7772, RZ ;  /* 0x0000777241037816 */ /* 0x040fe400000000ff */
[----:B------:R-:W-:Y:S01]  /*8af40*/  PRMT R65, R65, 0x7773, RZ ;  /* 0x0000777341417816 */ /* 0x000fe200000000ff */
[----:B------:R-:W-:Y:S04]  /*8af50*/  @P3 STG.E.U8 desc[UR6][R12.64], R69 ;  /* 0x000000450c003986 */ /* 0x000fe8000c101106 */
[----:B------:R-:W-:Y:S04]  /*8af60*/  @P5 STG.E.U8 desc[UR6][R14.64], R3 ;  /* 0x000000030e005986 */ /* 0x000fe8000c101106 */
[----:B------:R-:W-:Y:S01]  /*8af70*/  @P4 STG.E.U8 desc[UR6][R16.64], R65 ;  /* 0x0000004110004986 */ /* 0x000fe2000c101106 */
[----:B------:R-:W-:-:S02]  /*8af80*/  ISETP.NE.AND P4, PT, R71, RZ, PT ;  /* 0x000000ff4700720c */ /* 0x000fc40003f85270 */
[C---:B------:R-:W-:Y:S02]  /*8af90*/  PRMT R9, R66.reuse, 0x7772, RZ ;  /* 0x0000777242097816 */ /* 0x040fe400000000ff */
        /* <DEDUP_REMOVED lines=9> */
[C---:B------:R-:W-:Y:S02]  /*8b030*/  PRMT R71, R67.reuse, 0x7772, RZ ;  /* 0x0000777243477816 */ /* 0x040fe400000000ff */
[----:B------:R-:W-:-:S09]  /*8b040*/  PRMT R67, R67, 0x7773, RZ ;  /* 0x0000777343437816 */ /* 0x000fd200000000ff */
[----:B------:R-:W-:Y:S04]  /*8b050*/  @P4 STG.E.U8 desc[UR6][R22.64], R71 ;  /* 0x0000004716004986 */ /* 0x000fe8000c101106 */
[----:B------:R-:W-:Y:S01]  /*8b060*/  @P1 STG.E.U8 desc[UR6][R24.64], R67 ;  /* 0x0000004318001986 */ /* 0x000fe2000c101106 */
[C---:B------:R-:W-:Y:S02]  /*8b070*/  LOP3.LUT P3, RZ, R252.reuse, 0x800, RZ, 0xc0, !PT ;  /* 0x00000800fcff7812 */ /* 0x040fe4000786c0ff */
[C---:B------:R-:W-:Y:S02]  /*8b080*/  LOP3.LUT P5, RZ, R252.reuse, 0x400, RZ, 0xc0, !PT ;  /* 0x00000400fcff7812 */ /* 0x040fe400078ac0ff */
[----:B------:R-:W-:Y:S02]  /*8b090*/  LOP3.LUT P1, RZ, R252, 0x200, RZ, 0xc0, !PT ;  /* 0x00000200fcff7812 */ /* 0x000fe4000782c0ff */
[----:B------:R-:W-:-:S04]  /*8b0a0*/  LOP3.LUT P4, RZ, R7, 0x20000000, RZ, 0xc0, !PT ;  /* 0x2000000007ff7812 */ /* 0x000fc8000788c0ff */
[----:B0-----:R-:W-:Y:S02]  /*8b0b0*/  P2R R18, PR, RZ, 0x10 ;  /* 0x00000010ff127803 */ /* 0x001fe40000000000 */
[----:B------:R-:W-:-:S04]  /*8b0c0*/  LOP3.LUT P4, RZ, R7, 0x40000000, RZ, 0xc0, !PT ;  /* 0x4000000007ff7812 */ /* 0x000fc8000788c0ff */
[----:B------:R-:W-:Y:S02]  /*8b0d0*/  P2R R16, PR, RZ, 0x10 ;  /* 0x00000010ff107803 */ /* 0x000fe40000000000 */
[----:B------:R-:W-:-:S04]  /*8b0e0*/  LOP3.LUT P4, RZ, R7, 0x80000000, RZ, 0xc0, !PT ;  /* 0x8000000007ff7812 */ /* 0x000fc8000788c0ff */
[----:B------:R-:W-:Y:S02]  /*8b0f0*/  P2R R14, PR, RZ, 0x10 ;  /* 0x00000010ff0e7803 */ /* 0x000fe40000000000 */
[----:B------:R-:W-:-:S04]  /*8b100*/  LOP3.LUT P4, RZ, R252, 0x1, RZ, 0xc0, !PT ;  /* 0x00000001fcff7812 */ /* 0x000fc8000788c0ff */
[----:B------:R-:W-:Y:S02]  /*8b110*/  P2R R12, PR, RZ, 0x10 ;  /* 0x00000010ff0c7803 */ /* 0x000fe40000000000 */
[----:B------:R-:W-:Y:S02]  /*8b120*/  LOP3.LUT P4, RZ, R252, 0x2, RZ, 0xc0, !PT ;  /* 0x00000002fcff7812 */ /* 0x000fe4000788c0ff */
[C---:B----4-:R-:W-:Y:S02]  /*8b130*/  PRMT R3, R60.reuse, 0x7770, RZ ;  /* 0x000077703c037816 */ /* 0x050fe400000000ff */
[----:B------:R-:W-:Y:S02]  /*8b140*/  PRMT R13, R60, 0x7771, RZ ;  /* 0x000077713c0d7816 */ /* 0x000fe400000000ff */
[----:B------:R-:W-:Y:S01]  /*8b150*/  PRMT R9, R61, 0x7770, RZ ;  /* 0x000077703d097816 */ /* 0x000fe200000000ff */
[----:B------:R0:W-:Y:S04]  /*8b160*/  @P6 STG.E.U8 desc[UR6][R26.64], R3 ;  /* 0x000000031a006986 */ /* 0x0001e8000c101106 */
[----:B------:R4:W-:Y:S04]  /*8b170*/  @P0 STG.E.U8 desc[UR6][R28.64], R13 ;  /* 0x0000000d1c000986 */ /* 0x0009e8000c101106 */
[----:B------:R3:W-:Y:S01]  /*8b180*/  @P2 STG.E.U8 desc[UR6][R30.64], R9 ;  /* 0x000000091e002986 */ /* 0x0007e2000c101106 */
[----:B------:R-:W-:-:S04]  /*8b190*/  LOP3.LUT P2, RZ, R252, 0x8, RZ, 0xc0, !PT ;  /* 0x00000008fcff7812 */ /* 0x000fc8000784c0ff */
[----:B------:R-:W-:Y:S02]  /*8b1a0*/  P2R R6, PR, RZ, 0x4 ;  /* 0x00000004ff067803 */ /* 0x000fe40000000000 */
[----:B------:R-:W-:-:S04]  /*8b1b0*/  LOP3.LUT P2, RZ, R252, 0x10, RZ, 0xc0, !PT ;  /* 0x00000010fcff7812 */ /* 0x000fc8000784c0ff */
[----:B------:R-:W-:Y:S02]  /*8b1c0*/  P2R R4, PR, RZ, 0x4 ;  /* 0x00000004ff047803 */ /* 0x000fe40000000000 */
[C---:B------:R-:W-:Y:S02]  /*8b1d0*/  LOP3.LUT P2, RZ, R252.reuse, 0x20, RZ, 0xc0, !PT ;  /* 0x00000020fcff7812 */ /* 0x040fe4000784c0ff */
[C---:B------:R-:W-:Y:S02]  /*8b1e0*/  LOP3.LUT P6, RZ, R252.reuse, 0x100, RZ, 0xc0, !PT ;  /* 0x00000100fcff7812 */ /* 0x040fe400078cc0ff */
[C---:B------:R-:W-:Y:S02]  /*8b1f0*/  LOP3.LUT P0, RZ, R252.reuse, 0x80, RZ, 0xc0, !PT ;  /* 0x00000080fcff7812 */ /* 0x040fe4000780c0ff */
[----:B------:R-:W-:Y:S02]  /*8b200*/  P2R R2, PR, RZ, 0x4 ;  /* 0x00000004ff027803 */ /* 0x000fe40000000000 */
[----:B------:R-:W-:-:S02]  /*8b210*/  LOP3.LUT P2, RZ, R252, 0x40, RZ, 0xc0, !PT ;  /* 0x00000040fcff7812 */ /* 0x000fc4000784c0ff */
[----:B-1----:R-:W-:Y:S02]  /*8b220*/  PRMT R5, R61, 0x7771, RZ ;  /* 0x000077713d057816 */ /* 0x002fe400000000ff */
[C---:B--2---:R-:W-:Y:S02]  /*8b230*/  PRMT R15, R62.reuse, 0x7770, RZ ;  /* 0x000077703e0f7816 */ /* 0x044fe400000000ff */
[----:B------:R-:W-:Y:S02]  /*8b240*/  PRMT R17, R62, 0x7771, RZ ;  /* 0x000077713e117816 */ /* 0x000fe400000000ff */
[C---:B0-----:R-:W-:Y:S01]  /*8b250*/  PRMT R3, R63.reuse, 0x7770, RZ ;  /* 0x000077703f037816 */ /* 0x041fe200000000ff */
[----:B------:R0:W-:Y:S01]  /*8b260*/  @P3 STG.E.U8 desc[UR6][R32.64], R5 ;  /* 0x0000000520003986 */ /* 0x0001e2000c101106 */
[----:B----4-:R-:W-:Y:S02]  /*8b270*/  PRMT R13, R63, 0x7771, RZ ;  /* 0x000077713f0d7816 */ /* 0x010fe400000000ff */
[----:B---3--:R-:W-:Y:S01]  /*8b280*/  PRMT R9, R60, 0x7772, RZ ;  /* 0x000077723c097816 */ /* 0x008fe200000000ff */
[----:B------:R1:W-:Y:S04]  /*8b290*/  @P5 STG.E.U8 desc[UR6][R34.64], R15 ;  /* 0x0000000f22005986 */ /* 0x0003e8000c101106 */
[----:B------:R-:W-:Y:S04]  /*8b2a0*/  @P1 STG.E.U8 desc[UR6][R36.64], R17 ;  /* 0x0000001124001986 */ /* 0x000fe8000c101106 */
[----:B------:R2:W-:Y:S04]  /*8b2b0*/  @P6 STG.E.U8 desc[UR6][R38.64], R3 ;  /* 0x0000000326006986 */ /* 0x0005e8000c101106 */
[----:B------:R3:W-:Y:S04]  /*8b2c0*/  @P0 STG.E.U8 desc[UR6][R40.64], R13 ;  /* 0x0000000d28000986 */ /* 0x0007e8000c101106 */
[----:B------:R4:W-:Y:S01]  /*8b2d0*/  @P2 STG.E.U8 desc[UR6][R42.64], R9 ;  /* 0x000000092a002986 */ /* 0x0009e2000c101106 */
[----:B------:R-:W-:-:S02]  /*8b2e0*/  ISETP.NE.AND P2, PT, R2, RZ, PT ;  /* 0x000000ff0200720c */ /* 0x000fc40003f45270 */
[----:B0-----:R-:W-:Y:S02]  /*8b2f0*/  PRMT R5, R60, 0x7773, RZ ;  /* 0x000077733c057816 */ /* 0x001fe400000000ff */
[----:B-1----:R-:W-:-:S09]  /*8b300*/  PRMT R15, R61, 0x7772, RZ ;  /* 0x000077723d0f7816 */ /* 0x002fd200000000ff */
[----:B------:R0:W-:Y:S01]  /*8b310*/  @P2 STG.E.U8 desc[UR6][R44.64], R5 ;  /* 0x000000052c002986 */ /* 0x0001e2000c101106 */
[----:B------:R-:W-:Y:S02]  /*8b320*/  ISETP.NE.AND P2, PT, R4, RZ, PT ;  /* 0x000000ff0400720c */ /* 0x000fe40003f45270 */
[----:B------:R-:W-:Y:S02]  /*8b330*/  LOP3.LUT P3, RZ, R252, 0x4, RZ, 0xc0, !PT ;  /* 0x00000004fcff7812 */ /* 0x000fe4000786c0ff */
[----:B------:R-:W-:-:S09]  /*8b340*/  PRMT R61, R61, 0x7773, RZ ;  /* 0x000077733d3d7816 */ /* 0x000fd200000000ff */
[----:B------:R1:W-:Y:S01]  /*8b350*/  @P2 STG.E.U8 desc[UR6][R46.64], R15 ;  /* 0x0000000f2e002986 */ /* 0x0003e2000c101106 */
[----:B------:R-:W-:Y:S02]  /*8b360*/  ISETP.NE.AND P2, PT, R6, RZ, PT ;  /* 0x000000ff0600720c */ /* 0x000fe40003f45270 */
[C---:B--2---:R-:W-:Y:S02]  /*8b370*/  PRMT R3, R62.reuse, 0x7772, RZ ;  /* 0x000077723e037816 */ /* 0x044fe400000000ff */
[----:B---3--:R-:W-:-:S09]  /*8b380*/  PRMT R13, R62, 0x7773, RZ ;  /* 0x000077733e0d7816 */ /* 0x008fd200000000ff */
[----:B------:R-:W-:Y:S04]  /*8b390*/  @P2 STG.E.U8 desc[UR6][R48.64], R61 ;  /* 0x0000003d30002986 */ /* 0x000fe8000c101106 */
[----:B------:R2:W-:Y:S04]  /*8b3a0*/  @P3 STG.E.U8 desc[UR6][R50.64], R3 ;  /* 0x0000000332003986 */ /* 0x0005e8000c101106 */
[----:B------:R3:W-:Y:S01]  /*8b3b0*/  @P4 STG.E.U8 desc[UR6][R52.64], R13 ;  /* 0x0000000d34004986 */ /* 0x0007e2000c101106 */
[----:B------:R-:W-:Y:S02]  /*8b3c0*/  ISETP.NE.AND P4, PT, R12, RZ, PT ;  /* 0x000000ff0c00720c */ /* 0x000fe40003f85270 */
[----:B----4-:R-:W-:-:S02]  /*8b3d0*/  PRMT R9, R63, 0x7772, RZ ;  /* 0x000077723f097816 */ /* 0x010fc400000000ff */
[----:B------:R-:W-:-:S09]  /*8b3e0*/  PRMT R63, R63, 0x7773, RZ ;  /* 0x000077733f3f7816 */ /* 0x000fd200000000ff */
[----:B------:R4:W-:Y:S01]  /*8b3f0*/  @P4 STG.E.U8 desc[UR6][R54.64], R9 ;  /* 0x0000000936004986 */ /* 0x0009e2000c101106 */
[----:B------:R-:W-:Y:S02]  /*8b400*/  ISETP.NE.AND P4, PT, R14, RZ, PT ;  /* 0x000000ff0e00720c */ /* 0x000fe40003f85270 */
[----:B0-----:R-:W-:-:S11]  /*8b410*/  PRMT R5, R56, 0x7770, RZ ;  /* 0x0000777038057816 */ /* 0x001fd600000000ff */
[----:B------:R-:W-:Y:S01]  /*8b420*/  @P4 STG.E.U8 desc[UR6][R180.64], R63 ;  /* 0x0000003fb4004986 */ /* 0x000fe2000c101106 */
[----:B------:R-:W-:Y:S02]  /*8b430*/  ISETP.NE.AND P4, PT, R16, RZ, PT ;  /* 0x000000ff1000720c */ /* 0x000fe40003f85270 */
[----:B-1----:R-:W-:-:S11]  /*8b440*/  PRMT R15, R56, 0x7771, RZ ;  /* 0x00007771380f7816 */ /* 0x002fd600000000ff */
[----:B------:R0:W-:Y:S01]  /*8b450*/  @P4 STG.E.U8 desc[UR6][R182.64], R5 ;  /* 0x00000005b6004986 */ /* 0x0001e2000c101106 */
[----:B------:R-:W-:Y:S02]  /*8b460*/  ISETP.NE.AND P4, PT, R18, RZ, PT ;  /* 0x000000ff1200720c */ /* 0x000fe40003f85270 */
[C---:B------:R-:W-:Y:S02]  /*8b470*/  LOP3.LUT P1, RZ, R7.reuse, 0x10000000, RZ, 0xc0, !PT ;  /* 0x1000000007ff7812 */ /* 0x040fe4000782c0ff */
[C---:B------:R-:W-:Y:S02]  /*8b480*/  LOP3.LUT P5, RZ, R7.reuse, 0x8000000, RZ, 0xc0, !PT ;  /* 0x0800000007ff7812 */ /* 0x040fe400078ac0ff */
[----:B------:R-:W-:-:S07]  /*8b490*/  LOP3.LUT P6, RZ, R7, 0x4000000, RZ, 0xc0, !PT ;  /* 0x0400000007ff7812 */ /* 0x000fce00078cc0ff */
[----:B------:R1:W-:Y:S01]  /*8b4a0*/  @P4 STG.E.U8 desc[UR6][R184.64], R15 ;  /* 0x0000000fb8004986 */ /* 0x0003e2000c101106 */
[----:B------:R-:W-:Y:S02]  /*8b4b0*/  LOP3.LUT P4, RZ, R7, 0x20000, RZ, 0xc0, !PT ;  /* 0x0002000007ff7812 */ /* 0x000fe4000788c0ff */
[----:B--2---:R-:W-:Y:S02]  /*8b4c0*/  PRMT R3, R57, 0x7770, RZ ;  /* 0x0000777039037816 */ /* 0x004fe400000000ff */
[----:B------:R-:W-:Y:S02]  /*8b4d0*/  P2R R6, PR, RZ, 0x10 ;  /* 0x00000010ff067803 */ /* 0x000fe40000000000 */
[----:B------:R-:W-:Y:S02]  /*8b4e0*/  LOP3.LUT P4, RZ, R7, 0x40000, RZ, 0xc0, !PT ;  /* 0x0004000007ff7812 */ /* 0x000fe4000788c0ff */
[----:B---3--:R-:W-:Y:S02]  /*8b4f0*/  PRMT R13, R57, 0x7771, RZ ;  /* 0x00007771390d7816 */ /* 0x008fe400000000ff */
[----:B----4-:R-:W-:-:S02]  /*8b500*/  PRMT R9, R58, 0x7770, RZ ;  /* 0x000077703a097816 */ /* 0x010fc400000000ff */
[----:B------:R-:W-:Y:S01]  /*8b510*/  P2R R4, PR, RZ, 0x10 ;  /* 0x00000010ff047803 */ /* 0x000fe20000000000 */
[----:B------:R2:W-:Y:S01]  /*8b520*/  @P1 STG.E.U8 desc[UR6][R186.64], R3 ;  /* 0x00000003ba001986 */ /* 0x0005e2000c101106 */
[C---:B------:R-:W-:Y:S02]  /*8b530*/  LOP3.LUT P0, RZ, R7.reuse, 0x2000000, RZ, 0xc0, !PT ;  /* 0x0200000007ff7812 */ /* 0x040fe4000780c0ff */
[C---:B------:R-:W-:Y:S01]  /*8b540*/  LOP3.LUT P4, RZ, R7.reuse, 0x80000, RZ, 0xc0, !PT ;  /* 0x0008000007ff7812 */ /* 0x040fe2000788c0ff */
[----:B------:R3:W-:Y:S01]  /*8b550*/  @P5 STG.E.U8 desc[UR6][R188.64], R13 ;  /* 0x0000000dbc005986 */ /* 0x0007e2000c101106 */
[C---:B------:R-:W-:Y:S02]  /*8b560*/  LOP3.LUT P2, RZ, R7.reuse, 0x1000000, RZ, 0xc0, !PT ;  /* 0x0100000007ff7812 */ /* 0x040fe4000784c0ff */
[C---:B------:R-:W-:Y:S01]  /*8b570*/  LOP3.LUT P3, RZ, R7.reuse, 0x800000, RZ, 0xc0, !PT ;  /* 0x0080000007ff7812 */ /* 0x040fe2000786c0ff */
[----:B------:R4:W-:Y:S01]  /*8b580*/  @P6 STG.E.U8 desc[UR6][R190.64], R9 ;  /* 0x00000009be006986 */ /* 0x0009e2000c101106 */
[----:B------:R-:W-:-:S02]  /*8b590*/  LOP3.LUT P1, RZ, R7, 0x400000, RZ, 0xc0, !PT ;  /* 0x0040000007ff7812 */ /* 0x000fc4000782c0ff */
[C---:B------:R-:W-:Y:S02]  /*8b5a0*/  LOP3.LUT P6, RZ, R7.reuse, 0x200000, RZ, 0xc0, !PT ;  /* 0x0020000007ff7812 */ /* 0x040fe400078cc0ff */
[----:B------:R-:W-:Y:S02]  /*8b5b0*/  P2R R2, PR, RZ, 0x10 ;  /* 0x00000010ff027803 */ /* 0x000fe40000000000 */
[----:B------:R-:W-:Y:S02]  /*8b5c0*/  LOP3.LUT P4, RZ, R7, 0x100000, RZ, 0xc0, !PT ;  /* 0x0010000007ff7812 */ /* 0x000fe4000788c0ff */
[----:B------:R-:W-:Y:S02]  /*8b5d0*/  PRMT R17, R58, 0x7771, RZ ;  /* 0x000077713a117816 */ /* 0x000fe400000000ff */
[C---:B0-----:R-:W-:Y:S02]  /*8b5e0*/  PRMT R5, R59.reuse, 0x7770, RZ ;  /* 0x000077703b057816 */ /* 0x041fe400000000ff */
[----:B-1----:R-:W-:-:S02]  /*8b5f0*/  PRMT R15, R59, 0x7771, RZ ;  /* 0x000077713b0f7816 */ /* 0x002fc400000000ff */
[C---:B--2---:R-:W-:Y:S01]  /*8b600*/  PRMT R3, R56.reuse, 0x7772, RZ ;  /* 0x0000777238037816 */ /* 0x044fe200000000ff */
[----:B------:R0:W-:Y:S01]  /*8b610*/  @P0 STG.E.U8 desc[UR6][R192.64], R17 ;  /* 0x00000011c0000986 */ /* 0x0001e2000c101106 */
[----:B---3--:R-:W-:Y:S02]  /*8b620*/  PRMT R13, R56, 0x7773, RZ ;  /* 0x00007773380d7816 */ /* 0x008fe400000000ff */
[----:B----4-:R-:W-:Y:S01]  /*8b630*/  PRMT R9, R57, 0x7772, RZ ;  /* 0x0000777239097816 */ /* 0x010fe200000000ff */
[----:B------:R1:W-:Y:S04]  /*8b640*/  @P2 STG.E.U8 desc[UR6][R194.64], R5 ;  /* 0x00000005c2002986 */ /* 0x0003e8000c101106 */
[----:B------:R2:W-:Y:S04]  /*8b650*/  @P3 STG.E.U8 desc[UR6][R196.64], R15 ;  /* 0x0000000fc4003986 */ /* 0x0005e8000c101106 */
[----:B------:R3:W-:Y:S04]  /*8b660*/  @P1 STG.E.U8 desc[UR6][R198.64], R3 ;  /* 0x00000003c6001986 */ /* 0x0007e8000c101106 */
[----:B------:R-:W-:Y:S04]  /*8b670*/  @P6 STG.E.U8 desc[UR6][R200.64], R13 ;  /* 0x0000000dc8006986 */ /* 0x000fe8000c101106 */
[----:B------:R-:W-:Y:S01]  /*8b680*/  @P4 STG.E.U8 desc[UR6][R202.64], R9 ;  /* 0x00000009ca004986 */ /* 0x000fe2000c101106 */
[----:B------:R-:W-:-:S02]  /*8b690*/  ISETP.NE.AND P4, PT, R2, RZ, PT ;  /* 0x000000ff0200720c */ /* 0x000fc40003f85270 */
[----:B------:R-:W-:Y:S02]  /*8b6a0*/  LOP3.LUT P3, RZ, R7, 0x800, RZ, 0xc0, !PT ;  /* 0x0000080007ff7812 */ /* 0x000fe4000786c0ff */
[----:B------:R-:W-:Y:S02]  /*8b6b0*/  PRMT R57, R57, 0x7773, RZ ;  /* 0x0000777339397816 */ /* 0x000fe400000000ff */
[----:B------:R-:W-:Y:S02]  /*8b6c0*/  P2R R18, PR, RZ, 0x8 ;  /* 0x00000008ff127803 */ /* 0x000fe40000000000 */
[----:B------:R-:W-:-:S04]  /*8b6d0*/  LOP3.LUT P3, RZ, R7, 0x1000, RZ, 0xc0, !PT ;  /* 0x0000100007ff7812 */ /* 0x000fc8000786c0ff */
[----:B------:R-:W-:Y:S01]  /*8b6e0*/  P2R R16, PR, RZ, 0x8 ;  /* 0x00000008ff107803 */ /* 0x000fe20000000000 */
[----:B------:R-:W-:Y:S01]  /*8b6f0*/  @P4 STG.E.U8 desc[UR6][R204.64], R57 ;  /* 0x00000039cc004986 */ /* 0x000fe2000c101106 */
[C---:B------:R-:W-:Y:S02]  /*8b700*/  LOP3.LUT P3, RZ, R7.reuse, 0x2000, RZ, 0xc0, !PT ;  /* 0x0000200007ff7812 */ /* 0x040fe4000786c0ff */
[----:B------:R-:W-:Y:S02]  /*8b710*/  ISETP.NE.AND P4, PT, R4, RZ, PT ;  /* 0x000000ff0400720c */ /* 0x000fe40003f85270 */
[----:B------:R-:W-:Y:S02]  /*8b720*/  P2R R14, PR, RZ, 0x8 ;  /* 0x00000008ff0e7803 */ /* 0x000fe40000000000 */
[----:B------:R-:W-:Y:S02]  /*8b730*/  LOP3.LUT P3, RZ, R7, 0x4000, RZ, 0xc0, !PT ;  /* 0x0000400007ff7812 */ /* 0x000fe4000786c0ff */
[----:B0-----:R-:W-:-:S02]  /*8b740*/  PRMT R17, R58, 0x7772, RZ ;  /* 0x000077723a117816 */ /* 0x001fc400000000ff */
[----:B------:R-:W-:Y:S02]  /*8b750*/  P2R R12, PR, RZ, 0x8 ;  /* 0x00000008ff0c7803 */ /* 0x000fe40000000000 */
[----:B------:R-:W-:-:S03]  /*8b760*/  LOP3.LUT P3, RZ, R7, 0x8000, RZ, 0xc0, !PT ;  /* 0x0000800007ff7812 */ /* 0x000fc6000786c0ff */
[----:B------:R-:W-:Y:S01]  /*8b770*/  @P4 STG.E.U8 desc[UR6][R206.64], R17 ;  /* 0x00000011ce004986 */ /* 0x000fe2000c101106 */
[----:B-1----:R-:W-:Y:S02]  /*8b780*/  P2R R5, PR, RZ, 0x8 ;  /* 0x00000008ff057803 */ /* 0x002fe40000000000 */
[----:B------:R-:W-:Y:S02]  /*8b790*/  ISETP.NE.AND P4, PT, R6, RZ, PT ;  /* 0x000000ff0600720c */ /* 0x000fe40003f85270 */
[----:B------:R-:W-:Y:S02]  /*8b7a0*/  LOP3.LUT P3, RZ, R7, 0x10000, RZ, 0xc0, !PT ;  /* 0x0001000007ff7812 */ /* 0x000fe4000786c0ff */
[----:B--2---:R-:W-:Y:S02]  /*8b7b0*/  PRMT R15, R58, 0x7773, RZ ;  /* 0x000077733a0f7816 */ /* 0x004fe400000000ff */
[----:B---3--:R-:W-:Y:S02]  /*8b7c0*/  PRMT R3, R59, 0x7772, RZ ;  /* 0x000077723b037816 */ /* 0x008fe400000000ff */
[----:B------:R-:W-:-:S02]  /*8b7d0*/  LOP3.LUT P2, RZ, R7, 0x400, RZ, 0xc0, !PT ;  /* 0x0000040007ff7812 */ /* 0x000fc4000784c0ff */
[----:B------:R-:W-:-:S03]  /*8b7e0*/  LOP3.LUT P1, RZ, R7, 0x200, RZ, 0xc0, !PT ;  /* 0x0000020007ff7812 */ /* 0x000fc6000782c0ff */
[----:B------:R-:W-:Y:S01]  /*8b7f0*/  @P4 STG.E.U8 desc[UR6][R208.64], R15 ;  /* 0x0000000fd0004986 */ /* 0x000fe2000c101106 */
[C---:B------:R-:W-:Y:S02]  /*8b800*/  LOP3.LUT P0, RZ, R7.reuse, 0x100, RZ, 0xc0, !PT ;  /* 0x0000010007ff7812 */ /* 0x040fe4000780c0ff */
[C---:B------:R-:W-:Y:S01]  /*8b810*/  LOP3.LUT P6, RZ, R7.reuse, 0x80, RZ, 0xc0, !PT ;  /* 0x0000008007ff7812 */ /* 0x040fe200078cc0ff */
[----:B------:R-:W-:Y:S01]  /*8b820*/  @P3 STG.E.U8 desc[UR6][R210.64], R3 ;  /* 0x00000003d2003986 */ /* 0x000fe2000c101106 */
[C---:B------:R-:W-:Y:S02]  /*8b830*/  LOP3.LUT P5, RZ, R7.reuse, 0x40, RZ, 0xc0, !PT ;  /* 0x0000004007ff7812 */ /* 0x040fe400078ac0ff */
[----:B------:R-:W-:Y:S02]  /*8b840*/  LOP3.LUT P4, RZ, R7, 0x20, RZ, 0xc0, !PT ;  /* 0x0000002007ff7812 */ /* 0x000fe4000788c0ff */
[----:B------:R-:W-:Y:S02]  /*8b850*/  ISETP.NE.AND P3, PT, R5, RZ, PT ;  /* 0x000000ff0500720c */ /* 0x000fe40003f65270 */
[----:B------:R-:W0:Y:S01]  /*8b860*/  LDS.128 R4, [R0] ;  /* 0x0000000000047984 */ /* 0x000e220000000c00 */
[----:B------:R-:W-:-:S10]  /*8b870*/  PRMT R59, R59, 0x7773, RZ ;  /* 0x000077733b3b7816 */ /* 0x000fd400000000ff */
[----:B------:R-:W-:Y:S01]  /*8b880*/  @P3 STG.E.U8 desc[UR6][R212.64], R59 ;  /* 0x0000003bd4003986 */ /* 0x000fe2000c101106 */
[----:B------:R-:W-:Y:S02]  /*8b890*/  ISETP.NE.AND P3, PT, R12, RZ, PT ;  /* 0x000000ff0c00720c */ /* 0x000fe40003f65270 */
[----:B0-----:R-:W-:-:S11]  /*8b8a0*/  PRMT R9, R4, 0x7770, RZ ;  /* 0x0000777004097816 */ /* 0x001fd600000000ff */
[----:B------:R0:W-:Y:S01]  /*8b8b0*/  @P3 STG.E.U8 desc[UR6][R214.64], R9 ;  /* 0x00000009d6003986 */ /* 0x0001e2000c101106 */
[----:B------:R-:W-:Y:S02]  /*8b8c0*/  ISETP.NE.AND P3, PT, R14, RZ, PT ;  /* 0x000000ff0e00720c */ /* 0x000fe40003f65270 */
[----:B------:R-:W-:Y:S02]  /*8b8d0*/  PRMT R13, R4, 0x7771, RZ ;  /* 0x00007771040d7816 */ /* 0x000fe400000000ff */
[----:B------:R-:W-:-:S09]  /*8b8e0*/  PRMT R17, R5, 0x7770, RZ ;  /* 0x0000777005117816 */ /* 0x000fd200000000ff */
[----:B------:R1:W-:Y:S01]  /*8b8f0*/  @P3 STG.E.U8 desc[UR6][R216.64], R13 ;  /* 0x0000000dd8003986 */ /* 0x0003e2000c101106 */
[----:B------:R-:W-:Y:S02]  /*8b900*/  ISETP.NE.AND P3, PT, R16, RZ, PT ;  /* 0x000000ff1000720c */ /* 0x000fe40003f65270 */
[----:B------:R-:W-:-:S11]  /*8b910*/  PRMT R15, R5, 0x7771, RZ ;  /* 0x00007771050f7816 */ /* 0x000fd600000000ff */
[----:B------:R2:W-:Y:S01]  /*8b920*/  @P3 STG.E.U8 desc[UR6][R218.64], R17 ;  /* 0x00000011da003986 */ /* 0x0005e2000c101106 */
[----:B------:R-:W-:Y:S02]  /*8b930*/  ISETP.NE.AND P3, PT, R18, RZ, PT ;  /* 0x000000ff1200720c */ /* 0x000fe40003f65270 */
[C---:B------:R-:W-:Y:S02]  /*8b940*/  PRMT R3, R6.reuse, 0x7770, RZ ;  /* 0x0000777006037816 */ /* 0x040fe400000000ff */
[----:B------:R-:W-:Y:S02]  /*8b950*/  PRMT R19, R6, 0x7771, RZ ;  /* 0x0000777106137816 */ /* 0x000fe400000000ff */
[C---:B0-----:R-:W-:Y:S02]  /*8b960*/  PRMT R9, R7.reuse, 0x7770, RZ ;  /* 0x0000777007097816 */ /* 0x041fe400000000ff */
[----:B-1----:R-:W-:Y:S02]  /*8b970*/  PRMT R13, R7, 0x7771, RZ ;  /* 0x00007771070d7816 */ /* 0x002fe400000000ff */
[----:B--2---:R-:W-:-:S03]  /*8b980*/  PRMT R17, R4, 0x7772, RZ ;  /* 0x0000777204117816 */ /* 0x004fc600000000ff */
[----:B------:R0:W-:Y:S01]  /*8b990*/  @P3 STG.E.U8 desc[UR6][R220.64], R15 ;  /* 0x0000000fdc003986 */ /* 0x0001e2000c101106 */
[----:B------:R-:W-:-:S03]  /*8b9a0*/  LOP3.LUT P3, RZ, R8, 0x40000000, RZ, 0xc0, !PT ;  /* 0x4000000008ff7812 */ /* 0x000fc6000786c0ff */
        /* <DEDUP_REMOVED lines=9> */
[----:B------:R-:W-:Y:S02]  /*8ba40*/  LOP3.LUT P5, RZ, R8, 0x2000000, RZ, 0xc0, !PT ;  /* 0x0200000008ff7812 */ /* 0x000fe400078ac0ff */
[----:B0-----:R-:W-:Y:S02]  /*8ba50*/  PRMT R15, R4, 0x7773, RZ ;  /* 0x00007773040f7816 */ /* 0x001fe400000000ff */
[C---:B------:R-:W-:Y:S02]  /*8ba60*/  PRMT R21, R5.reuse, 0x7772, RZ ;  /* 0x0000777205157816 */ /* 0x040fe400000000ff */
[----:B------:R-:W-:Y:S02]  /*8ba70*/  PRMT R5, R5, 0x7773, RZ ;  /* 0x0000777305057816 */ /* 0x000fe400000000ff */
[C---:B-1----:R-:W-:Y:S01]  /*8ba80*/  PRMT R3, R6.reuse, 0x7772, RZ ;  /* 0x0000777206037816 */ /* 0x042fe200000000ff */
[----:B------:R3:W-:Y:S01]  /*8ba90*/  @P4 STG.E.U8 desc[UR6][R232.64], R15 ;  /* 0x0000000fe8004986 */ /* 0x0007e2000c101106 */
[----:B--2---:R-:W-:-:S02]  /*8baa0*/  PRMT R19, R6, 0x7773, RZ ;  /* 0x0000777306137816 */ /* 0x004fc400000000ff */
[C---:B------:R-:W-:Y:S01]  /*8bab0*/  PRMT R23, R7.reuse, 0x7772, RZ ;  /* 0x0000777207177816 */ /* 0x040fe200000000ff */
[----:B------:R3:W-:Y:S04]  /*8bac0*/  @P3 STG.E.U8 desc[UR6][R234.64], R21 ;  /* 0x00000015ea003986 */ /* 0x0007e8000c101106 */
[----:B------:R3:W-:Y:S04]  /*8bad0*/  @P2 STG.E.U8 desc[UR6][R236.64], R5 ;  /* 0x00000005ec002986 */ /* 0x0007e8000c101106 */
[----:B------:R3:W-:Y:S04]  /*8bae0*/  @P1 STG.E.U8 desc[UR6][R238.64], R3 ;  /* 0x00000003ee001986 */ /* 0x0007e8000c101106 */
[----:B------:R3:W-:Y:S01]  /*8baf0*/  @P0 STG.E.U8 desc[UR6][R240.64], R19 ;  /* 0x00000013f0000986 */ /* 0x0007e2000c101106 */
[----:B------:R-:W-:-:S03]  /*8bb00*/  PRMT R7, R7, 0x7773, RZ ;  /* 0x0000777307077816 */ /* 0x000fc600000000ff */
[----:B------:R3:W-:Y:S01]  /*8bb10*/  @P6 STG.E.U8 desc[UR6][R242.64], R23 ;  /* 0x00000017f2006986 */ /* 0x0007e2000c101106 */
[----:B------:R-:W-:Y:S05]  /*8bb20*/  @!P5 EXIT ;  /* 0x000000000000d94d */ /* 0x000fea0003800000 */
[----:B------:R-:W-:Y:S01]  /*8bb30*/  STG.E.U8 desc[UR6][R10.64], R7 ;  /* 0x000000070a007986 */ /* 0x000fe2000c101106 */
[----:B------:R-:W-:Y:S05]  /*8bb40*/  EXIT ;  /* 0x000000000000794d */ /* 0x000fea0003800000 */
.L_x_3:
[----:B------:R-:W-:-:S00]  /*8bb50*/  BRA `(.L_x_3) ;  /* 0xfffffffc00fc7947 */ /* 0x000fc0000383ffff */
[----:B------:R-:W-:-:S00]  /*8bb60*/  NOP ;  /* 0x0000000000007918 */ /* 0x000fc00000000000 */
        /* <DEDUP_REMOVED lines=9> */
.L_x_4:


//--------------------- .nv.shared.matmul_kernel  --------------------------
	.section	.nv.shared.matmul_kernel,"aw",@nobits
	.sectionflags	@""
	.align	16
	.zero		1024


//--------------------- .nv.shared.reserved.0     --------------------------
	.section	.nv.shared.reserved.0,"aw",@nobits
	.weak		__nv_reservedSMEM_offset_0_alias
	.size		__nv_reservedSMEM_offset_0_alias, 0, 0
	.other		__nv_reservedSMEM_offset_0_alias,@"STO_CUDA_RESERVED_SHARED STV_DEFAULT"
__nv_reservedSMEM_offset_0_alias:
	.zero		0


//--------------------- .nv.constant0.matmul_kernel --------------------------
	.section	.nv.constant0.matmul_kernel,"a",@progbits
	.sectionflags	@""
	.align	4
.nv.constant0.matmul_kernel:
	.zero		608


//--------------------- SYMBOLS --------------------------

	.type		.nv.reservedSmem.offset0,@object
	.size		.nv.reservedSmem.offset0,0x4
